def matmul_kernel(
    a_ptr,
    b_ptr,
    c_ptr,
    M,
    N,
    K,
    stride_am,
    stride_ak,
    stride_bk,
    stride_bn,
    stride_cm,
    stride_cn,
    BLOCK_M: tl.constexpr,
    BLOCK_N: tl.constexpr,
    BLOCK_K: tl.constexpr,
    GROUP_M: tl.constexpr,
):
    pid = tl.program_id(axis=0)
    num_pid_m = tl.cdiv(M, BLOCK_M)
    num_pid_n = tl.cdiv(N, BLOCK_N)
    num_pid_in_group = GROUP_M * num_pid_n
    group_id = pid // num_pid_in_group
    first_pid_m = group_id * GROUP_M
    group_size_m = min(num_pid_m - first_pid_m, GROUP_M)
    pid_m = first_pid_m + ((pid % num_pid_in_group) % group_size_m)
    pid_n = (pid % num_pid_in_group) // group_size_m

    offs_am = (pid_m * BLOCK_M + tl.arange(0, BLOCK_M)) % M
    offs_bn = (pid_n * BLOCK_N + tl.arange(0, BLOCK_N)) % N
    offs_k = tl.arange(0, BLOCK_K)
    a_ptrs = a_ptr + offs_am[:, None] * stride_am + offs_k[None, :] * stride_ak
    b_ptrs = b_ptr + offs_k[:, None] * stride_bk + offs_bn[None, :] * stride_bn

    acc = tl.zeros((BLOCK_M, BLOCK_N), dtype=tl.float32)
    for kk in range(0, tl.cdiv(K, BLOCK_K)):
        a = tl.load(a_ptrs, mask=offs_k[None, :] < K - kk * BLOCK_K, other=0.0)
        b = tl.load(b_ptrs, mask=offs_k[:, None] < K - kk * BLOCK_K, other=0.0)
        acc = tl.dot(a, b, acc)
        a_ptrs += BLOCK_K * stride_ak
        b_ptrs += BLOCK_K * stride_bk

    c = acc.to(c_ptr.dtype.element_ty)
    offs_cm = pid_m * BLOCK_M + tl.arange(0, BLOCK_M)
    offs_cn = pid_n * BLOCK_N + tl.arange(0, BLOCK_N)
    c_ptrs = c_ptr + offs_cm[:, None] * stride_cm + offs_cn[None, :] * stride_cn
    mask = (offs_cm[:, None] < M) & (offs_cn[None, :] < N)
    tl.store(c_ptrs, c, mask=mask)

# config = {"BLOCK_K": 128, "BLOCK_M": 32, "BLOCK_N": 256, "GROUP_M": 8, "arch": "sm_80", "dtype": "fp16", "num_ctas": 1, "num_stages": 2, "num_warps": 8}
# arch = sm_80


// ===== COMPILED SASS (sm_80) =====

	.target	sm_80

	.elftype	@"ET_EXEC"


//--------------------- .note.nv.tkinfo           --------------------------
	.section	.note.nv.tkinfo,"",@"SHT_NOTE"
	.sectionflags	@"SHF_NOTE_NV_TKINFO"
	.tkinfo
        /*0018*/ 	.word	0x00000002
        /*0030*/ 	.string	""
        /*0030*/ 	.string	"ptxas"
        /*0030*/ 	.string	"Cuda compilation tools, release 13.0, V13.0.88"
        /*0030*/ 	.string	"Build cuda_13.0.r13.0/compiler.36424714_0"
        /*0030*/ 	.string	"-v  -suppress-debug-info  -lineinfo  -arch sm_80 "



//--------------------- .note.nv.cuinfo           --------------------------
	.section	.note.nv.cuinfo,"",@"SHT_NOTE"
	.sectionflags	@"SHF_NOTE_NV_CUINFO"
        /*0018*/ 	.short	0x0002
        /*001a*/ 	.short	0x0050
        /*001c*/ 	.short	0x0082
	.zero		2


//--------------------- .nv.info                  --------------------------
	.section	.nv.info,"",@"SHT_CUDA_INFO"
	.align	4


	//----- nvinfo : EIATTR_REGCOUNT
	.align		4
        /*0000*/ 	.byte	0x04, 0x2f
        /*0002*/ 	.short	(.L_1 - .L_0)
	.align		4
.L_0:
        /*0004*/ 	.word	index@(matmul_kernel)
        /*0008*/ 	.word	0x000000ff


	//----- nvinfo : EIATTR_FRAME_SIZE
	.align		4
.L_1:
        /*000c*/ 	.byte	0x04, 0x11
        /*000e*/ 	.short	(.L_3 - .L_2)
	.align		4
.L_2:
        /*0010*/ 	.word	index@(matmul_kernel)
        /*0014*/ 	.word	0x00000230


	//----- nvinfo : EIATTR_MIN_STACK_SIZE
	.align		4
.L_3:
        /*0018*/ 	.byte	0x04, 0x12
        /*001a*/ 	.short	(.L_5 - .L_4)
	.align		4
.L_4:
        /*001c*/ 	.word	index@(matmul_kernel)
        /*0020*/ 	.word	0x00000230
.L_5:


//--------------------- .nv.info.matmul_kernel    --------------------------
	.section	.nv.info.matmul_kernel,"",@"SHT_CUDA_INFO"
	.sectionflags	@""
	.align	4


	//----- nvinfo : EIATTR_CUDA_API_VERSION
	.align		4
        /*0000*/ 	.byte	0x04, 0x37
        /*0002*/ 	.short	(.L_7 - .L_6)
.L_6:
        /*0004*/ 	.word	0x00000082


	//----- nvinfo : EIATTR_SW2861232_WAR
	.align		4
.L_7:
        /*0008*/ 	.byte	0x01, 0x35
	.zero		2


	//----- nvinfo : EIATTR_PARAM_CBANK
	.align		4
        /*000c*/ 	.byte	0x04, 0x0a
        /*000e*/ 	.short	(.L_9 - .L_8)
	.align		4
.L_8:
        /*0010*/ 	.word	index@(.nv.constant0.matmul_kernel)
        /*0014*/ 	.short	0x0160
        /*0016*/ 	.short	0x0050


	//----- nvinfo : EIATTR_CBANK_PARAM_SIZE
	.align		4
.L_9:
        /*0018*/ 	.byte	0x03, 0x19
        /*001a*/ 	.short	0x0050


	//----- nvinfo : EIATTR_KPARAM_INFO
	.align		4
        /*001c*/ 	.byte	0x04, 0x17
        /*001e*/ 	.short	(.L_11 - .L_10)
.L_10:
        /*0020*/ 	.word	0x00000000
        /*0024*/ 	.short	0x000d
        /*0026*/ 	.short	0x0048
        /*0028*/ 	.byte	0x00, 0xf4, 0x21, 0x00


	//----- nvinfo : EIATTR_KPARAM_INFO
	.align		4
.L_11:
        /*002c*/ 	.byte	0x04, 0x17
        /*002e*/ 	.short	(.L_13 - .L_12)
.L_12:
        /*0030*/ 	.word	0x00000000
        /*0034*/ 	.short	0x000c
        /*0036*/ 	.short	0x0040
        /*0038*/ 	.byte	0x00, 0xf4, 0x21, 0x00


	//----- nvinfo : EIATTR_KPARAM_INFO
	.align		4
.L_13:
        /*003c*/ 	.byte	0x04, 0x17
        /*003e*/ 	.short	(.L_15 - .L_14)
.L_14:
        /*0040*/ 	.word	0x00000000
        /*0044*/ 	.short	0x000b
        /*0046*/ 	.short	0x0038
        /*0048*/ 	.byte	0x00, 0xf0, 0x11, 0x00


	//----- nvinfo : EIATTR_KPARAM_INFO
	.align		4
.L_15:
        /*004c*/ 	.byte	0x04, 0x17
        /*004e*/ 	.short	(.L_17 - .L_16)
.L_16:
        /*0050*/ 	.word	0x00000000
        /*0054*/ 	.short	0x000a
        /*0056*/ 	.short	0x0034
        /*0058*/ 	.byte	0x00, 0xf0, 0x11, 0x00


	//----- nvinfo : EIATTR_KPARAM_INFO
	.align		4
.L_17:
        /*005c*/ 	.byte	0x04, 0x17
        /*005e*/ 	.short	(.L_19 - .L_18)
.L_18:
        /*0060*/ 	.word	0x00000000
        /*0064*/ 	.short	0x0009
        /*0066*/ 	.short	0x0030
        /*0068*/ 	.byte	0x00, 0xf0, 0x11, 0x00


	//----- nvinfo : EIATTR_KPARAM_INFO
	.align		4
.L_19:
        /*006c*/ 	.byte	0x04, 0x17
        /*006e*/ 	.short	(.L_21 - .L_20)
.L_20:
        /*0070*/ 	.word	0x00000000
        /*0074*/ 	.short	0x0008
        /*0076*/ 	.short	0x002c
        /*0078*/ 	.byte	0x00, 0xf0, 0x11, 0x00


	//----- nvinfo : EIATTR_KPARAM_INFO
	.align		4
.L_21:
        /*007c*/ 	.byte	0x04, 0x17
        /*007e*/ 	.short	(.L_23 - .L_22)
.L_22:
        /*0080*/ 	.word	0x00000000
        /*0084*/ 	.short	0x0007
        /*0086*/ 	.short	0x0028
        /*0088*/ 	.byte	0x00, 0xf0, 0x11, 0x00


	//----- nvinfo : EIATTR_KPARAM_INFO
	.align		4
.L_23:
        /*008c*/ 	.byte	0x04, 0x17
        /*008e*/ 	.short	(.L_25 - .L_24)
.L_24:
        /*0090*/ 	.word	0x00000000
        /*0094*/ 	.short	0x0006
        /*0096*/ 	.short	0x0024
        /*0098*/ 	.byte	0x00, 0xf0, 0x11, 0x00


	//----- nvinfo : EIATTR_KPARAM_INFO
	.align		4
.L_25:
        /*009c*/ 	.byte	0x04, 0x17
        /*009e*/ 	.short	(.L_27 - .L_26)
.L_26:
        /*00a0*/ 	.word	0x00000000
        /*00a4*/ 	.short	0x0005
        /*00a6*/ 	.short	0x0020
        /*00a8*/ 	.byte	0x00, 0xf0, 0x11, 0x00


	//----- nvinfo : EIATTR_KPARAM_INFO
	.align		4
.L_27:
        /*00ac*/ 	.byte	0x04, 0x17
        /*00ae*/ 	.short	(.L_29 - .L_28)
.L_28:
        /*00b0*/ 	.word	0x00000000
        /*00b4*/ 	.short	0x0004
        /*00b6*/ 	.short	0x001c
        /*00b8*/ 	.byte	0x00, 0xf0, 0x11, 0x00


	//----- nvinfo : EIATTR_KPARAM_INFO
	.align		4
.L_29:
        /*00bc*/ 	.byte	0x04, 0x17
        /*00be*/ 	.short	(.L_31 - .L_30)
.L_30:
        /*00c0*/ 	.word	0x00000000
        /*00c4*/ 	.short	0x0003
        /*00c6*/ 	.short	0x0018
        /*00c8*/ 	.byte	0x00, 0xf0, 0x11, 0x00


	//----- nvinfo : EIATTR_KPARAM_INFO
	.align		4
.L_31:
        /*00cc*/ 	.byte	0x04, 0x17
        /*00ce*/ 	.short	(.L_33 - .L_32)
.L_32:
        /*00d0*/ 	.word	0x00000000
        /*00d4*/ 	.short	0x0002
        /*00d6*/ 	.short	0x0010
        /*00d8*/ 	.byte	0x00, 0xf4, 0x21, 0x00


	//----- nvinfo : EIATTR_KPARAM_INFO
	.align		4
.L_33:
        /*00dc*/ 	.byte	0x04, 0x17
        /*00de*/ 	.short	(.L_35 - .L_34)
.L_34:
        /*00e0*/ 	.word	0x00000000
        /*00e4*/ 	.short	0x0001
        /*00e6*/ 	.short	0x0008
        /*00e8*/ 	.byte	0x00, 0xf4, 0x21, 0x00


	//----- nvinfo : EIATTR_KPARAM_INFO
	.align		4
.L_35:
        /*00ec*/ 	.byte	0x04, 0x17
        /*00ee*/ 	.short	(.L_37 - .L_36)
.L_36:
        /*00f0*/ 	.word	0x00000000
        /*00f4*/ 	.short	0x0000
        /*00f6*/ 	.short	0x0000
        /*00f8*/ 	.byte	0x00, 0xf4, 0x21, 0x00


	//----- nvinfo : EIATTR_MAXREG_COUNT
	.align		4
.L_37:
        /*00fc*/ 	.byte	0x03, 0x1b
        /*00fe*/ 	.short	0x00ff


	//----- nvinfo : EIATTR_NUM_BARRIERS
	.align		4
        /*0100*/ 	.byte	0x02, 0x4c
        /*0102*/ 	.byte	0x01
	.zero		1


	//----- nvinfo : EIATTR_ANNOTATIONS
	.align		4
        /*0104*/ 	.byte	0x04, 0x55
        /*0106*/ 	.short	(.L_39 - .L_38)


	//   ....[0]....
.L_38:
        /*0108*/ 	.word	0x00000001
        /*010c*/ 	.byte	0x60, 0x05, 0x00, 0x00, 0x01, 0x00, 0x00, 0x00, 0x90, 0x05, 0x00, 0x00, 0x01, 0x00, 0x00, 0x00
        /* <DEDUP_REMOVED lines=179> */
        /*0c4c*/ 	.byte	0xb0, 0x02, 0x01, 0x00


	//----- nvinfo : EIATTR_MERCURY_ISA_VERSION
	.align		4
.L_39:
        /*0c50*/ 	.byte	0x03, 0x5f
        /*0c52*/ 	.short	0x0000


	//----- nvinfo : EIATTR_EXIT_INSTR_OFFSETS
	.align		4
        /*0c54*/ 	.byte	0x04, 0x1c
        /*0c56*/ 	.short	(.L_41 - .L_40)


	//   ....[0]....
.L_40:
        /*0c58*/ 	.word	0x00011230


	//   ....[1]....
        /*0c5c*/ 	.word	0x00011260


	//----- nvinfo : EIATTR_REQNTID
	.align		4
.L_41:
        /*0c60*/ 	.byte	0x04, 0x10
        /*0c62*/ 	.short	(.L_43 - .L_42)
.L_42:
        /*0c64*/ 	.word	0x00000100
        /*0c68*/ 	.word	0x00000001
        /*0c6c*/ 	.word	0x00000001
.L_43:


//--------------------- .nv.callgraph             --------------------------
	.section	.nv.callgraph,"",@"SHT_CUDA_CALLGRAPH"
	.align	4
	.sectionentsize	8
	.align		4
        /*0000*/ 	.word	0x00000000
	.align		4
        /*0004*/ 	.word	0xffffffff
	.align		4
        /*0008*/ 	.word	0x00000000
	.align		4
        /*000c*/ 	.word	0xfffffffe
	.align		4
        /*0010*/ 	.word	0x00000000
	.align		4
        /*0014*/ 	.word	0xfffffffd
	.align		4
        /*0018*/ 	.word	0x00000000
	.align		4
        /*001c*/ 	.word	0xfffffffc


//--------------------- .nv.rel.action            --------------------------
	.section	.nv.rel.action,"",@"SHT_CUDA_RELOCINFO"
	.align	8
	.sectionentsize	8
        /*0000*/ 	.byte	0x73, 0x00, 0x00, 0x00, 0x00, 0x00, 0x00, 0x00, 0x00, 0x00, 0x00, 0x11, 0x25, 0x00, 0x05, 0x36


//--------------------- .nv.constant0.matmul_kernel --------------------------
	.section	.nv.constant0.matmul_kernel,"a",@progbits
	.sectionflags	@""
	.align	4
.nv.constant0.matmul_kernel:
	.zero		432


//--------------------- .text.matmul_kernel       --------------------------
	.section	.text.matmul_kernel,"ax",@progbits
	.sectioninfo	@"SHI_REGISTERS=255"
	.align	128
        .global         matmul_kernel
        .type           matmul_kernel,@function
        .size           matmul_kernel,(.L_x_5 - matmul_kernel)
        .other          matmul_kernel,@"STO_CUDA_ENTRY STV_DEFAULT"
matmul_kernel:
.text.matmul_kernel:
[----:B------:R-:W-:-:S03]  /*0000*/  IMAD.MOV.U32 R1, RZ, RZ, c[0x0][0x28] ;  /* 0x00000a00ff017624 */ /* 0x000fc600078e00ff */
[----:B------:R-:W-:Y:S01]  /*0010*/  IMAD.MOV.U32 R0, RZ, RZ, c[0x0][0x17c] ;  /* 0x00005f00ff007624 */ /* 0x000fe200078e00ff */
[----:B------:R-:W0:Y:S01]  /*0020*/  S2R R5, SR_CTAID.X ;  /* 0x0000000000057919 */ /* 0x000e220000002500 */
[----:B------:R-:W-:Y:S01]  /*0030*/  IADD3 R1, R1, -0x230, RZ ;  /* 0xfffffdd001017810 */ /* 0x000fe20007ffe0ff */
[----:B------:R-:W-:Y:S01]  /*0040*/  IMAD.MOV.U32 R39, RZ, RZ, c[0x0][0x180] ;  /* 0x00006000ff277624 */ /* 0x000fe200078e00ff */
[----:B------:R-:W-:Y:S01]  /*0050*/  ULDC UR4, c[0x0][0x180] ;  /* 0x0000600000047ab9 */ /* 0x000fe20000000800 */
[----:B------:R-:W-:Y:S01]  /*0060*/  IADD3 R0, R0, 0xff, RZ ;  /* 0x000000ff00007810 */ /* 0x000fe20007ffe0ff */
[----:B------:R-:W1:Y:S01]  /*0070*/  S2R R98, SR_TID.X ;  /* 0x0000000000627919 */ /* 0x000e620000002100 */
[----:B------:R-:W-:Y:S01]  /*0080*/  ULDC.64 UR6, c[0x0][0x118] ;  /* 0x0000460000067ab9 */ /* 0x000fe20000000a00 */
[----:B------:R-:W-:Y:S02]  /*0090*/  IADD3 R39, R39, 0x7f, RZ ;  /* 0x0000007f27277810 */ /* 0x000fe40007ffe0ff */
[----:B------:R-:W-:-:S04]  /*00a0*/  SHF.R.S32.HI R3, RZ, 0x1f, R0 ;  /* 0x0000001fff037819 */ /* 0x000fc80000011400 */
[----:B------:R-:W-:-:S04]  /*00b0*/  LEA.HI R3, R3, R0, RZ, 0x8 ;  /* 0x0000000003037211 */ /* 0x000fc800078f40ff */
[----:B------:R-:W-:-:S05]  /*00c0*/  SHF.R.S32.HI R3, RZ, 0x8, R3 ;  /* 0x00000008ff037819 */ /* 0x000fca0000011403 */
[----:B------:R-:W-:Y:S01]  /*00d0*/  IMAD.SHL.U32 R4, R3, 0x8, RZ ;  /* 0x0000000803047824 */ /* 0x000fe200078e00ff */
[----:B0-----:R-:W-:-:S04]  /*00e0*/  IABS R8, R5 ;  /* 0x0000000500087213 */ /* 0x001fc80000000000 */
[-C--:B------:R-:W-:Y:S02]  /*00f0*/  IABS R7, R4.reuse ;  /* 0x0000000400077213 */ /* 0x080fe40000000000 */
[----:B------:R-:W-:Y:S02]  /*0100*/  IABS R10, R4 ;  /* 0x00000004000a7213 */ /* 0x000fe40000000000 */
[----:B------:R-:W0:Y:S01]  /*0110*/  I2F.RP R0, R7 ;  /* 0x0000000700007306 */ /* 0x000e220000209400 */
[----:B-1----:R-:W-:-:S07]  /*0120*/  LOP3.LUT R50, R98, 0xe0, RZ, 0xc0, !PT ;  /* 0x000000e062327812 */ /* 0x002fce00078ec0ff */
[----:B0-----:R-:W0:Y:S02]  /*0130*/  MUFU.RCP R0, R0 ;  /* 0x0000000000007308 */ /* 0x001e240000001000 */
[----:B0-----:R-:W-:Y:S01]  /*0140*/  IADD3 R2, R0, 0xffffffe, RZ ;  /* 0x0ffffffe00027810 */ /* 0x001fe20007ffe0ff */
[----:B------:R-:W-:-:S05]  /*0150*/  IMAD.MOV R0, RZ, RZ, -R10 ;  /* 0x000000ffff007224 */ /* 0x000fca00078e0a0a */
[----:B------:R0:W1:Y:S02]  /*0160*/  F2I.FTZ.U32.TRUNC.NTZ R3, R2 ;  /* 0x0000000200037305 */ /* 0x000064000021f000 */
[----:B0-----:R-:W-:Y:S02]  /*0170*/  IMAD.MOV.U32 R2, RZ, RZ, RZ ;  /* 0x000000ffff027224 */ /* 0x001fe400078e00ff */
[----:B-1----:R-:W-:-:S04]  /*0180*/  IMAD.MOV R6, RZ, RZ, -R3 ;  /* 0x000000ffff067224 */ /* 0x002fc800078e0a03 */
[----:B------:R-:W-:Y:S02]  /*0190*/  IMAD R9, R6, R7, RZ ;  /* 0x0000000706097224 */ /* 0x000fe400078e02ff */
[----:B------:R-:W-:Y:S02]  /*01a0*/  IMAD.MOV.U32 R6, RZ, RZ, R8 ;  /* 0x000000ffff067224 */ /* 0x000fe400078e0008 */
[----:B------:R-:W-:-:S06]  /*01b0*/  IMAD.HI.U32 R3, R3, R9, R2 ;  /* 0x0000000903037227 */ /* 0x000fcc00078e0002 */
[----:B------:R-:W-:-:S04]  /*01c0*/  IMAD.HI.U32 R3, R3, R6, RZ ;  /* 0x0000000603037227 */ /* 0x000fc800078e00ff */
[----:B------:R-:W-:-:S05]  /*01d0*/  IMAD R0, R3, R0, R6 ;  /* 0x0000000003007224 */ /* 0x000fca00078e0206 */
[----:B------:R-:W-:-:S13]  /*01e0*/  ISETP.GT.U32.AND P1, PT, R7, R0, PT ;  /* 0x000000000700720c */ /* 0x000fda0003f24070 */
[----:B------:R-:W-:Y:S01]  /*01f0*/  @!P1 IMAD.IADD R0, R0, 0x1, -R7 ;  /* 0x0000000100009824 */ /* 0x000fe200078e0a07 */
[----:B------:R-:W-:Y:S02]  /*0200*/  @!P1 IADD3 R3, R3, 0x1, RZ ;  /* 0x0000000103039810 */ /* 0x000fe40007ffe0ff */
[----:B------:R-:W-:Y:S02]  /*0210*/  ISETP.NE.AND P1, PT, R4, RZ, PT ;  /* 0x000000ff0400720c */ /* 0x000fe40003f25270 */
[----:B------:R-:W-:Y:S02]  /*0220*/  ISETP.GE.U32.AND P0, PT, R0, R7, PT ;  /* 0x000000070000720c */ /* 0x000fe40003f06070 */
[----:B------:R-:W-:-:S04]  /*0230*/  LOP3.LUT R0, R5, R4, RZ, 0x3c, !PT ;  /* 0x0000000405007212 */ /* 0x000fc800078e3cff */
[----:B------:R-:W-:Y:S01]  /*0240*/  ISETP.GE.AND P2, PT, R0, RZ, PT ;  /* 0x000000ff0000720c */ /* 0x000fe20003f46270 */
[----:B------:R-:W-:-:S05]  /*0250*/  IMAD.MOV.U32 R0, RZ, RZ, 0x1f ;  /* 0x0000001fff007424 */ /* 0x000fca00078e00ff */
[----:B------:R-:W-:Y:S02]  /*0260*/  IADD3 R0, R0, c[0x0][0x178], RZ ;  /* 0x00005e0000007a10 */ /* 0x000fe40007ffe0ff */
[----:B------:R-:W-:-:S05]  /*0270*/  @P0 IADD3 R3, R3, 0x1, RZ ;  /* 0x0000000103030810 */ /* 0x000fca0007ffe0ff */
[----:B------:R-:W-:Y:S01]  /*0280*/  IMAD.MOV.U32 R2, RZ, RZ, R3 ;  /* 0x000000ffff027224 */ /* 0x000fe200078e0003 */
[----:B------:R-:W-:-:S03]  /*0290*/  SHF.R.S32.HI R3, RZ, 0x1f, R0 ;  /* 0x0000001fff037819 */ /* 0x000fc60000011400 */
[----:B------:R-:W-:Y:S01]  /*02a0*/  @!P2 IMAD.MOV R2, RZ, RZ, -R2 ;  /* 0x000000ffff02a224 */ /* 0x000fe200078e0a02 */
[----:B------:R-:W-:Y:S02]  /*02b0*/  @!P1 LOP3.LUT R2, RZ, R4, RZ, 0x33, !PT ;  /* 0x00000004ff029212 */ /* 0x000fe400078e33ff */
[----:B------:R-:W-:-:S03]  /*02c0*/  LEA.HI R3, R3, R0, RZ, 0x5 ;  /* 0x0000000003037211 */ /* 0x000fc600078f28ff */
[----:B------:R-:W-:Y:S02]  /*02d0*/  IMAD.SHL.U32 R6, R2, 0x8, RZ ;  /* 0x0000000802067824 */ /* 0x000fe400078e00ff */
[----:B------:R-:W-:-:S03]  /*02e0*/  IMAD.MOV R2, RZ, RZ, -R2 ;  /* 0x000000ffff027224 */ /* 0x000fc600078e0a02 */
[----:B------:R-:W-:Y:S01]  /*02f0*/  LEA.HI.SX32 R3, R3, -R6, 0x1b ;  /* 0x8000000603037211 */ /* 0x000fe200078fdaff */
[----:B------:R-:W-:-:S03]  /*0300*/  IMAD R4, R4, R2, R5 ;  /* 0x0000000204047224 */ /* 0x000fc600078e0205 */
[----:B------:R-:W-:Y:S02]  /*0310*/  IMNMX R11, R3, 0x8, PT ;  /* 0x00000008030b7817 */ /* 0x000fe40003800200 */
[----:B------:R-:W-:Y:S02]  /*0320*/  IABS R9, R4 ;  /* 0x0000000400097213 */ /* 0x000fe40000000000 */
[----:B------:R-:W-:-:S04]  /*0330*/  IABS R7, R11 ;  /* 0x0000000b00077213 */ /* 0x000fc80000000000 */
[----:B------:R-:W0:Y:S08]  /*0340*/  I2F.RP R0, R7 ;  /* 0x0000000700007306 */ /* 0x000e300000209400 */
[----:B0-----:R-:W0:Y:S02]  /*0350*/  MUFU.RCP R0, R0 ;  /* 0x0000000000007308 */ /* 0x001e240000001000 */
[----:B0-----:R-:W-:-:S06]  /*0360*/  IADD3 R3, R0, 0xffffffe, RZ ;  /* 0x0ffffffe00037810 */ /* 0x001fcc0007ffe0ff */
[----:B------:R-:W0:Y:S02]  /*0370*/  F2I.FTZ.U32.TRUNC.NTZ R3, R3 ;  /* 0x0000000300037305 */ /* 0x000e24000021f000 */
[----:B0-----:R-:W-:-:S04]  /*0380*/  IMAD.MOV R8, RZ, RZ, -R3 ;  /* 0x000000ffff087224 */ /* 0x001fc800078e0a03 */
[----:B------:R-:W-:Y:S01]  /*0390*/  IMAD.MOV.U32 R2, RZ, RZ, R8 ;  /* 0x000000ffff027224 */ /* 0x000fe200078e0008 */
[----:B------:R-:W-:-:S03]  /*03a0*/  IABS R8, R11 ;  /* 0x0000000b00087213 */ /* 0x000fc60000000000 */
[----:B------:R-:W-:Y:S01]  /*03b0*/  IMAD R5, R2, R7, RZ ;  /* 0x0000000702057224 */ /* 0x000fe200078e02ff */
[----:B------:R-:W-:Y:S01]  /*03c0*/  MOV R2, RZ ;  /* 0x000000ff00027202 */ /* 0x000fe20000000f00 */
[----:B------:R-:W-:-:S04]  /*03d0*/  IMAD.MOV R0, RZ, RZ, -R8 ;  /* 0x000000ffff007224 */ /* 0x000fc800078e0a08 */
[----:B------:R-:W-:Y:S01]  /*03e0*/  IMAD.HI.U32 R2, R3, R5, R2 ;  /* 0x0000000503027227 */ /* 0x000fe200078e0002 */
[----:B------:R-:W-:-:S05]  /*03f0*/  LOP3.LUT R3, R98, 0x1f, RZ, 0xc0, !PT ;  /* 0x0000001f62037812 */ /* 0x000fca00078ec0ff */
        /* <DEDUP_REMOVED lines=8> */
[----:B------:R-:W-:-:S07]  /*0480*/  ISETP.GE.AND P2, PT, R0, RZ, PT ;  /* 0x000000ff0000720c */ /* 0x000fce0003f46270 */
[----:B------:R-:W-:Y:S02]  /*0490*/  @P0 IADD3 R2, R2, 0x1, RZ ;  /* 0x0000000102020810 */ /* 0x000fe40007ffe0ff */
[----:B------:R-:W-:-:S04]  /*04a0*/  ISETP.GT.AND P0, PT, R39, 0x7f, PT ;  /* 0x0000007f2700780c */ /* 0x000fc80003f04270 */
[----:B------:R-:W-:Y:S01]  /*04b0*/  @!P2 IMAD.MOV R2, RZ, RZ, -R2 ;  /* 0x000000ffff02a224 */ /* 0x000fe200078e0a02 */
[----:B------:R-:W-:-:S05]  /*04c0*/  @!P1 LOP3.LUT R2, RZ, R11, RZ, 0x33, !PT ;  /* 0x0000000bff029212 */ /* 0x000fca00078e33ff */
[----:B------:R-:W-:Y:S02]  /*04d0*/  IMAD.MOV R0, RZ, RZ, -R2 ;  /* 0x000000ffff007224 */ /* 0x000fe400078e0a02 */
[----:B------:R-:W-:Y:S02]  /*04e0*/  IMAD.SHL.U32 R12, R2, 0x100, RZ ;  /* 0x00000100020c7824 */ /* 0x000fe400078e00ff */
[----:B------:R-:W-:Y:S01]  /*04f0*/  IMAD R0, R11, R0, R4 ;  /* 0x000000000b007224 */ /* 0x000fe200078e0204 */
[----:B------:R-:W-:-:S03]  /*0500*/  SHF.R.U32.HI R4, RZ, 0x5, R98 ;  /* 0x00000005ff047819 */ /* 0x000fc60000011662 */
[----:B------:R-:W-:Y:S01]  /*0510*/  IMAD.IADD R0, R6, 0x1, R0 ;  /* 0x0000000106007824 */ /* 0x000fe200078e0200 */
[----:B------:R-:W-:-:S03]  /*0520*/  SGXT.U32 R94, R4, 0x3 ;  /* 0x00000003045e781a */ /* 0x000fc60000000000 */
[----:B------:R-:W-:Y:S01]  /*0530*/  IMAD R100, R0, 0x20, R3 ;  /* 0x0000002000647824 */ /* 0x000fe200078e0203 */
[C---:B------:R-:W-:Y:S02]  /*0540*/  LOP3.LUT R60, R94.reuse, 0x8, RZ, 0xfc, !PT ;  /* 0x000000085e3c7812 */ /* 0x040fe400078efcff */
[C---:B------:R-:W-:Y:S02]  /*0550*/  LOP3.LUT R62, R94.reuse, 0x10, RZ, 0xfc, !PT ;  /* 0x000000105e3e7812 */ /* 0x040fe400078efcff */
[----:B------:R0:W-:Y:S01]  /*0560*/  STL [R1+0x124], R100 ;  /* 0x0001246401007387 */ /* 0x0001e20000100800 */
[C---:B------:R-:W-:Y:S02]  /*0570*/  LOP3.LUT R64, R94.reuse, 0x18, RZ, 0xfc, !PT ;  /* 0x000000185e407812 */ /* 0x040fe400078efcff */
[C---:B------:R-:W-:Y:S01]  /*0580*/  LOP3.LUT R66, R94.reuse, 0x20, RZ, 0xfc, !PT ;  /* 0x000000205e427812 */ /* 0x040fe200078efcff */
[----:B------:R0:W-:Y:S01]  /*0590*/  STL [R1+0x120], R12 ;  /* 0x0001200c01007387 */ /* 0x0001e20000100800 */
[----:B------:R-:W-:-:S02]  /*05a0*/  LOP3.LUT R68, R94, 0x28, RZ, 0xfc, !PT ;  /* 0x000000285e447812 */ /* 0x000fc400078efcff */
[C---:B------:R-:W-:Y:S02]  /*05b0*/  LOP3.LUT R70, R94.reuse, 0x30, RZ, 0xfc, !PT ;  /* 0x000000305e467812 */ /* 0x040fe400078efcff */
[C---:B------:R-:W-:Y:S02]  /*05c0*/  LOP3.LUT R76, R94.reuse, 0x38, RZ, 0xfc, !PT ;  /* 0x000000385e4c7812 */ /* 0x040fe400078efcff */
[C---:B------:R-:W-:Y:S02]  /*05d0*/  LOP3.LUT R78, R94.reuse, 0x40, RZ, 0xfc, !PT ;  /* 0x000000405e4e7812 */ /* 0x040fe400078efcff */
[C---:B------:R-:W-:Y:S02]  /*05e0*/  LOP3.LUT R80, R94.reuse, 0x48, RZ, 0xfc, !PT ;  /* 0x000000485e507812 */ /* 0x040fe400078efcff */
[C---:B------:R-:W-:Y:S02]  /*05f0*/  LOP3.LUT R82, R94.reuse, 0x50, RZ, 0xfc, !PT ;  /* 0x000000505e527812 */ /* 0x040fe400078efcff */
[----:B------:R-:W-:-:S02]  /*0600*/  LOP3.LUT R84, R94, 0x58, RZ, 0xfc, !PT ;  /* 0x000000585e547812 */ /* 0x000fc400078efcff */
[C---:B------:R-:W-:Y:S02]  /*0610*/  LOP3.LUT R86, R94.reuse, 0x60, RZ, 0xfc, !PT ;  /* 0x000000605e567812 */ /* 0x040fe400078efcff */
[C---:B------:R-:W-:Y:S02]  /*0620*/  LOP3.LUT R88, R94.reuse, 0x68, RZ, 0xfc, !PT ;  /* 0x000000685e587812 */ /* 0x040fe400078efcff */
[C---:B------:R-:W-:Y:S02]  /*0630*/  LOP3.LUT R90, R94.reuse, 0x70, RZ, 0xfc, !PT ;  /* 0x000000705e5a7812 */ /* 0x040fe400078efcff */
[----:B------:R-:W-:Y:S01]  /*0640*/  LOP3.LUT R92, R94, 0x78, RZ, 0xfc, !PT ;  /* 0x000000785e5c7812 */ /* 0x000fe200078efcff */
[----:B------:R-:W-:Y:S05]  /*0650*/  @P0 BRA `(.L_x_0) ;  /* 0x000000d000000947 */ /* 0x000fea0003800000 */
[C---:B0-----:R-:W-:Y:S01]  /*0660*/  IMAD.SHL.U32 R2, R98.reuse, 0x20, RZ ;  /* 0x0000002062027824 */ /* 0x041fe200078e00ff */
[----:B------:R-:W-:Y:S01]  /*0670*/  CS2R R72, SRZ ;  /* 0x0000000000487805 */ /* 0x000fe2000001ff00 */
[----:B------:R-:W-:Y:S01]  /*0680*/  IMAD.SHL.U32 R0, R98, 0x8, RZ ;  /* 0x0000000862007824 */ /* 0x000fe200078e00ff */
[----:B------:R-:W-:Y:S01]  /*0690*/  CS2R R8, SRZ ;  /* 0x0000000000087805 */ /* 0x000fe2000001ff00 */
[----:B------:R-:W-:Y:S01]  /*06a0*/  CS2R R56, SRZ ;  /* 0x0000000000387805 */ /* 0x000fe2000001ff00 */
[----:B------:R0:W-:Y:S01]  /*06b0*/  STL [R1+0x12c], R2 ;  /* 0x00012c0201007387 */ /* 0x0001e20000100800 */
[----:B------:R-:W-:Y:S01]  /*06c0*/  CS2R R6, SRZ ;  /* 0x0000000000067805 */ /* 0x000fe2000001ff00 */
[----:B------:R-:W-:Y:S01]  /*06d0*/  CS2R R74, SRZ ;  /* 0x00000000004a7805 */ /* 0x000fe2000001ff00 */
[----:B------:R-:W-:Y:S01]  /*06e0*/  CS2R R4, SRZ ;  /* 0x0000000000047805 */ /* 0x000fe2000001ff00 */
[----:B------:R1:W-:Y:S01]  /*06f0*/  STL [R1+0x128], R0 ;  /* 0x0001280001007387 */ /* 0x0003e20000100800 */
[----:B------:R-:W-:Y:S01]  /*0700*/  CS2R R58, SRZ ;  /* 0x00000000003a7805 */ /* 0x000fe2000001ff00 */
[----:B0-----:R-:W-:Y:S01]  /*0710*/  CS2R R2, SRZ ;  /* 0x0000000000027805 */ /* 0x001fe2000001ff00 */
[----:B------:R-:W-:Y:S05]  /*0720*/  BRA `(.L_x_1) ;  /* 0x0000fb5000007947 */ /* 0x000fea0003800000 */
.L_x_0:
[----:B0-----:R-:W-:Y:S01]  /*0730*/  IABS R4, c[0x0][0x17c] ;  /* 0x00005f0000047a13 */ /* 0x001fe20000000000 */
[----:B------:R-:W-:Y:S01]  /*0740*/  IMAD.SHL.U32 R13, R98, 0x8, RZ ;  /* 0x00000008620d7824 */ /* 0x000fe200078e00ff */
[----:B------:R-:W-:-:S02]  /*0750*/  IABS R17, c[0x0][0x178] ;  /* 0x00005e0000117a13 */ /* 0x000fc40000000000 */
[----:B------:R-:W0:Y:S01]  /*0760*/  I2F.RP R0, R4 ;  /* 0x0000000400007306 */ /* 0x000e220000209400 */
[--C-:B------:R-:W-:Y:S01]  /*0770*/  SHF.R.U32.HI R5, RZ, 0x7, R98.reuse ;  /* 0x00000007ff057819 */ /* 0x100fe20000011662 */
[----:B------:R1:W-:Y:S01]  /*0780*/  STL [R1+0x128], R13 ;  /* 0x0001280d01007387 */ /* 0x0003e20000100800 */
[----:B------:R-:W-:Y:S02]  /*0790*/  LOP3.LUT R58, R98, 0x7f, RZ, 0xc0, !PT ;  /* 0x0000007f623a7812 */ /* 0x000fe400078ec0ff */
[----:B------:R-:W-:Y:S02]  /*07a0*/  SGXT.U32 R5, R5, 0x1 ;  /* 0x000000010505781a */ /* 0x000fe40000000000 */
[----:B------:R-:W-:Y:S01]  /*07b0*/  SHF.R.U32.HI R10, RZ, 0x2, R98 ;  /* 0x00000002ff0a7819 */ /* 0x000fe20000011662 */
[----:B------:R-:W2:Y:S01]  /*07c0*/  I2F.RP R6, R17 ;  /* 0x0000001100067306 */ /* 0x000ea20000209400 */
[----:B------:R-:W-:Y:S02]  /*07d0*/  LOP3.LUT R5, R12, R5, RZ, 0xfc, !PT ;  /* 0x000000050c057212 */ /* 0x000fe400078efcff */
[----:B------:R-:W-:-:S02]  /*07e0*/  IABS R12, R100 ;  /* 0x00000064000c7213 */ /* 0x000fc40000000000 */
[----:B------:R-:W-:Y:S02]  /*07f0*/  IABS R195, R5 ;  /* 0x0000000500c37213 */ /* 0x000fe40000000000 */
[C---:B------:R-:W-:Y:S01]  /*0800*/  LOP3.LUT R16, R5.reuse, 0xfe, RZ, 0xfc, !PT ;  /* 0x000000fe05107812 */ /* 0x040fe200078efcff */
[----:B0-----:R-:W0:Y:S01]  /*0810*/  MUFU.RCP R0, R0 ;  /* 0x0000000000007308 */ /* 0x001e220000001000 */
[C---:B------:R-:W-:Y:S02]  /*0820*/  LOP3.LUT R19, R5.reuse, 0xfa, RZ, 0xfc, !PT ;  /* 0x000000fa05137812 */ /* 0x040fe400078efcff */
[----:B------:R-:W-:Y:S02]  /*0830*/  LOP3.LUT R18, R5, 0xfc, RZ, 0xfc, !PT ;  /* 0x000000fc05127812 */ /* 0x000fe400078efcff */
[----:B------:R-:W-:Y:S02]  /*0840*/  IABS R197, R19 ;  /* 0x0000001300c57213 */ /* 0x000fe40000000000 */
[----:B------:R-:W-:Y:S01]  /*0850*/  IABS R15, R18 ;  /* 0x00000012000f7213 */ /* 0x000fe20000000000 */
[----:B--2---:R-:W2:Y:S01]  /*0860*/  MUFU.RCP R6, R6 ;  /* 0x0000000600067308 */ /* 0x004ea20000001000 */
[----:B------:R-:W-:-:S02]  /*0870*/  ISETP.GE.AND P5, PT, R16, RZ, PT ;  /* 0x000000ff1000720c */ /* 0x000fc40003fa6270 */
[C---:B------:R-:W-:Y:S02]  /*0880*/  ISETP.GE.AND P3, PT, R5.reuse, RZ, PT ;  /* 0x000000ff0500720c */ /* 0x040fe40003f66270 */
[----:B------:R-:W-:Y:S02]  /*0890*/  ISETP.GE.AND P4, PT, R18, RZ, PT ;  /* 0x000000ff1200720c */ /* 0x000fe40003f86270 */
[C---:B------:R-:W-:Y:S02]  /*08a0*/  LOP3.LUT R18, R5.reuse, 0xf4, RZ, 0xfc, !PT ;  /* 0x000000f405127812 */ /* 0x040fe400078efcff */
[----:B0-----:R-:W-:Y:S02]  /*08b0*/  IADD3 R8, R0, 0xffffffe, RZ ;  /* 0x0ffffffe00087810 */ /* 0x001fe40007ffe0ff */
[----:B------:R-:W-:Y:S02]  /*08c0*/  IABS R199, R18 ;  /* 0x0000001200c77213 */ /* 0x000fe40000000000 */
[----:B------:R0:W3:Y:S01]  /*08d0*/  F2I.FTZ.U32.TRUNC.NTZ R9, R8 ;  /* 0x0000000800097305 */ /* 0x0000e2000021f000 */
[----:B------:R-:W-:-:S02]  /*08e0*/  LOP3.LUT R20, R5, 0xe8, RZ, 0xfc, !PT ;  /* 0x000000e805147812 */ /* 0x000fc400078efcff */
[----:B--2---:R-:W-:Y:S02]  /*08f0*/  IADD3 R2, R6, 0xffffffe, RZ ;  /* 0x0ffffffe06027810 */ /* 0x004fe40007ffe0ff */
[----:B------:R-:W-:Y:S02]  /*0900*/  IABS R203, R20 ;  /* 0x0000001400cb7213 */ /* 0x000fe40000000000 */
[C---:B------:R-:W-:Y:S01]  /*0910*/  LOP3.LUT R21, R5.reuse, 0xe6, RZ, 0xfc, !PT ;  /* 0x000000e605157812 */ /* 0x040fe200078efcff */
[----:B------:R2:W4:Y:S01]  /*0920*/  F2I.FTZ.U32.TRUNC.NTZ R3, R2 ;  /* 0x0000000200037305 */ /* 0x000522000021f000 */
[----:B0-----:R-:W-:Y:S01]  /*0930*/  IMAD.MOV.U32 R8, RZ, RZ, RZ ;  /* 0x000000ffff087224 */ /* 0x001fe200078e00ff */
[C---:B------:R-:W-:Y:S02]  /*0940*/  LOP3.LUT R24, R5.reuse, 0xe2, RZ, 0xfc, !PT ;  /* 0x000000e205187812 */ /* 0x040fe400078efcff */
[----:B------:R-:W-:Y:S02]  /*0950*/  IABS R25, R21 ;  /* 0x0000001500197213 */ /* 0x000fe40000000000 */
[----:B------:R-:W-:Y:S01]  /*0960*/  IABS R205, R24 ;  /* 0x0000001800cd7213 */ /* 0x000fe20000000000 */
[----:B---3--:R-:W-:Y:S01]  /*0970*/  IMAD.MOV R7, RZ, RZ, -R9 ;  /* 0x000000ffff077224 */ /* 0x008fe200078e0a09 */
[C---:B------:R-:W-:Y:S01]  /*0980*/  LOP3.LUT R22, R5.reuse, 0xe4, RZ, 0xfc, !PT ;  /* 0x000000e405167812 */ /* 0x040fe200078efcff */
[----:B--2---:R-:W-:Y:S01]  /*0990*/  IMAD.MOV.U32 R2, RZ, RZ, RZ ;  /* 0x000000ffff027224 */ /* 0x004fe200078e00ff */
[----:B------:R-:W-:Y:S01]  /*09a0*/  LOP3.LUT R26, R5, 0x52, RZ, 0xfc, !PT ;  /* 0x00000052051a7812 */ /* 0x000fe200078efcff */
[----:B------:R-:W-:Y:S01]  /*09b0*/  IMAD R7, R7, R4, RZ ;  /* 0x0000000407077224 */ /* 0x000fe200078e02ff */
[----:B------:R-:W-:-:S02]  /*09c0*/  IABS R55, R22 ;  /* 0x0000001600377213 */ /* 0x000fc40000000000 */
[C---:B------:R-:W-:Y:S01]  /*09d0*/  LOP3.LUT R30, R5.reuse, 0x16, RZ, 0xfc, !PT ;  /* 0x00000016051e7812 */ /* 0x040fe200078efcff */
[----:B----4-:R-:W-:Y:S01]  /*09e0*/  IMAD.MOV R0, RZ, RZ, -R3 ;  /* 0x000000ffff007224 */ /* 0x010fe200078e0a03 */
[----:B------:R-:W-:Y:S01]  /*09f0*/  LOP3.LUT R28, R5, 0x18, RZ, 0xfc, !PT ;  /* 0x00000018051c7812 */ /* 0x000fe200078efcff */
[----:B------:R-:W-:Y:S01]  /*0a00*/  IMAD.HI.U32 R8, R9, R7, R8 ;  /* 0x0000000709087227 */ /* 0x000fe200078e0008 */
[----:B------:R-:W-:Y:S02]  /*0a10*/  SHF.L.U32 R9, R98, 0x1, RZ ;  /* 0x0000000162097819 */ /* 0x000fe400000006ff */
[----:B------:R-:W-:Y:S01]  /*0a20*/  IABS R47, R30 ;  /* 0x0000001e002f7213 */ /* 0x000fe20000000000 */
[----:B------:R-:W-:Y:S01]  /*0a30*/  IMAD R11, R0, R17, RZ ;  /* 0x00000011000b7224 */ /* 0x000fe200078e02ff */
[----:B------:R-:W-:Y:S02]  /*0a40*/  SHF.R.S32.HI R0, RZ, 0x1f, R39 ;  /* 0x0000001fff007819 */ /* 0x000fe40000011427 */
[----:B------:R-:W-:Y:S01]  /*0a50*/  LOP3.LUT R7, R9, 0x1fe, RZ, 0xc0, !PT ;  /* 0x000001fe09077812 */ /* 0x000fe200078ec0ff */
[----:B------:R-:W-:Y:S01]  /*0a60*/  IMAD.HI.U32 R6, R3, R11, R2 ;  /* 0x0000000b03067227 */ /* 0x000fe200078e0002 */
[----:B------:R-:W-:-:S02]  /*0a70*/  SHF.R.S32.HI R2, RZ, 0x7, R98 ;  /* 0x00000007ff027819 */ /* 0x000fc40000011462 */
[----:B------:R-:W-:Y:S01]  /*0a80*/  LEA.HI R39, R0, R39, RZ, 0x7 ;  /* 0x0000002700277211 */ /* 0x000fe200078f38ff */
[----:B------:R-:W-:Y:S01]  /*0a90*/  IMAD.HI.U32 R3, R8, R195, RZ ;  /* 0x000000c308037227 */ /* 0x000fe200078e00ff */
[----:B------:R-:W-:Y:S02]  /*0aa0*/  SGXT R2, R2, 0x1 ;  /* 0x000000010202781a */ /* 0x000fe40000000200 */
[----:B------:R-:W-:Y:S01]  /*0ab0*/  LOP3.LUT R0, R7, 0x30, R10, 0x78, !PT ;  /* 0x0000003007007812 */ /* 0x000fe200078e780a */
[----:B------:R-:W-:Y:S01]  /*0ac0*/  IMAD.MOV R3, RZ, RZ, -R3 ;  /* 0x000000ffff037224 */ /* 0x000fe200078e0a03 */
[C---:B------:R-:W-:Y:S01]  /*0ad0*/  LOP3.LUT R32, R5.reuse, 0x14, RZ, 0xfc, !PT ;  /* 0x0000001405207812 */ /* 0x040fe200078efcff */
[----:B------:R-:W-:Y:S01]  /*0ae0*/  IMAD.HI.U32 R6, R6, R12, RZ ;  /* 0x0000000c06067227 */ /* 0x000fe200078e00ff */
[----:B------:R-:W-:Y:S02]  /*0af0*/  IABS R187, R28 ;  /* 0x0000001c00bb7213 */ /* 0x000fe40000000000 */
[----:B------:R-:W-:Y:S01]  /*0b00*/  LOP3.LUT R34, R5, 0x12, RZ, 0xfc, !PT ;  /* 0x0000001205227812 */ /* 0x000fe200078efcff */
[----:B------:R-:W-:Y:S01]  /*0b10*/  IMAD R195, R4, R3, R195 ;  /* 0x0000000304c37224 */ /* 0x000fe200078e02c3 */
[----:B------:R-:W-:Y:S01]  /*0b20*/  LOP3.LUT R3, R13, 0x30, RZ, 0xc0, !PT ;  /* 0x000000300d037812 */ /* 0x000fe200078ec0ff */
[----:B------:R-:W-:Y:S01]  /*0b30*/  IMAD.SHL.U32 R11, R58, 0x2, RZ ;  /* 0x000000023a0b7824 */ /* 0x000fe200078e00ff */
[----:B------:R-:W-:Y:S01]  /*0b40*/  IABS R189, R34 ;  /* 0x0000002200bd7213 */ /* 0x000fe20000000000 */
[----:B------:R-:W-:Y:S01]  /*0b50*/  IMAD.MOV R6, RZ, RZ, -R6 ;  /* 0x000000ffff067224 */ /* 0x000fe200078e0a06 */
[----:B------:R-:W-:-:S02]  /*0b60*/  ISETP.GT.U32.AND P1, PT, R4, R195, PT ;  /* 0x000000c30400720c */ /* 0x000fc40003f24070 */
[----:B------:R-:W-:Y:S01]  /*0b70*/  LOP3.LUT R2, R11, 0x110, R2, 0x78, !PT ;  /* 0x000001100b027812 */ /* 0x000fe200078e7802 */
[C---:B------:R-:W-:Y:S01]  /*0b80*/  IMAD R12, R17.reuse, R6, R12 ;  /* 0x00000006110c7224 */ /* 0x040fe200078e020c */
[----:B------:R-:W-:Y:S02]  /*0b90*/  IABS R11, R16 ;  /* 0x00000010000b7213 */ /* 0x000fe40000000000 */
[----:B------:R-:W-:Y:S02]  /*0ba0*/  LOP3.LUT R6, R98, 0x7, RZ, 0xc0, !PT ;  /* 0x0000000762067812 */ /* 0x000fe400078ec0ff */
[----:B------:R-:W-:Y:S01]  /*0bb0*/  ISETP.GT.U32.AND P0, PT, R17, R12, PT ;  /* 0x0000000c1100720c */ /* 0x000fe20003f04070 */
[----:B------:R-:W-:Y:S01]  /*0bc0*/  IMAD.HI.U32 R7, R8, R11, RZ ;  /* 0x0000000b08077227 */ /* 0x000fe200078e00ff */
[C---:B------:R-:W-:Y:S02]  /*0bd0*/  LOP3.LUT R16, R5.reuse, 0xf8, RZ, 0xfc, !PT ;  /* 0x000000f805107812 */ /* 0x040fe400078efcff */
[C---:B------:R-:W-:Y:S01]  /*0be0*/  LOP3.LUT R36, R5.reuse, 0x10, RZ, 0xfc, !PT ;  /* 0x0000001005247812 */ /* 0x040fe200078efcff */
[C---:B------:R-:W-:Y:S01]  /*0bf0*/  IMAD.SHL.U32 R14, R6.reuse, 0x10, RZ ;  /* 0x00000010060e7824 */ /* 0x040fe200078e00ff */
[----:B------:R-:W-:Y:S01]  /*0c00*/  LOP3.LUT R38, R5, 0xe, RZ, 0xfc, !PT ;  /* 0x0000000e05267812 */ /* 0x000fe200078efcff */
[----:B------:R-:W-:Y:S01]  /*0c10*/  IMAD R10, R6, 0x40, R3 ;  /* 0x00000040060a7824 */ /* 0x000fe200078e0203 */
[----:B------:R-:W-:Y:S01]  /*0c20*/  IABS R49, R36 ;  /* 0x0000002400317213 */ /* 0x000fe20000000000 */
[----:B------:R-:W-:Y:S01]  /*0c30*/  @!P1 IMAD.IADD R195, R195, 0x1, -R4 ;  /* 0x00000001c3c39824 */ /* 0x000fe200078e0a04 */
[----:B------:R-:W-:Y:S01]  /*0c40*/  LOP3.LUT R3, R14, 0x30, R9, 0x78, !PT ;  /* 0x000000300e037812 */ /* 0x000fe200078e7809 */
[----:B-1----:R-:W-:Y:S01]  /*0c50*/  IMAD.MOV R13, RZ, RZ, -R7 ;  /* 0x000000ffff0d7224 */ /* 0x002fe200078e0a07 */
[----:B------:R-:W-:Y:S01]  /*0c60*/  LOP3.LUT R7, R10, 0x10, R9, 0x78, !PT ;  /* 0x000000100a077812 */ /* 0x000fe200078e7809 */
[----:B------:R-:W-:Y:S01]  /*0c70*/  IMAD.HI.U32 R10, R8, R15, RZ ;  /* 0x0000000f080a7227 */ /* 0x000fe200078e00ff */
[----:B------:R-:W-:-:S02]  /*0c80*/  ISETP.GT.U32.AND P6, PT, R4, R195, PT ;  /* 0x000000c30400720c */ /* 0x000fc40003fc4070 */
[----:B------:R-:W-:Y:S01]  /*0c90*/  IABS R163, R38 ;  /* 0x0000002600a37213 */ /* 0x000fe20000000000 */
[----:B------:R-:W-:Y:S01]  /*0ca0*/  IMAD R9, R4, R13, R11 ;  /* 0x0000000d04097224 */ /* 0x000fe200078e020b */
[C---:B------:R-:W-:Y:S01]  /*0cb0*/  LOP3.LUT R40, R5.reuse, 0xc, RZ, 0xfc, !PT ;  /* 0x0000000c05287812 */ /* 0x040fe200078efcff */
[----:B------:R-:W-:Y:S01]  /*0cc0*/  IMAD.HI.U32 R11, R8, R197, RZ ;  /* 0x000000c5080b7227 */ /* 0x000fe200078e00ff */
[----:B------:R-:W-:Y:S02]  /*0cd0*/  LOP3.LUT R42, R5, 0xa, RZ, 0xfc, !PT ;  /* 0x0000000a052a7812 */ /* 0x000fe400078efcff */
[----:B------:R-:W-:Y:S01]  /*0ce0*/  IABS R191, R40 ;  /* 0x0000002800bf7213 */ /* 0x000fe20000000000 */
[----:B------:R-:W-:Y:S01]  /*0cf0*/  IMAD.MOV R13, RZ, RZ, -R11 ;  /* 0x000000ffff0d7224 */ /* 0x000fe200078e0a0b */
[----:B------:R-:W-:Y:S01]  /*0d00*/  IABS R51, R42 ;  /* 0x0000002a00337213 */ /* 0x000fe20000000000 */
[----:B------:R-:W-:Y:S01]  /*0d10*/  @!P0 IMAD.IADD R12, R12, 0x1, -R17 ;  /* 0x000000010c0c8824 */ /* 0x000fe200078e0a11 */
[C---:B------:R-:W-:Y:S01]  /*0d20*/  ISETP.GT.U32.AND P0, PT, R4.reuse, R9, PT ;  /* 0x000000090400720c */ /* 0x040fe20003f04070 */
[----:B------:R-:W-:Y:S01]  /*0d30*/  IMAD R197, R4, R13, R197 ;  /* 0x0000000d04c57224 */ /* 0x000fe200078e02c5 */
[----:B------:R-:W-:Y:S01]  /*0d40*/  @!P6 IADD3 R195, R195, -R4, RZ ;  /* 0x80000004c3c3e210 */ /* 0x000fe20007ffe0ff */
[----:B------:R-:W-:Y:S01]  /*0d50*/  IMAD.MOV R10, RZ, RZ, -R10 ;  /* 0x000000ffff0a7224 */ /* 0x000fe200078e0a0a */
[----:B------:R-:W-:Y:S01]  /*0d60*/  ISETP.GT.U32.AND P2, PT, R17, R12, PT ;  /* 0x0000000c1100720c */ /* 0x000fe20003f44070 */
[----:B------:R-:W-:Y:S01]  /*0d70*/  IMAD.HI.U32 R14, R8, R199, RZ ;  /* 0x000000c7080e7227 */ /* 0x000fe200078e00ff */
[----:B------:R-:W-:-:S02]  /*0d80*/  ISETP.GT.U32.AND P6, PT, R4, R197, PT ;  /* 0x000000c50400720c */ /* 0x000fc40003fc4070 */
[C---:B------:R-:W-:Y:S01]  /*0d90*/  LOP3.LUT R44, R5.reuse, 0x8, RZ, 0xfc, !PT ;  /* 0x00000008052c7812 */ /* 0x040fe200078efcff */
[C---:B------:R-:W-:Y:S01]  /*0da0*/  IMAD R11, R4.reuse, R10, R15 ;  /* 0x0000000a040b7224 */ /* 0x040fe200078e020f */
[----:B------:R-:W-:Y:S01]  /*0db0*/  IABS R10, R16 ;  /* 0x00000010000a7213 */ /* 0x000fe20000000000 */
[----:B------:R-:W-:Y:S01]  /*0dc0*/  @!P3 IMAD.MOV R195, RZ, RZ, -R195 ;  /* 0x000000ffffc3b224 */ /* 0x000fe200078e0ac3 */
[----:B------:R-:W-:Y:S01]  /*0dd0*/  LOP3.LUT R15, R5, 0xf6, RZ, 0xfc, !PT ;  /* 0x000000f6050f7812 */ /* 0x000fe200078efcff */
[----:B------:R-:W-:Y:S01]  /*0de0*/  @!P0 IMAD.IADD R9, R9, 0x1, -R4 ;  /* 0x0000000109098824 */ /* 0x000fe200078e0a04 */
[----:B------:R-:W-:Y:S01]  /*0df0*/  ISETP.GT.U32.AND P1, PT, R4, R11, PT ;  /* 0x0000000b0400720c */ /* 0x000fe20003f24070 */
[----:B------:R-:W-:Y:S01]  /*0e00*/  IMAD.MOV.U32 R13, RZ, RZ, R10 ;  /* 0x000000ffff0d7224 */ /* 0x000fe200078e000a */
[----:B------:R-:W-:Y:S01]  /*0e10*/  ISETP.GE.AND P0, PT, R19, RZ, PT ;  /* 0x000000ff1300720c */ /* 0x000fe20003f06270 */
[----:B------:R-:W-:Y:S01]  /*0e20*/  @!P2 IMAD.IADD R12, R12, 0x1, -R17 ;  /* 0x000000010c0ca824 */ /* 0x000fe200078e0a11 */
[----:B------:R-:W-:Y:S01]  /*0e30*/  IABS R17, R15 ;  /* 0x0000000f00117213 */ /* 0x000fe20000000000 */
[----:B------:R-:W-:Y:S01]  /*0e40*/  IMAD.HI.U32 R10, R8, R13, RZ ;  /* 0x0000000d080a7227 */ /* 0x000fe200078e00ff */
[----:B------:R-:W-:-:S02]  /*0e50*/  ISETP.GT.U32.AND P2, PT, R4, R9, PT ;  /* 0x000000090400720c */ /* 0x000fc40003f44070 */
[----:B------:R-:W-:Y:S01]  /*0e60*/  LOP3.LUT R46, R5, 0x6, RZ, 0xfc, !PT ;  /* 0x00000006052e7812 */ /* 0x000fe200078efcff */
[----:B------:R-:W-:Y:S01]  /*0e70*/  @!P6 IMAD.IADD R197, R197, 0x1, -R4 ;  /* 0x00000001c5c5e824 */ /* 0x000fe200078e0a04 */
[----:B------:R-:W-:Y:S01]  /*0e80*/  ISETP.GE.AND P6, PT, R16, RZ, PT ;  /* 0x000000ff1000720c */ /* 0x000fe20003fc6270 */
[----:B------:R-:W-:Y:S01]  /*0e90*/  IMAD.MOV R10, RZ, RZ, -R10 ;  /* 0x000000ffff0a7224 */ /* 0x000fe200078e0a0a */
[----:B------:R-:W-:Y:S01]  /*0ea0*/  LOP3.LUT R16, R5, 0xec, RZ, 0xfc, !PT ;  /* 0x000000ec05107812 */ /* 0x000fe200078efcff */
[----:B------:R-:W-:Y:S01]  /*0eb0*/  @!P1 IMAD.IADD R11, R11, 0x1, -R4 ;  /* 0x000000010b0b9824 */ /* 0x000fe200078e0a04 */
[C---:B------:R-:W-:Y:S01]  /*0ec0*/  ISETP.GT.U32.AND P3, PT, R4.reuse, R197, PT ;  /* 0x000000c50400720c */ /* 0x040fe20003f64070 */
[----:B------:R-:W-:Y:S01]  /*0ed0*/  IMAD R13, R4, R10, R13 ;  /* 0x0000000a040d7224 */ /* 0x000fe200078e020d */
[----:B------:R-:W-:Y:S01]  /*0ee0*/  IABS R29, R16 ;  /* 0x00000010001d7213 */ /* 0x000fe20000000000 */
[----:B------:R-:W-:Y:S01]  /*0ef0*/  IMAD.HI.U32 R10, R8, R17, RZ ;  /* 0x00000011080a7227 */ /* 0x000fe200078e00ff */
[----:B------:R-:W-:-:S02]  /*0f00*/  ISETP.GT.U32.AND P1, PT, R4, R11, PT ;  /* 0x0000000b0400720c */ /* 0x000fc40003f24070 */
[----:B------:R-:W-:Y:S01]  /*0f10*/  LOP3.LUT R48, R5, 0x4, RZ, 0xfc, !PT ;  /* 0x0000000405307812 */ /* 0x000fe200078efcff */
[----:B------:R-:W-:Y:S01]  /*0f20*/  IMAD.MOV R10, RZ, RZ, -R10 ;  /* 0x000000ffff0a7224 */ /* 0x000fe200078e0a0a */
[----:B------:R-:W-:Y:S01]  /*0f30*/  IABS R53, R44 ;  /* 0x0000002c00357213 */ /* 0x000fe20000000000 */
[--C-:B------:R-:W-:Y:S01]  /*0f40*/  @!P2 IMAD.IADD R9, R9, 0x1, -R4.reuse ;  /* 0x000000010909a824 */ /* 0x100fe200078e0a04 */
[C---:B------:R-:W-:Y:S01]  /*0f50*/  ISETP.GT.U32.AND P2, PT, R4.reuse, R13, PT ;  /* 0x0000000d0400720c */ /* 0x040fe20003f44070 */
[C---:B------:R-:W-:Y:S01]  /*0f60*/  IMAD R17, R4.reuse, R10, R17 ;  /* 0x0000000a04117224 */ /* 0x040fe200078e0211 */
[----:B------:R-:W-:Y:S01]  /*0f70*/  LOP3.LUT R10, R5, 0xf2, RZ, 0xfc, !PT ;  /* 0x000000f2050a7812 */ /* 0x000fe200078efcff */
[----:B------:R-:W-:Y:S01]  /*0f80*/  @!P3 IMAD.IADD R197, R197, 0x1, -R4 ;  /* 0x00000001c5c5b824 */ /* 0x000fe200078e0a04 */
[----:B------:R-:W-:Y:S01]  /*0f90*/  IABS R193, R46 ;  /* 0x0000002e00c17213 */ /* 0x000fe20000000000 */
[----:B------:R-:W-:Y:S01]  /*0fa0*/  IMAD.MOV R14, RZ, RZ, -R14 ;  /* 0x000000ffff0e7224 */ /* 0x000fe200078e0a0e */
[C---:B------:R-:W-:Y:S01]  /*0fb0*/  ISETP.GT.U32.AND P3, PT, R4.reuse, R17, PT ;  /* 0x000000110400720c */ /* 0x040fe20003f64070 */
[--C-:B------:R-:W-:Y:S01]  /*0fc0*/  @!P1 IMAD.IADD R11, R11, 0x1, -R4.reuse ;  /* 0x000000010b0b9824 */ /* 0x100fe200078e0a04 */
[----:B------:R-:W-:Y:S01]  /*0fd0*/  IABS R19, R10 ;  /* 0x0000000a00137213 */ /* 0x000fe20000000000 */
[----:B------:R-:W-:Y:S01]  /*0fe0*/  IMAD R199, R4, R14, R199 ;  /* 0x0000000e04c77224 */ /* 0x000fe200078e02c7 */
[----:B------:R-:W-:Y:S01]  /*0ff0*/  LOP3.LUT R14, R5, 0xf0, RZ, 0xfc, !PT ;  /* 0x000000f0050e7812 */ /* 0x000fe200078efcff */
[----:B------:R-:W-:Y:S01]  /*1000*/  @!P4 IMAD.MOV R11, RZ, RZ, -R11 ;  /* 0x000000ffff0bc224 */ /* 0x000fe200078e0a0b */
[----:B------:R-:W-:Y:S01]  /*1010*/  ISETP.GE.AND P4, PT, R10, RZ, PT ;  /* 0x000000ff0a00720c */ /* 0x000fe20003f86270 */
[----:B------:R-:W-:Y:S01]  /*1020*/  @!P2 IMAD.IADD R13, R13, 0x1, -R4 ;  /* 0x000000010d0da824 */ /* 0x000fe200078e0a04 */
[----:B------:R-:W-:Y:S01]  /*1030*/  IABS R23, R14 ;  /* 0x0000000e00177213 */ /* 0x000fe20000000000 */
[----:B------:R-:W-:Y:S01]  /*1040*/  IMAD.HI.U32 R10, R8, R19, RZ ;  /* 0x00000013080a7227 */ /* 0x000fe200078e00ff */
[----:B------:R-:W-:-:S02]  /*1050*/  ISETP.GE.AND P1, PT, R18, RZ, PT ;  /* 0x000000ff1200720c */ /* 0x000fc40003f26270 */
[----:B------:R-:W-:Y:S01]  /*1060*/  ISETP.GT.U32.AND P2, PT, R4, R13, PT ;  /* 0x0000000d0400720c */ /* 0x000fe20003f44070 */
[----:B------:R-:W-:Y:S01]  /*1070*/  @!P0 IMAD.MOV R197, RZ, RZ, -R197 ;  /* 0x000000ffffc58224 */ /* 0x000fe200078e0ac5 */
[----:B------:R-:W-:Y:S01]  /*1080*/  @!P3 IADD3 R17, R17, -R4, RZ ;  /* 0x800000041111b210 */ /* 0x000fe20007ffe0ff */
[----:B------:R-:W-:Y:S01]  /*1090*/  IMAD.MOV R10, RZ, RZ, -R10 ;  /* 0x000000ffff0a7224 */ /* 0x000fe200078e0a0a */
[----:B------:R-:W-:Y:S01]  /*10a0*/  ISETP.GE.AND P0, PT, R14, RZ, PT ;  /* 0x000000ff0e00720c */ /* 0x000fe20003f06270 */
[----:B------:R-:W-:Y:S01]  /*10b0*/  IMAD.HI.U32 R14, R8, R23, RZ ;  /* 0x00000017080e7227 */ /* 0x000fe200078e00ff */
[C---:B------:R-:W-:Y:S02]  /*10c0*/  ISETP.GT.U32.AND P3, PT, R4.reuse, R17, PT ;  /* 0x000000110400720c */ /* 0x040fe40003f64070 */
[----:B------:R-:W-:Y:S01]  /*10d0*/  LOP3.LUT R18, R5, 0xea, RZ, 0xfc, !PT ;  /* 0x000000ea05127812 */ /* 0x000fe200078efcff */
[----:B------:R-:W-:Y:S01]  /*10e0*/  IMAD.MOV R14, RZ, RZ, -R14 ;  /* 0x000000ffff0e7224 */ /* 0x000fe200078e0a0e */
[----:B------:R-:W-:Y:S01]  /*10f0*/  LOP3.LUT R194, RZ, c[0x0][0x17c], RZ, 0x33, !PT ;  /* 0x00005f00ffc27a12 */ /* 0x000fe200078e33ff */
[C---:B------:R-:W-:Y:S01]  /*1100*/  IMAD R19, R4.reuse, R10, R19 ;  /* 0x0000000a04137224 */ /* 0x040fe200078e0213 */
[----:B------:R-:W-:Y:S01]  /*1110*/  IABS R31, R18 ;  /* 0x00000012001f7213 */ /* 0x000fe20000000000 */
[----:B------:R-:W-:Y:S01]  /*1120*/  @!P2 IMAD.IADD R13, R13, 0x1, -R4 ;  /* 0x000000010d0da824 */ /* 0x000fe200078e0a04 */
[C---:B------:R-:W-:Y:S01]  /*1130*/  ISETP.GT.U32.AND P2, PT, R4.reuse, R199, PT ;  /* 0x000000c70400720c */ /* 0x040fe20003f44070 */
[----:B------:R-:W-:Y:S01]  /*1140*/  IMAD R23, R4, R14, R23 ;  /* 0x0000000e04177224 */ /* 0x000fe200078e0217 */
[----:B------:R-:W-:Y:S01]  /*1150*/  SHF.R.S32.HI R39, RZ, 0x7, R39 ;  /* 0x00000007ff277819 */ /* 0x000fe20000011427 */
[----:B------:R-:W-:-:S02]  /*1160*/  @!P6 IMAD.MOV R13, RZ, RZ, -R13 ;  /* 0x000000ffff0de224 */ /* 0x000fc400078e0a0d */
[--C-:B------:R-:W-:Y:S01]  /*1170*/  @!P3 IMAD.IADD R17, R17, 0x1, -R4.reuse ;  /* 0x000000011111b824 */ /* 0x100fe200078e0a04 */
[C---:B------:R-:W-:Y:S01]  /*1180*/  ISETP.GT.U32.AND P3, PT, R4.reuse, R19, PT ;  /* 0x000000130400720c */ /* 0x040fe20003f64070 */
[----:B------:R-:W-:Y:S01]  /*1190*/  @!P5 IMAD.MOV R9, RZ, RZ, -R9 ;  /* 0x000000ffff09d224 */ /* 0x000fe200078e0a09 */
[----:B------:R-:W-:Y:S01]  /*11a0*/  ISETP.GT.U32.AND P6, PT, R4, R23, PT ;  /* 0x000000170400720c */ /* 0x000fe20003fc4070 */
[----:B------:R-:W-:Y:S01]  /*11b0*/  IMAD.HI.U32 R14, R8, R29, RZ ;  /* 0x0000001d080e7227 */ /* 0x000fe200078e00ff */
[----:B------:R-:W-:Y:S02]  /*11c0*/  ISETP.GE.AND P5, PT, R15, RZ, PT ;  /* 0x000000ff0f00720c */ /* 0x000fe40003fa6270 */
[----:B------:R-:W-:Y:S01]  /*11d0*/  LOP3.LUT R15, R5, 0xee, RZ, 0xfc, !PT ;  /* 0x000000ee050f7812 */ /* 0x000fe200078efcff */
[----:B------:R-:W-:Y:S02]  /*11e0*/  @!P2 IMAD.IADD R199, R199, 0x1, -R4 ;  /* 0x00000001c7c7a824 */ /* 0x000fe400078e0a04 */
[----:B------:R-:W-:Y:S01]  /*11f0*/  IMAD.MOV R14, RZ, RZ, -R14 ;  /* 0x000000ffff0e7224 */ /* 0x000fe200078e0a0e */
[----:B------:R-:W-:Y:S01]  /*1200*/  IABS R201, R15 ;  /* 0x0000000f00c97213 */ /* 0x000fe20000000000 */
[----:B------:R-:W-:Y:S01]  /*1210*/  IMAD R6, R6, 0x4, R50 ;  /* 0x0000000406067824 */ /* 0x000fe200078e0232 */
[----:B------:R-:W-:Y:S01]  /*1220*/  ISETP.GT.U32.AND P2, PT, R4, R199, PT ;  /* 0x000000c70400720c */ /* 0x000fe20003f44070 */
[----:B------:R-:W-:-:S02]  /*1230*/  @!P3 IMAD.IADD R19, R19, 0x1, -R4 ;  /* 0x000000011313b824 */ /* 0x000fc400078e0a04 */
[----:B------:R-:W-:Y:S01]  /*1240*/  @!P6 IMAD.IADD R23, R23, 0x1, -R4 ;  /* 0x000000011717e824 */ /* 0x000fe200078e0a04 */
[----:B------:R-:W-:Y:S01]  /*1250*/  LEA R3, R6, R3, 0x6 ;  /* 0x0000000306037211 */ /* 0x000fe200078e30ff */
[----:B------:R-:W-:Y:S01]  /*1260*/  IMAD.HI.U32 R10, R8, R201, RZ ;  /* 0x000000c9080a7227 */ /* 0x000fe200078e00ff */
[C---:B------:R-:W-:Y:S02]  /*1270*/  ISETP.GT.U32.AND P3, PT, R4.reuse, R19, PT ;  /* 0x000000130400720c */ /* 0x040fe40003f64070 */
[C---:B------:R-:W-:Y:S01]  /*1280*/  ISETP.GT.U32.AND P6, PT, R4.reuse, R23, PT ;  /* 0x000000170400720c */ /* 0x040fe20003fc4070 */
[----:B------:R-:W-:Y:S02]  /*1290*/  IMAD.MOV R10, RZ, RZ, -R10 ;  /* 0x000000ffff0a7224 */ /* 0x000fe400078e0a0a */
[C---:B------:R-:W-:Y:S02]  /*12a0*/  IMAD R29, R4.reuse, R14, R29 ;  /* 0x0000000e041d7224 */ /* 0x040fe400078e021d */
[----:B------:R-:W-:-:S02]  /*12b0*/  IMAD R201, R4, R10, R201 ;  /* 0x0000000a04c97224 */ /* 0x000fc400078e02c9 */
[----:B------:R-:W-:-:S04]  /*12c0*/  IMAD.HI.U32 R10, R8, R31, RZ ;  /* 0x0000001f080a7227 */ /* 0x000fc800078e00ff */
[----:B------:R-:W-:Y:S01]  /*12d0*/  @!P3 IMAD.IADD R19, R19, 0x1, -R4 ;  /* 0x000000011313b824 */ /* 0x000fe200078e0a04 */
[----:B------:R-:W-:Y:S01]  /*12e0*/  ISETP.GT.U32.AND P3, PT, R4, R201, PT ;  /* 0x000000c90400720c */ /* 0x000fe20003f64070 */
[----:B------:R-:W-:Y:S01]  /*12f0*/  @!P5 IMAD.MOV R17, RZ, RZ, -R17 ;  /* 0x000000ffff11d224 */ /* 0x000fe200078e0a11 */
[----:B------:R-:W-:Y:S01]  /*1300*/  ISETP.GE.AND P5, PT, R15, RZ, PT ;  /* 0x000000ff0f00720c */ /* 0x000fe20003fa6270 */
[----:B------:R-:W-:Y:S02]  /*1310*/  IMAD.MOV R15, RZ, RZ, -R10 ;  /* 0x000000ffff0f7224 */ /* 0x000fe400078e0a0a */
[----:B------:R-:W-:-:S04]  /*1320*/  IMAD.HI.U32 R10, R8, R203, RZ ;  /* 0x000000cb080a7227 */ /* 0x000fc800078e00ff */
[--C-:B------:R-:W-:Y:S01]  /*1330*/  @!P6 IMAD.IADD R23, R23, 0x1, -R4.reuse ;  /* 0x000000011717e824 */ /* 0x100fe200078e0a04 */
[----:B------:R-:W-:Y:S01]  /*1340*/  ISETP.GT.U32.AND P6, PT, R4, R29, PT ;  /* 0x0000001d0400720c */ /* 0x000fe20003fc4070 */
[--C-:B------:R-:W-:Y:S01]  /*1350*/  @!P2 IMAD.IADD R199, R199, 0x1, -R4.reuse ;  /* 0x00000001c7c7a824 */ /* 0x100fe200078e0a04 */
[----:B------:R-:W-:Y:S01]  /*1360*/  ISETP.GE.AND P2, PT, R16, RZ, PT ;  /* 0x000000ff1000720c */ /* 0x000fe20003f46270 */
[----:B------:R-:W-:Y:S01]  /*1370*/  IMAD R31, R4, R15, R31 ;  /* 0x0000000f041f7224 */ /* 0x000fe200078e021f */
[----:B------:R-:W-:Y:S01]  /*1380*/  IADD3 R16, -R10, RZ, RZ ;  /* 0x000000ff0a107210 */ /* 0x000fe20007ffe1ff */
[----:B------:R-:W-:Y:S02]  /*1390*/  @!P3 IMAD.IADD R201, R201, 0x1, -R4 ;  /* 0x00000001c9c9b824 */ /* 0x000fe400078e0a04 */
[----:B------:R-:W-:Y:S01]  /*13a0*/  IMAD.HI.U32 R14, R8, R25, RZ ;  /* 0x00000019080e7227 */ /* 0x000fe200078e00ff */
[----:B------:R-:W-:-:S03]  /*13b0*/  ISETP.GT.U32.AND P3, PT, R4, R31, PT ;  /* 0x0000001f0400720c */ /* 0x000fc60003f64070 */
[C---:B------:R-:W-:Y:S01]  /*13c0*/  IMAD R203, R4.reuse, R16, R203 ;  /* 0x0000001004cb7224 */ /* 0x040fe200078e02cb */
[----:B------:R-:W-:Y:S01]  /*13d0*/  LOP3.LUT R16, R5, 0xde, RZ, 0xfc, !PT ;  /* 0x000000de05107812 */ /* 0x000fe200078efcff */
[----:B------:R-:W-:Y:S02]  /*13e0*/  @!P6 IMAD.IADD R29, R29, 0x1, -R4 ;  /* 0x000000011d1de824 */ /* 0x000fe400078e0a04 */
[----:B------:R-:W-:Y:S01]  /*13f0*/  IMAD.MOV R14, RZ, RZ, -R14 ;  /* 0x000000ffff0e7224 */ /* 0x000fe200078e0a0e */
[----:B------:R-:W-:Y:S01]  /*1400*/  ISETP.GT.U32.AND P6, PT, R4, R203, PT ;  /* 0x000000cb0400720c */ /* 0x000fe20003fc4070 */
[----:B------:R-:W-:Y:S01]  /*1410*/  IMAD.HI.U32 R10, R8, R205, RZ ;  /* 0x000000cd080a7227 */ /* 0x000fe200078e00ff */
[----:B------:R-:W-:-:S03]  /*1420*/  IABS R69, R16 ;  /* 0x0000001000457213 */ /* 0x000fc60000000000 */
[----:B------:R-:W-:Y:S01]  /*1430*/  @!P3 IMAD.IADD R31, R31, 0x1, -R4 ;  /* 0x000000011f1fb824 */ /* 0x000fe200078e0a04 */
[C---:B------:R-:W-:Y:S01]  /*1440*/  ISETP.GT.U32.AND P3, PT, R4.reuse, R201, PT ;  /* 0x000000c90400720c */ /* 0x040fe20003f64070 */
[C---:B------:R-:W-:Y:S02]  /*1450*/  IMAD R25, R4.reuse, R14, R25 ;  /* 0x0000000e04197224 */ /* 0x040fe400078e0219 */
[----:B------:R-:W-:Y:S02]  /*1460*/  @!P0 IMAD.MOV R23, RZ, RZ, -R23 ;  /* 0x000000ffff178224 */ /* 0x000fe400078e0a17 */
[----:B------:R-:W-:Y:S01]  /*1470*/  IMAD.MOV R10, RZ, RZ, -R10 ;  /* 0x000000ffff0a7224 */ /* 0x000fe200078e0a0a */
[C---:B------:R-:W-:Y:S01]  /*1480*/  ISETP.GT.U32.AND P0, PT, R4.reuse, R25, PT ;  /* 0x000000190400720c */ /* 0x040fe20003f04070 */
[----:B------:R-:W-:Y:S01]  /*1490*/  @!P6 IMAD.IADD R203, R203, 0x1, -R4 ;  /* 0x00000001cbcbe824 */ /* 0x000fe200078e0a04 */
[----:B------:R-:W-:Y:S01]  /*14a0*/  ISETP.GT.U32.AND P6, PT, R4, R31, PT ;  /* 0x0000001f0400720c */ /* 0x000fe20003fc4070 */
[----:B------:R-:W-:-:S02]  /*14b0*/  @!P4 IMAD.MOV R19, RZ, RZ, -R19 ;  /* 0x000000ffff13c224 */ /* 0x000fc400078e0a13 */
[----:B------:R-:W-:Y:S01]  /*14c0*/  IMAD.HI.U32 R15, R8, R55, RZ ;  /* 0x00000037080f7227 */ /* 0x000fe200078e00ff */
[----:B------:R-:W-:-:S03]  /*14d0*/  ISETP.GT.U32.AND P4, PT, R4, R203, PT ;  /* 0x000000cb0400720c */ /* 0x000fc60003f84070 */
[C---:B------:R-:W-:Y:S02]  /*14e0*/  IMAD R205, R4.reuse, R10, R205 ;  /* 0x0000000a04cd7224 */ /* 0x040fe400078e02cd */
[----:B------:R-:W-:Y:S02]  /*14f0*/  IMAD.MOV R15, RZ, RZ, -R15 ;  /* 0x000000ffff0f7224 */ /* 0x000fe400078e0a0f */
[----:B------:R-:W-:Y:S01]  /*1500*/  @!P1 IMAD.MOV R199, RZ, RZ, -R199 ;  /* 0x000000ffffc79224 */ /* 0x000fe200078e0ac7 */
[C---:B------:R-:W-:Y:S01]  /*1510*/  ISETP.GT.U32.AND P1, PT, R4.reuse, R29, PT ;  /* 0x0000001d0400720c */ /* 0x040fe20003f24070 */
[--C-:B------:R-:W-:Y:S01]  /*1520*/  @!P6 IMAD.IADD R31, R31, 0x1, -R4.reuse ;  /* 0x000000011f1fe824 */ /* 0x100fe200078e0a04 */
[C---:B------:R-:W-:Y:S01]  /*1530*/  ISETP.GT.U32.AND P6, PT, R4.reuse, R205, PT ;  /* 0x000000cd0400720c */ /* 0x040fe20003fc4070 */
[----:B------:R-:W-:Y:S01]  /*1540*/  IMAD R55, R4, R15, R55 ;  /* 0x0000000f04377224 */ /* 0x000fe200078e0237 */
[----:B------:R-:W-:Y:S01]  /*1550*/  LOP3.LUT R15, R5, 0xe0, RZ, 0xfc, !PT ;  /* 0x000000e0050f7812 */ /* 0x000fe200078efcff */
[----:B------:R-:W-:-:S02]  /*1560*/  @!P3 IMAD.IADD R201, R201, 0x1, -R4 ;  /* 0x00000001c9c9b824 */ /* 0x000fc400078e0a04 */
[--C-:B------:R-:W-:Y:S01]  /*1570*/  @!P0 IMAD.IADD R25, R25, 0x1, -R4.reuse ;  /* 0x0000000119198824 */ /* 0x100fe200078e0a04 */
[----:B------:R-:W-:Y:S01]  /*1580*/  IABS R67, R15 ;  /* 0x0000000f00437213 */ /* 0x000fe20000000000 */
[----:B------:R-:W-:Y:S01]  /*1590*/  IMAD.HI.U32 R14, R8, R69, RZ ;  /* 0x00000045080e7227 */ /* 0x000fe200078e00ff */
[----:B------:R-:W-:Y:S02]  /*15a0*/  ISETP.GT.U32.AND P3, PT, R4, R55, PT ;  /* 0x000000370400720c */ /* 0x000fe40003f64070 */
[----:B------:R-:W-:Y:S01]  /*15b0*/  ISETP.GE.AND P0, PT, R21, RZ, PT ;  /* 0x000000ff1500720c */ /* 0x000fe20003f06270 */
[----:B------:R-:W-:Y:S01]  /*15c0*/  @!P4 IMAD.IADD R203, R203, 0x1, -R4 ;  /* 0x00000001cbcbc824 */ /* 0x000fe200078e0a04 */
[----:B------:R-:W-:Y:S01]  /*15d0*/  ISETP.GE.AND P4, PT, R20, RZ, PT ;  /* 0x000000ff1400720c */ /* 0x000fe20003f86270 */
[----:B------:R-:W-:Y:S01]  /*15e0*/  @!P5 IMAD.MOV R201, RZ, RZ, -R201 ;  /* 0x000000ffffc9d224 */ /* 0x000fe200078e0ac9 */
[----:B------:R-:W-:Y:S01]  /*15f0*/  ISETP.GT.U32.AND P5, PT, R4, R25, PT ;  /* 0x000000190400720c */ /* 0x000fe20003fa4070 */
[----:B------:R-:W-:Y:S01]  /*1600*/  IMAD.MOV R14, RZ, RZ, -R14 ;  /* 0x000000ffff0e7224 */ /* 0x000fe200078e0a0e */
[----:B------:R-:W-:Y:S01]  /*1610*/  LOP3.LUT R20, R5, 0xcc, RZ, 0xfc, !PT ;  /* 0x000000cc05147812 */ /* 0x000fe200078efcff */
[----:B------:R-:W-:Y:S01]  /*1620*/  @!P1 IMAD.IADD R29, R29, 0x1, -R4 ;  /* 0x000000011d1d9824 */ /* 0x000fe200078e0a04 */
[----:B------:R-:W-:Y:S01]  /*1630*/  ISETP.GE.AND P1, PT, R18, RZ, PT ;  /* 0x000000ff1200720c */ /* 0x000fe20003f26270 */
[----:B------:R-:W-:Y:S01]  /*1640*/  IMAD.HI.U32 R10, R8, R67, RZ ;  /* 0x00000043080a7227 */ /* 0x000fe200078e00ff */
[----:B------:R-:W-:-:S02]  /*1650*/  LOP3.LUT R18, R5, 0xda, RZ, 0xfc, !PT ;  /* 0x000000da05127812 */ /* 0x000fc400078efcff */
[----:B------:R-:W-:Y:S01]  /*1660*/  IABS R83, R20 ;  /* 0x0000001400537213 */ /* 0x000fe20000000000 */
[----:B------:R-:W-:Y:S01]  /*1670*/  IMAD R69, R4, R14, R69 ;  /* 0x0000000e04457224 */ /* 0x000fe200078e0245 */
[----:B------:R-:W-:Y:S01]  /*1680*/  LOP3.LUT R14, R5, 0xdc, RZ, 0xfc, !PT ;  /* 0x000000dc050e7812 */ /* 0x000fe200078efcff */
[--C-:B------:R-:W-:Y:S01]  /*1690*/  @!P6 IMAD.IADD R205, R205, 0x1, -R4.reuse ;  /* 0x00000001cdcde824 */ /* 0x100fe200078e0a04 */
[----:B------:R-:W-:Y:S01]  /*16a0*/  IADD3 R10, -R10, RZ, RZ ;  /* 0x000000ff0a0a7210 */ /* 0x000fe20007ffe1ff */
[----:B------:R-:W-:Y:S01]  /*16b0*/  @!P4 IMAD.MOV R203, RZ, RZ, -R203 ;  /* 0x000000ffffcbc224 */ /* 0x000fe200078e0acb */
[----:B------:R-:W-:Y:S01]  /*16c0*/  IABS R207, R14 ;  /* 0x0000000e00cf7213 */ /* 0x000fe20000000000 */
[----:B------:R-:W-:Y:S01]  /*16d0*/  @!P5 IMAD.IADD R25, R25, 0x1, -R4 ;  /* 0x000000011919d824 */ /* 0x000fe200078e0a04 */
[C---:B------:R-:W-:Y:S01]  /*16e0*/  ISETP.GT.U32.AND P6, PT, R4.reuse, R205, PT ;  /* 0x000000cd0400720c */ /* 0x040fe20003fc4070 */
[----:B------:R-:W-:Y:S01]  /*16f0*/  IMAD R67, R4, R10, R67 ;  /* 0x0000000a04437224 */ /* 0x000fe200078e0243 */
[----:B------:R-:W-:Y:S01]  /*1700*/  ISETP.GE.AND P4, PT, R24, RZ, PT ;  /* 0x000000ff1800720c */ /* 0x000fe20003f86270 */
[----:B------:R-:W-:Y:S01]  /*1710*/  IMAD.HI.U32 R10, R8, R207, RZ ;  /* 0x000000cf080a7227 */ /* 0x000fe200078e00ff */
[----:B------:R-:W-:-:S02]  /*1720*/  ISETP.GT.U32.AND P5, PT, R4, R69, PT ;  /* 0x000000450400720c */ /* 0x000fc40003fa4070 */
[----:B------:R-:W-:Y:S01]  /*1730*/  IABS R71, R18 ;  /* 0x0000001200477213 */ /* 0x000fe20000000000 */
[----:B------:R-:W-:Y:S01]  /*1740*/  @!P1 IMAD.MOV R31, RZ, RZ, -R31 ;  /* 0x000000ffff1f9224 */ /* 0x000fe200078e0a1f */
[----:B------:R-:W-:Y:S01]  /*1750*/  ISETP.GT.U32.AND P1, PT, R4, R67, PT ;  /* 0x000000430400720c */ /* 0x000fe20003f24070 */
[----:B------:R-:W-:Y:S01]  /*1760*/  IMAD.MOV R10, RZ, RZ, -R10 ;  /* 0x000000ffff0a7224 */ /* 0x000fe200078e0a0a */
[----:B------:R-:W-:Y:S01]  /*1770*/  @!P0 IADD3 R25, -R25, RZ, RZ ;  /* 0x000000ff19198210 */ /* 0x000fe20007ffe1ff */
[--C-:B------:R-:W-:Y:S01]  /*1780*/  @!P3 IMAD.IADD R55, R55, 0x1, -R4.reuse ;  /* 0x000000013737b824 */ /* 0x100fe200078e0a04 */
[----:B------:R-:W-:Y:S01]  /*1790*/  ISETP.GE.AND P3, PT, R22, RZ, PT ;  /* 0x000000ff1600720c */ /* 0x000fe20003f66270 */
[--C-:B------:R-:W-:Y:S01]  /*17a0*/  @!P6 IMAD.IADD R205, R205, 0x1, -R4.reuse ;  /* 0x00000001cdcde824 */ /* 0x100fe200078e0a04 */
[----:B------:R-:W-:Y:S01]  /*17b0*/  ISETP.GE.AND P6, PT, R16, RZ, PT ;  /* 0x000000ff1000720c */ /* 0x000fe20003fc6270 */
[C---:B------:R-:W-:Y:S01]  /*17c0*/  IMAD R207, R4.reuse, R10, R207 ;  /* 0x0000000a04cf7224 */ /* 0x040fe200078e02cf */
[C---:B------:R-:W-:Y:S01]  /*17d0*/  LOP3.LUT R16, R5.reuse, 0xd4, RZ, 0xfc, !PT ;  /* 0x000000d405107812 */ /* 0x040fe200078efcff */
[----:B------:R-:W-:Y:S01]  /*17e0*/  @!P4 IMAD.MOV R205, RZ, RZ, -R205 ;  /* 0x000000ffffcdc224 */ /* 0x000fe200078e0acd */
[----:B------:R-:W-:Y:S01]  /*17f0*/  LOP3.LUT R10, R5, 0xd8, RZ, 0xfc, !PT ;  /* 0x000000d8050a7812 */ /* 0x000fe200078efcff */
[--C-:B------:R-:W-:Y:S01]  /*1800*/  @!P5 IMAD.IADD R69, R69, 0x1, -R4.reuse ;  /* 0x000000014545d824 */ /* 0x100fe200078e0a04 */
[----:B------:R-:W-:Y:S01]  /*1810*/  ISETP.GT.U32.AND P4, PT, R4, R207, PT ;  /* 0x000000cf0400720c */ /* 0x000fe20003f84070 */
[----:B------:R-:W-:Y:S01]  /*1820*/  @!P1 IMAD.IADD R67, R67, 0x1, -R4 ;  /* 0x0000000143439824 */ /* 0x000fe200078e0a04 */
[----:B------:R-:W-:Y:S01]  /*1830*/  ISETP.GE.AND P1, PT, R14, RZ, PT ;  /* 0x000000ff0e00720c */ /* 0x000fe20003f26270 */
[----:B------:R-:W-:Y:S01]  /*1840*/  IMAD.HI.U32 R14, R8, R71, RZ ;  /* 0x00000047080e7227 */ /* 0x000fe200078e00ff */
[----:B------:R-:W-:-:S02]  /*1850*/  ISETP.GT.U32.AND P5, PT, R4, R69, PT ;  /* 0x000000450400720c */ /* 0x000fc40003fa4070 */
[C---:B------:R-:W-:Y:S01]  /*1860*/  ISETP.GT.U32.AND P0, PT, R4.reuse, R67, PT ;  /* 0x000000430400720c */ /* 0x040fe20003f04070 */
[----:B------:R-:W-:Y:S01]  /*1870*/  @!P2 IMAD.MOV R29, RZ, RZ, -R29 ;  /* 0x000000ffff1da224 */ /* 0x000fe200078e0a1d */
[----:B------:R-:W-:Y:S01]  /*1880*/  ISETP.GT.U32.AND P2, PT, R4, R55, PT ;  /* 0x000000370400720c */ /* 0x000fe20003f44070 */
[----:B------:R-:W-:Y:S01]  /*1890*/  IMAD.MOV R14, RZ, RZ, -R14 ;  /* 0x000000ffff0e7224 */ /* 0x000fe200078e0a0e */
[----:B------:R-:W-:Y:S01]  /*18a0*/  IABS R75, R16 ;  /* 0x00000010004b7213 */ /* 0x000fe20000000000 */
[----:B------:R-:W-:Y:S01]  /*18b0*/  IMAD R6, R90, c[0x0][0x188], RZ ;  /* 0x000062005a067a24 */ /* 0x000fe200078e02ff */
[----:B------:R-:W-:Y:S01]  /*18c0*/  IABS R73, R10 ;  /* 0x0000000a00497213 */ /* 0x000fe20000000000 */
[--C-:B------:R-:W-:Y:S01]  /*18d0*/  @!P4 IMAD.IADD R207, R207, 0x1, -R4.reuse ;  /* 0x00000001cfcfc824 */ /* 0x100fe200078e0a04 */
[C---:B------:R-:W-:Y:S01]  /*18e0*/  LOP3.LUT R21, R5.reuse, 0xb8, RZ, 0xfc, !PT ;  /* 0x000000b805157812 */ /* 0x040fe200078efcff */
[C---:B------:R-:W-:Y:S01]  /*18f0*/  IMAD R71, R4.reuse, R14, R71 ;  /* 0x0000000e04477224 */ /* 0x040fe200078e0247 */
[----:B------:R-:W-:Y:S01]  /*1900*/  LOP3.LUT R14, R5, 0xd6, RZ, 0xfc, !PT ;  /* 0x000000d6050e7812 */ /* 0x000fe200078efcff */
[--C-:B------:R-:W-:Y:S01]  /*1910*/  @!P5 IMAD.IADD R69, R69, 0x1, -R4.reuse ;  /* 0x000000014545d824 */ /* 0x100fe200078e0a04 */
[C---:B------:R-:W-:Y:S01]  /*1920*/  ISETP.GT.U32.AND P4, PT, R4.reuse, R207, PT ;  /* 0x000000cf0400720c */ /* 0x040fe20003f84070 */
[--C-:B------:R-:W-:Y:S01]  /*1930*/  @!P0 IMAD.IADD R67, R67, 0x1, -R4.reuse ;  /* 0x0000000143438824 */ /* 0x100fe200078e0a04 */
[----:B------:R-:W-:Y:S01]  /*1940*/  ISETP.GT.U32.AND P5, PT, R4, R71, PT ;  /* 0x000000470400720c */ /* 0x000fe20003fa4070 */
[----:B------:R-:W-:Y:S01]  /*1950*/  @!P2 IMAD.IADD R55, R55, 0x1, -R4 ;  /* 0x000000013737a824 */ /* 0x000fe200078e0a04 */
[----:B------:R-:W-:Y:S01]  /*1960*/  ISETP.GE.AND P2, PT, R15, RZ, PT ;  /* 0x000000ff0f00720c */ /* 0x000fe20003f46270 */
[----:B------:R-:W-:Y:S01]  /*1970*/  IMAD.HI.U32 R15, R8, R75, RZ ;  /* 0x0000004b080f7227 */ /* 0x000fe200078e00ff */
[----:B------:R-:W-:-:S02]  /*1980*/  ISETP.GE.AND P0, PT, R10, RZ, PT ;  /* 0x000000ff0a00720c */ /* 0x000fc40003f06270 */
[----:B------:R-:W-:Y:S01]  /*1990*/  IABS R209, R14 ;  /* 0x0000000e00d17213 */ /* 0x000fe20000000000 */
[----:B------:R-:W-:Y:S01]  /*19a0*/  IMAD.HI.U32 R10, R8, R73, RZ ;  /* 0x00000049080a7227 */ /* 0x000fe200078e00ff */
[----:B------:R-:W-:Y:S02]  /*19b0*/  IABS R103, R21 ;  /* 0x0000001500677213 */ /* 0x000fe40000000000 */
[C---:B------:R-:W-:Y:S01]  /*19c0*/  LOP3.LUT R22, R5.reuse, 0x70, RZ, 0xfc, !PT ;  /* 0x0000007005167812 */ /* 0x040fe200078efcff */
[----:B------:R-:W-:Y:S01]  /*19d0*/  IMAD.MOV R15, RZ, RZ, -R15 ;  /* 0x000000ffff0f7224 */ /* 0x000fe200078e0a0f */
[----:B------:R-:W-:Y:S01]  /*19e0*/  LOP3.LUT R24, R5, 0x54, RZ, 0xfc, !PT ;  /* 0x0000005405187812 */ /* 0x000fe200078efcff */
[----:B------:R-:W-:Y:S01]  /*19f0*/  IMAD.MOV R10, RZ, RZ, -R10 ;  /* 0x000000ffff0a7224 */ /* 0x000fe200078e0a0a */
[----:B------:R-:W-:Y:S01]  /*1a00*/  IABS R227, R22 ;  /* 0x0000001600e37213 */ /* 0x000fe20000000000 */
[----:B------:R-:W-:Y:S01]  /*1a10*/  @!P4 IMAD.IADD R207, R207, 0x1, -R4 ;  /* 0x00000001cfcfc824 */ /* 0x000fe200078e0a04 */
[----:B------:R-:W-:Y:S01]  /*1a20*/  IABS R251, R24 ;  /* 0x0000001800fb7213 */ /* 0x000fe20000000000 */
[----:B------:R-:W-:-:S02]  /*1a30*/  IMAD R75, R4, R15, R75 ;  /* 0x0000000f044b7224 */ /* 0x000fc400078e024b */
[----:B------:R-:W-:Y:S02]  /*1a40*/  @!P5 IMAD.IADD R71, R71, 0x1, -R4 ;  /* 0x000000014747d824 */ /* 0x000fe400078e0a04 */
[C---:B------:R-:W-:Y:S02]  /*1a50*/  IMAD R73, R4.reuse, R10, R73 ;  /* 0x0000000a04497224 */ /* 0x040fe400078e0249 */
[----:B------:R-:W-:Y:S01]  /*1a60*/  @!P1 IMAD.MOV R207, RZ, RZ, -R207 ;  /* 0x000000ffffcf9224 */ /* 0x000fe200078e0acf */
[----:B------:R-:W-:Y:S01]  /*1a70*/  ISETP.GT.U32.AND P1, PT, R4, R75, PT ;  /* 0x0000004b0400720c */ /* 0x000fe20003f24070 */
[----:B------:R-:W-:Y:S01]  /*1a80*/  @!P2 IMAD.MOV R67, RZ, RZ, -R67 ;  /* 0x000000ffff43a224 */ /* 0x000fe200078e0a43 */
[----:B------:R-:W-:Y:S01]  /*1a90*/  ISETP.GE.AND P2, PT, R14, RZ, PT ;  /* 0x000000ff0e00720c */ /* 0x000fe20003f46270 */
[----:B------:R-:W-:Y:S01]  /*1aa0*/  IMAD.HI.U32 R14, R8, R209, RZ ;  /* 0x000000d1080e7227 */ /* 0x000fe200078e00ff */
[C---:B------:R-:W-:Y:S02]  /*1ab0*/  ISETP.GT.U32.AND P5, PT, R4.reuse, R71, PT ;  /* 0x000000470400720c */ /* 0x040fe40003fa4070 */
[----:B------:R-:W-:Y:S01]  /*1ac0*/  ISETP.GT.U32.AND P4, PT, R4, R73, PT ;  /* 0x000000490400720c */ /* 0x000fe20003f84070 */
[----:B------:R-:W-:Y:S01]  /*1ad0*/  @!P3 IMAD.MOV R55, RZ, RZ, -R55 ;  /* 0x000000ffff37b224 */ /* 0x000fe200078e0a37 */
[----:B------:R-:W-:Y:S01]  /*1ae0*/  ISETP.GE.AND P3, PT, R18, RZ, PT ;  /* 0x000000ff1200720c */ /* 0x000fe20003f66270 */
[----:B------:R-:W-:Y:S01]  /*1af0*/  IMAD.MOV R14, RZ, RZ, -R14 ;  /* 0x000000ffff0e7224 */ /* 0x000fe200078e0a0e */
[C---:B------:R-:W-:Y:S01]  /*1b00*/  LOP3.LUT R18, R5.reuse, 0xce, RZ, 0xfc, !PT ;  /* 0x000000ce05127812 */ /* 0x040fe200078efcff */
[----:B------:R-:W-:Y:S01]  /*1b10*/  @!P6 IMAD.MOV R69, RZ, RZ, -R69 ;  /* 0x000000ffff45e224 */ /* 0x000fe200078e0a45 */
[----:B------:R-:W-:Y:S01]  /*1b20*/  ISETP.GE.AND P6, PT, R16, RZ, PT ;  /* 0x000000ff1000720c */ /* 0x000fe20003fc6270 */
[----:B------:R-:W-:Y:S01]  /*1b30*/  IMAD R209, R4, R14, R209 ;  /* 0x0000000e04d17224 */ /* 0x000fe200078e02d1 */
[----:B------:R-:W-:Y:S01]  /*1b40*/  LOP3.LUT R14, R5, 0xd2, RZ, 0xfc, !PT ;  /* 0x000000d2050e7812 */ /* 0x000fe200078efcff */
[--C-:B------:R-:W-:Y:S01]  /*1b50*/  @!P1 IMAD.IADD R75, R75, 0x1, -R4.reuse ;  /* 0x000000014b4b9824 */ /* 0x100fe200078e0a04 */
[----:B------:R-:W-:Y:S01]  /*1b60*/  IABS R81, R18 ;  /* 0x0000001200517213 */ /* 0x000fe20000000000 */
[----:B------:R-:W-:Y:S01]  /*1b70*/  @!P5 IMAD.IADD R71, R71, 0x1, -R4 ;  /* 0x000000014747d824 */ /* 0x000fe200078e0a04 */
[----:B------:R-:W-:Y:S01]  /*1b80*/  IABS R77, R14 ;  /* 0x0000000e004d7213 */ /* 0x000fe20000000000 */
[----:B------:R-:W-:Y:S01]  /*1b90*/  IMAD.HI.U32 R15, R8, R83, RZ ;  /* 0x00000053080f7227 */ /* 0x000fe200078e00ff */
[----:B------:R-:W-:-:S02]  /*1ba0*/  @!P4 IADD3 R73, R73, -R4, RZ ;  /* 0x800000044949c210 */ /* 0x000fc40007ffe0ff */
[C---:B------:R-:W-:Y:S01]  /*1bb0*/  ISETP.GT.U32.AND P1, PT, R4.reuse, R75, PT ;  /* 0x0000004b0400720c */ /* 0x040fe20003f24070 */
[----:B------:R-:W-:Y:S01]  /*1bc0*/  @!P3 IMAD.MOV R71, RZ, RZ, -R71 ;  /* 0x000000ffff47b224 */ /* 0x000fe200078e0a47 */
[----:B------:R-:W-:Y:S01]  /*1bd0*/  ISETP.GT.U32.AND P4, PT, R4, R73, PT ;  /* 0x000000490400720c */ /* 0x000fe20003f84070 */
[----:B------:R-:W-:Y:S01]  /*1be0*/  IMAD.HI.U32 R10, R8, R77, RZ ;  /* 0x0000004d080a7227 */ /* 0x000fe200078e00ff */
[----:B------:R-:W-:Y:S02]  /*1bf0*/  ISETP.GE.AND P3, PT, R14, RZ, PT ;  /* 0x000000ff0e00720c */ /* 0x000fe40003f66270 */
[----:B------:R-:W-:Y:S01]  /*1c00*/  LOP3.LUT R16, R5, 0xd0, RZ, 0xfc, !PT ;  /* 0x000000d005107812 */ /* 0x000fe200078efcff */
[----:B------:R-:W-:Y:S01]  /*1c10*/  IMAD.HI.U32 R14, R8, R81, RZ ;  /* 0x00000051080e7227 */ /* 0x000fe200078e00ff */
[----:B------:R-:W-:Y:S02]  /*1c20*/  ISETP.GT.U32.AND P5, PT, R4, R209, PT ;  /* 0x000000d10400720c */ /* 0x000fe40003fa4070 */
[----:B------:R-:W-:Y:S01]  /*1c30*/  IABS R79, R16 ;  /* 0x00000010004f7213 */ /* 0x000fe20000000000 */
[----:B------:R-:W-:-:S02]  /*1c40*/  IMAD.MOV R10, RZ, RZ, -R10 ;  /* 0x000000ffff0a7224 */ /* 0x000fc400078e0a0a */
[----:B------:R-:W-:Y:S02]  /*1c50*/  IMAD.MOV R14, RZ, RZ, -R14 ;  /* 0x000000ffff0e7224 */ /* 0x000fe400078e0a0e */
[C---:B------:R-:W-:Y:S02]  /*1c60*/  IMAD R77, R4.reuse, R10, R77 ;  /* 0x0000000a044d7224 */ /* 0x040fe400078e024d */
[----:B------:R-:W-:Y:S02]  /*1c70*/  IMAD.MOV R15, RZ, RZ, -R15 ;  /* 0x000000ffff0f7224 */ /* 0x000fe400078e0a0f */
[C---:B------:R-:W-:Y:S01]  /*1c80*/  IMAD R81, R4.reuse, R14, R81 ;  /* 0x0000000e04517224 */ /* 0x040fe200078e0251 */
[----:B------:R-:W-:Y:S01]  /*1c90*/  LOP3.LUT R14, R5, 0xca, RZ, 0xfc, !PT ;  /* 0x000000ca050e7812 */ /* 0x000fe200078efcff */
[--C-:B------:R-:W-:Y:S02]  /*1ca0*/  @!P1 IMAD.IADD R75, R75, 0x1, -R4.reuse ;  /* 0x000000014b4b9824 */ /* 0x100fe400078e0a04 */
[----:B------:R-:W-:Y:S01]  /*1cb0*/  @!P4 IMAD.IADD R73, R73, 0x1, -R4 ;  /* 0x000000014949c824 */ /* 0x000fe200078e0a04 */
[C---:B------:R-:W-:Y:S01]  /*1cc0*/  ISETP.GT.U32.AND P4, PT, R4.reuse, R77, PT ;  /* 0x0000004d0400720c */ /* 0x040fe20003f84070 */
[C---:B------:R-:W-:Y:S01]  /*1cd0*/  IMAD R83, R4.reuse, R15, R83 ;  /* 0x0000000f04537224 */ /* 0x040fe200078e0253 */
[----:B------:R-:W-:Y:S01]  /*1ce0*/  ISETP.GT.U32.AND P1, PT, R4, R81, PT ;  /* 0x000000510400720c */ /* 0x000fe20003f24070 */
[----:B------:R-:W-:Y:S01]  /*1cf0*/  IMAD.HI.U32 R10, R8, R79, RZ ;  /* 0x0000004f080a7227 */ /* 0x000fe200078e00ff */
[----:B------:R-:W-:-:S02]  /*1d00*/  @!P6 IADD3 R75, -R75, RZ, RZ ;  /* 0x000000ff4b4be210 */ /* 0x000fc40007ffe1ff */
[C---:B------:R-:W-:Y:S01]  /*1d10*/  ISETP.GT.U32.AND P6, PT, R4.reuse, R83, PT ;  /* 0x000000530400720c */ /* 0x040fe20003fc4070 */
[----:B------:R-:W-:Y:S01]  /*1d20*/  IMAD.MOV R10, RZ, RZ, -R10 ;  /* 0x000000ffff0a7224 */ /* 0x000fe200078e0a0a */
[----:B------:R-:W-:Y:S01]  /*1d30*/  IABS R85, R14 ;  /* 0x0000000e00557213 */ /* 0x000fe20000000000 */
[--C-:B------:R-:W-:Y:S01]  /*1d40*/  @!P5 IMAD.IADD R209, R209, 0x1, -R4.reuse ;  /* 0x00000001d1d1d824 */ /* 0x100fe200078e0a04 */
[----:B------:R-:W-:Y:S01]  /*1d50*/  LOP3.LUT R15, R5, 0xc8, RZ, 0xfc, !PT ;  /* 0x000000c8050f7812 */ /* 0x000fe200078efcff */
[----:B------:R-:W-:Y:S02]  /*1d60*/  IMAD R79, R4, R10, R79 ;  /* 0x0000000a044f7224 */ /* 0x000fe400078e024f */
[----:B------:R-:W-:Y:S01]  /*1d70*/  IMAD.HI.U32 R10, R8, R85, RZ ;  /* 0x00000055080a7227 */ /* 0x000fe200078e00ff */
[----:B------:R-:W-:Y:S02]  /*1d80*/  IABS R87, R15 ;  /* 0x0000000f00577213 */ /* 0x000fe40000000000 */
[----:B------:R-:W-:Y:S01]  /*1d90*/  ISETP.GT.U32.AND P5, PT, R4, R209, PT ;  /* 0x000000d10400720c */ /* 0x000fe20003fa4070 */
[----:B------:R-:W-:-:S02]  /*1da0*/  @!P4 IMAD.IADD R77, R77, 0x1, -R4 ;  /* 0x000000014d4dc824 */ /* 0x000fc400078e0a04 */
[----:B------:R-:W-:Y:S02]  /*1db0*/  @!P1 IMAD.IADD R81, R81, 0x1, -R4 ;  /* 0x0000000151519824 */ /* 0x000fe400078e0a04 */
[----:B------:R-:W-:Y:S01]  /*1dc0*/  IMAD.MOV R10, RZ, RZ, -R10 ;  /* 0x000000ffff0a7224 */ /* 0x000fe200078e0a0a */
[C---:B------:R-:W-:Y:S01]  /*1dd0*/  ISETP.GT.U32.AND P4, PT, R4.reuse, R77, PT ;  /* 0x0000004d0400720c */ /* 0x040fe20003f84070 */
[----:B------:R-:W-:Y:S01]  /*1de0*/  @!P6 IMAD.IADD R83, R83, 0x1, -R4 ;  /* 0x000000015353e824 */ /* 0x000fe200078e0a04 */
[C---:B------:R-:W-:Y:S01]  /*1df0*/  ISETP.GT.U32.AND P6, PT, R4.reuse, R81, PT ;  /* 0x000000510400720c */ /* 0x040fe20003fc4070 */
[----:B------:R-:W-:Y:S02]  /*1e00*/  IMAD R85, R4, R10, R85 ;  /* 0x0000000a04557224 */ /* 0x000fe400078e0255 */
[----:B------:R-:W-:-:S04]  /*1e10*/  IMAD.HI.U32 R10, R8, R87, RZ ;  /* 0x00000057080a7227 */ /* 0x000fc800078e00ff */
[----:B------:R-:W-:Y:S01]  /*1e20*/  @!P0 IMAD.MOV R73, RZ, RZ, -R73 ;  /* 0x000000ffff498224 */ /* 0x000fe200078e0a49 */
[----:B------:R-:W-:Y:S01]  /*1e30*/  ISETP.GT.U32.AND P0, PT, R4, R79, PT ;  /* 0x0000004f0400720c */ /* 0x000fe20003f04070 */
[----:B------:R-:W-:Y:S02]  /*1e40*/  IMAD.MOV R10, RZ, RZ, -R10 ;  /* 0x000000ffff0a7224 */ /* 0x000fe400078e0a0a */
[--C-:B------:R-:W-:Y:S01]  /*1e50*/  @!P4 IMAD.IADD R77, R77, 0x1, -R4.reuse ;  /* 0x000000014d4dc824 */ /* 0x100fe200078e0a04 */
[----:B------:R-:W-:Y:S01]  /*1e60*/  ISETP.GE.AND P4, PT, R20, RZ, PT ;  /* 0x000000ff1400720c */ /* 0x000fe20003f86270 */
[C---:B------:R-:W-:Y:S01]  /*1e70*/  IMAD R87, R4.reuse, R10, R87 ;  /* 0x0000000a04577224 */ /* 0x040fe200078e0257 */
[----:B------:R-:W-:Y:S01]  /*1e80*/  LOP3.LUT R20, R5, 0xc2, RZ, 0xfc, !PT ;  /* 0x000000c205147812 */ /* 0x000fe200078efcff */
[--C-:B------:R-:W-:Y:S02]  /*1e90*/  @!P6 IMAD.IADD R81, R81, 0x1, -R4.reuse ;  /* 0x000000015151e824 */ /* 0x100fe400078e0a04 */
[--C-:B------:R-:W-:Y:S01]  /*1ea0*/  @!P5 IMAD.IADD R209, R209, 0x1, -R4.reuse ;  /* 0x00000001d1d1d824 */ /* 0x100fe200078e0a04 */
[----:B------:R-:W-:Y:S01]  /*1eb0*/  ISETP.GT.U32.AND P6, PT, R4, R87, PT ;  /* 0x000000570400720c */ /* 0x000fe20003fc4070 */
[----:B------:R-:W-:Y:S01]  /*1ec0*/  @!P3 IMAD.MOV R77, RZ, RZ, -R77 ;  /* 0x000000ffff4db224 */ /* 0x000fe200078e0a4d */
[----:B------:R-:W-:Y:S01]  /*1ed0*/  ISETP.GE.AND P5, PT, R16, RZ, PT ;  /* 0x000000ff1000720c */ /* 0x000fe20003fa6270 */
[----:B------:R-:W-:Y:S01]  /*1ee0*/  @!P2 IMAD.MOV R209, RZ, RZ, -R209 ;  /* 0x000000ffffd1a224 */ /* 0x000fe200078e0ad1 */
[----:B------:R-:W-:Y:S01]  /*1ef0*/  LOP3.LUT R16, R5, 0xc6, RZ, 0xfc, !PT ;  /* 0x000000c605107812 */ /* 0x000fe200078efcff */
[--C-:B------:R-:W-:Y:S01]  /*1f00*/  @!P0 IMAD.IADD R79, R79, 0x1, -R4.reuse ;  /* 0x000000014f4f8824 */ /* 0x100fe200078e0a04 */
[----:B------:R-:W-:Y:S01]  /*1f10*/  ISETP.GT.U32.AND P3, PT, R4, R83, PT ;  /* 0x000000530400720c */ /* 0x000fe20003f64070 */
[----:B------:R-:W-:Y:S01]  /*1f20*/  IMAD R6, R84, c[0x0][0x188], RZ ;  /* 0x0000620054067a24 */ /* 0x000fe200078e02ff */
[----:B------:R-:W-:Y:S01]  /*1f30*/  ISETP.GE.AND P2, PT, R18, RZ, PT ;  /* 0x000000ff1200720c */ /* 0x000fe20003f46270 */
[----:B------:R-:W-:Y:S01]  /*1f40*/  IMAD R6, R78, c[0x0][0x188], RZ ;  /* 0x000062004e067a24 */ /* 0x000fe200078e02ff */
[----:B------:R-:W-:Y:S01]  /*1f50*/  LOP3.LUT R18, R5, 0xc4, RZ, 0xfc, !PT ;  /* 0x000000c405127812 */ /* 0x000fe200078efcff */
[----:B------:R-:W-:Y:S01]  /*1f60*/  IMAD R6, R68, c[0x0][0x188], RZ ;  /* 0x0000620044067a24 */ /* 0x000fe200078e02ff */
[----:B------:R-:W-:Y:S01]  /*1f70*/  IABS R89, R16 ;  /* 0x0000001000597213 */ /* 0x000fe20000000000 */
[----:B------:R-:W-:Y:S01]  /*1f80*/  @!P6 IMAD.IADD R87, R87, 0x1, -R4 ;  /* 0x000000015757e824 */ /* 0x000fe200078e0a04 */
[----:B------:R-:W-:Y:S01]  /*1f90*/  ISETP.GT.U32.AND P1, PT, R4, R79, PT ;  /* 0x0000004f0400720c */ /* 0x000fe20003f24070 */
[----:B------:R-:W-:Y:S01]  /*1fa0*/  IMAD R6, R62, c[0x0][0x188], RZ ;  /* 0x000062003e067a24 */ /* 0x000fe200078e02ff */
[----:B------:R-:W-:Y:S01]  /*1fb0*/  IABS R91, R18 ;  /* 0x00000012005b7213 */ /* 0x000fe20000000000 */
[----:B------:R-:W-:Y:S01]  /*1fc0*/  IMAD.HI.U32 R10, R8, R89, RZ ;  /* 0x00000059080a7227 */ /* 0x000fe200078e00ff */
[----:B------:R-:W-:-:S02]  /*1fd0*/  ISETP.GE.AND P0, PT, R14, RZ, PT ;  /* 0x000000ff0e00720c */ /* 0x000fc40003f06270 */
[----:B------:R-:W-:Y:S01]  /*1fe0*/  IABS R93, R20 ;  /* 0x00000014005d7213 */ /* 0x000fe20000000000 */
[----:B------:R-:W-:Y:S01]  /*1ff0*/  IMAD.HI.U32 R14, R8, R91, RZ ;  /* 0x0000005b080e7227 */ /* 0x000fe200078e00ff */
[----:B------:R-:W-:-:S03]  /*2000*/  ISETP.GT.U32.AND P6, PT, R4, R87, PT ;  /* 0x000000570400720c */ /* 0x000fc60003fc4070 */
[----:B------:R-:W-:Y:S02]  /*2010*/  IMAD.MOV R10, RZ, RZ, -R10 ;  /* 0x000000ffff0a7224 */ /* 0x000fe400078e0a0a */
[----:B------:R-:W-:Y:S01]  /*2020*/  @!P3 IMAD.IADD R83, R83, 0x1, -R4 ;  /* 0x000000015353b824 */ /* 0x000fe200078e0a04 */
[----:B------:R-:W-:Y:S01]  /*2030*/  ISETP.GE.AND P3, PT, R15, RZ, PT ;  /* 0x000000ff0f00720c */ /* 0x000fe20003f66270 */
[----:B------:R-:W-:-:S04]  /*2040*/  IMAD.HI.U32 R15, R8, R93, RZ ;  /* 0x0000005d080f7227 */ /* 0x000fc800078e00ff */
[----:B------:R-:W-:Y:S02]  /*2050*/  IMAD.MOV R14, RZ, RZ, -R14 ;  /* 0x000000ffff0e7224 */ /* 0x000fe400078e0a0e */
[C---:B------:R-:W-:Y:S02]  /*2060*/  IMAD R89, R4.reuse, R10, R89 ;  /* 0x0000000a04597224 */ /* 0x040fe400078e0259 */
[--C-:B------:R-:W-:Y:S01]  /*2070*/  @!P1 IMAD.IADD R79, R79, 0x1, -R4.reuse ;  /* 0x000000014f4f9824 */ /* 0x100fe200078e0a04 */
[C---:B------:R-:W-:Y:S01]  /*2080*/  ISETP.GT.U32.AND P1, PT, R4.reuse, R85, PT ;  /* 0x000000550400720c */ /* 0x040fe20003f24070 */
[----:B------:R-:W-:Y:S02]  /*2090*/  IMAD.MOV R15, RZ, RZ, -R15 ;  /* 0x000000ffff0f7224 */ /* 0x000fe400078e0a0f */
[C---:B------:R-:W-:Y:S01]  /*20a0*/  IMAD R91, R4.reuse, R14, R91 ;  /* 0x0000000e045b7224 */ /* 0x040fe200078e025b */
[----:B------:R-:W-:Y:S01]  /*20b0*/  @!P5 IADD3 R79, -R79, RZ, RZ ;  /* 0x000000ff4f4fd210 */ /* 0x000fe20007ffe1ff */
[----:B------:R-:W-:Y:S01]  /*20c0*/  @!P2 IMAD.MOV R81, RZ, RZ, -R81 ;  /* 0x000000ffff51a224 */ /* 0x000fe200078e0a51 */
[C---:B------:R-:W-:Y:S01]  /*20d0*/  ISETP.GT.U32.AND P2, PT, R4.reuse, R89, PT ;  /* 0x000000590400720c */ /* 0x040fe20003f44070 */
[C---:B------:R-:W-:Y:S01]  /*20e0*/  IMAD R93, R4.reuse, R15, R93 ;  /* 0x0000000f045d7224 */ /* 0x040fe200078e025d */
[----:B------:R-:W-:Y:S01]  /*20f0*/  LOP3.LUT R15, R5, 0xc0, RZ, 0xfc, !PT ;  /* 0x000000c0050f7812 */ /* 0x000fe200078efcff */
[----:B------:R-:W-:Y:S01]  /*2100*/  @!P4 IMAD.MOV R83, RZ, RZ, -R83 ;  /* 0x000000ffff53c224 */ /* 0x000fe200078e0a53 */
[C---:B------:R-:W-:Y:S01]  /*2110*/  ISETP.GT.U32.AND P4, PT, R4.reuse, R91, PT ;  /* 0x0000005b0400720c */ /* 0x040fe20003f84070 */
[--C-:B------:R-:W-:Y:S01]  /*2120*/  @!P6 IMAD.IADD R87, R87, 0x1, -R4.reuse ;  /* 0x000000015757e824 */ /* 0x100fe200078e0a04 */
[----:B------:R-:W-:Y:S01]  /*2130*/  ISETP.GT.U32.AND P6, PT, R4, R93, PT ;  /* 0x0000005d0400720c */ /* 0x000fe20003fc4070 */
[--C-:B------:R-:W-:Y:S01]  /*2140*/  @!P1 IMAD.IADD R85, R85, 0x1, -R4.reuse ;  /* 0x0000000155559824 */ /* 0x100fe200078e0a04 */
[----:B------:R-:W-:Y:S01]  /*2150*/  ISETP.GE.AND P1, PT, R16, RZ, PT ;  /* 0x000000ff1000720c */ /* 0x000fe20003f26270 */
[----:B------:R-:W-:Y:S01]  /*2160*/  @!P3 IMAD.MOV R87, RZ, RZ, -R87 ;  /* 0x000000ffff57b224 */ /* 0x000fe200078e0a57 */
[----:B------:R-:W-:Y:S01]  /*2170*/  IABS R97, R15 ;  /* 0x0000000f00617213 */ /* 0x000fe20000000000 */
[----:B------:R-:W-:Y:S01]  /*2180*/  IMAD R6, R58, c[0x0][0x18c], RZ ;  /* 0x000063003a067a24 */ /* 0x000fe200078e02ff */
[----:B------:R-:W-:Y:S01]  /*2190*/  LOP3.LUT R16, R5, 0xbe, RZ, 0xfc, !PT ;  /* 0x000000be05107812 */ /* 0x000fe200078efcff */
[----:B------:R-:W-:Y:S01]  /*21a0*/  @!P2 IMAD.IADD R89, R89, 0x1, -R4 ;  /* 0x000000015959a824 */ /* 0x000fe200078e0a04 */
[----:B------:R-:W-:Y:S01]  /*21b0*/  ISETP.GT.U32.AND P5, PT, R4, R85, PT ;  /* 0x000000550400720c */ /* 0x000fe20003fa4070 */
[----:B------:R-:W-:Y:S01]  /*21c0*/  IMAD.HI.U32 R10, R8, R97, RZ ;  /* 0x00000061080a7227 */ /* 0x000fe200078e00ff */
[----:B------:R-:W-:-:S02]  /*21d0*/  IABS R95, R16 ;  /* 0x00000010005f7213 */ /* 0x000fc40000000000 */
[----:B------:R-:W-:Y:S01]  /*21e0*/  ISETP.GE.AND P2, PT, R20, RZ, PT ;  /* 0x000000ff1400720c */ /* 0x000fe20003f46270 */
[--C-:B------:R-:W-:Y:S01]  /*21f0*/  @!P4 IMAD.IADD R91, R91, 0x1, -R4.reuse ;  /* 0x000000015b5bc824 */ /* 0x100fe200078e0a04 */
[C---:B------:R-:W-:Y:S01]  /*2200*/  ISETP.GT.U32.AND P4, PT, R4.reuse, R89, PT ;  /* 0x000000590400720c */ /* 0x040fe20003f84070 */
[----:B------:R-:W-:Y:S01]  /*2210*/  @!P6 IMAD.IADD R93, R93, 0x1, -R4 ;  /* 0x000000015d5de824 */ /* 0x000fe200078e0a04 */
[----:B------:R-:W-:Y:S01]  /*2220*/  LOP3.LUT R20, R5, 0xba, RZ, 0xfc, !PT ;  /* 0x000000ba05147812 */ /* 0x000fe200078efcff */
[----:B------:R-:W-:Y:S01]  /*2230*/  IMAD.MOV R14, RZ, RZ, -R10 ;  /* 0x000000ffff0e7224 */ /* 0x000fe200078e0a0a */
[----:B------:R-:W-:Y:S01]  /*2240*/  ISETP.GT.U32.AND P6, PT, R4, R91, PT ;  /* 0x0000005b0400720c */ /* 0x000fe20003fc4070 */
[----:B------:R-:W-:Y:S01]  /*2250*/  IMAD.HI.U32 R10, R8, R95, RZ ;  /* 0x0000005f080a7227 */ /* 0x000fe200078e00ff */
[----:B------:R-:W-:-:S03]  /*2260*/  IABS R101, R20 ;  /* 0x0000001400657213 */ /* 0x000fc60000000000 */
[C---:B------:R-:W-:Y:S02]  /*2270*/  IMAD R97, R4.reuse, R14, R97 ;  /* 0x0000000e04617224 */ /* 0x040fe400078e0261 */
[----:B------:R-:W-:Y:S02]  /*2280*/  IMAD.MOV R10, RZ, RZ, -R10 ;  /* 0x000000ffff0a7224 */ /* 0x000fe400078e0a0a */
[--C-:B------:R-:W-:Y:S01]  /*2290*/  @!P4 IMAD.IADD R89, R89, 0x1, -R4.reuse ;  /* 0x000000015959c824 */ /* 0x100fe200078e0a04 */
[C---:B------:R-:W-:Y:S01]  /*22a0*/  ISETP.GT.U32.AND P4, PT, R4.reuse, R97, PT ;  /* 0x000000610400720c */ /* 0x040fe20003f84070 */
[----:B------:R-:W-:Y:S02]  /*22b0*/  IMAD R95, R4, R10, R95 ;  /* 0x0000000a045f7224 */ /* 0x000fe400078e025f */
[--C-:B------:R-:W-:Y:S01]  /*22c0*/  @!P5 IMAD.IADD R85, R85, 0x1, -R4.reuse ;  /* 0x000000015555d824 */ /* 0x100fe200078e0a04 */
[----:B------:R-:W-:Y:S01]  /*22d0*/  ISETP.GE.AND P5, PT, R18, RZ, PT ;  /* 0x000000ff1200720c */ /* 0x000fe20003fa6270 */
[----:B------:R-:W-:Y:S01]  /*22e0*/  @!P6 IMAD.IADD R91, R91, 0x1, -R4 ;  /* 0x000000015b5be824 */ /* 0x000fe200078e0a04 */
[----:B------:R-:W-:Y:S01]  /*22f0*/  LOP3.LUT R18, R5, 0xbc, RZ, 0xfc, !PT ;  /* 0x000000bc05127812 */ /* 0x000fe200078efcff */
[----:B------:R-:W-:Y:S01]  /*2300*/  @!P0 IMAD.MOV R85, RZ, RZ, -R85 ;  /* 0x000000ffff558224 */ /* 0x000fe200078e0a55 */
[----:B------:R-:W-:Y:S01]  /*2310*/  ISETP.GT.U32.AND P6, PT, R4, R95, PT ;  /* 0x0000005f0400720c */ /* 0x000fe20003fc4070 */
[----:B------:R-:W-:Y:S01]  /*2320*/  @!P1 IMAD.MOV R89, RZ, RZ, -R89 ;  /* 0x000000ffff599224 */ /* 0x000fe200078e0a59 */
[----:B------:R-:W-:-:S02]  /*2330*/  IABS R99, R18 ;  /* 0x0000001200637213 */ /* 0x000fc40000000000 */
[----:B------:R-:W-:Y:S01]  /*2340*/  ISETP.GT.U32.AND P0, PT, R4, R93, PT ;  /* 0x0000005d0400720c */ /* 0x000fe20003f04070 */
[----:B------:R-:W-:Y:S01]  /*2350*/  @!P4 IMAD.IADD R97, R97, 0x1, -R4 ;  /* 0x000000016161c824 */ /* 0x000fe200078e0a04 */
[----:B------:R-:W-:Y:S01]  /*2360*/  ISETP.GE.AND P4, PT, R16, RZ, PT ;  /* 0x000000ff1000720c */ /* 0x000fe20003f86270 */
[----:B------:R-:W-:Y:S01]  /*2370*/  IMAD.HI.U32 R10, R8, R99, RZ ;  /* 0x00000063080a7227 */ /* 0x000fe200078e00ff */
[----:B------:R-:W-:-:S03]  /*2380*/  LOP3.LUT R16, R5, 0xb2, RZ, 0xfc, !PT ;  /* 0x000000b205107812 */ /* 0x000fc600078efcff */
[----:B------:R-:W-:Y:S01]  /*2390*/  @!P5 IMAD.MOV R91, RZ, RZ, -R91 ;  /* 0x000000ffff5bd224 */ /* 0x000fe200078e0a5b */
[----:B------:R-:W-:Y:S01]  /*23a0*/  IADD3 R14, -R10, RZ, RZ ;  /* 0x000000ff0a0e7210 */ /* 0x000fe20007ffe1ff */
[----:B------:R-:W-:Y:S01]  /*23b0*/  @!P6 IMAD.IADD R95, R95, 0x1, -R4 ;  /* 0x000000015f5fe824 */ /* 0x000fe200078e0a04 */
[----:B------:R-:W-:Y:S01]  /*23c0*/  ISETP.GT.U32.AND P6, PT, R4, R97, PT ;  /* 0x000000610400720c */ /* 0x000fe20003fc4070 */
[----:B------:R-:W-:Y:S01]  /*23d0*/  IMAD.HI.U32 R10, R8, R101, RZ ;  /* 0x00000065080a7227 */ /* 0x000fe200078e00ff */
[----:B------:R-:W-:Y:S02]  /*23e0*/  ISETP.GE.AND P5, PT, R18, RZ, PT ;  /* 0x000000ff1200720c */ /* 0x000fe40003fa6270 */
[C---:B------:R-:W-:Y:S01]  /*23f0*/  ISETP.GT.U32.AND P1, PT, R4.reuse, R95, PT ;  /* 0x0000005f0400720c */ /* 0x040fe20003f24070 */
[----:B------:R-:W-:Y:S01]  /*2400*/  IMAD R99, R4, R14, R99 ;  /* 0x0000000e04637224 */ /* 0x000fe200078e0263 */
[----:B------:R-:W-:Y:S01]  /*2410*/  IABS R107, R16 ;  /* 0x00000010006b7213 */ /* 0x000fe20000000000 */
[----:B------:R-:W-:Y:S01]  /*2420*/  IMAD.MOV R14, RZ, RZ, -R10 ;  /* 0x000000ffff0e7224 */ /* 0x000fe200078e0a0a */
[----:B------:R-:W-:Y:S01]  /*2430*/  LOP3.LUT R18, R5, 0xb0, RZ, 0xfc, !PT ;  /* 0x000000b005127812 */ /* 0x000fe200078efcff */
[----:B------:R-:W-:Y:S01]  /*2440*/  IMAD.HI.U32 R10, R8, R103, RZ ;  /* 0x00000067080a7227 */ /* 0x000fe200078e00ff */
[----:B------:R-:W-:-:S02]  /*2450*/  ISETP.GT.U32.AND P3, PT, R4, R99, PT ;  /* 0x000000630400720c */ /* 0x000fc40003f64070 */
[----:B------:R-:W-:Y:S01]  /*2460*/  IABS R111, R18 ;  /* 0x00000012006f7213 */ /* 0x000fe20000000000 */
[C---:B------:R-:W-:Y:S01]  /*2470*/  IMAD R101, R4.reuse, R14, R101 ;  /* 0x0000000e04657224 */ /* 0x040fe200078e0265 */
[----:B------:R-:W-:Y:S01]  /*2480*/  LOP3.LUT R14, R5, 0xb6, RZ, 0xfc, !PT ;  /* 0x000000b6050e7812 */ /* 0x000fe200078efcff */
[--C-:B------:R-:W-:Y:S02]  /*2490*/  @!P6 IMAD.IADD R97, R97, 0x1, -R4.reuse ;  /* 0x000000016161e824 */ /* 0x100fe400078e0a04 */
[----:B------:R-:W-:Y:S01]  /*24a0*/  @!P0 IMAD.IADD R93, R93, 0x1, -R4 ;  /* 0x000000015d5d8824 */ /* 0x000fe200078e0a04 */
[C---:B------:R-:W-:Y:S01]  /*24b0*/  ISETP.GT.U32.AND P6, PT, R4.reuse, R101, PT ;  /* 0x000000650400720c */ /* 0x040fe20003fc4070 */
[----:B------:R-:W-:Y:S01]  /*24c0*/  IMAD.MOV R10, RZ, RZ, -R10 ;  /* 0x000000ffff0a7224 */ /* 0x000fe200078e0a0a */
[----:B------:R-:W-:Y:S01]  /*24d0*/  ISETP.GE.AND P0, PT, R15, RZ, PT ;  /* 0x000000ff0f00720c */ /* 0x000fe20003f06270 */
[--C-:B------:R-:W-:Y:S01]  /*24e0*/  @!P1 IMAD.IADD R95, R95, 0x1, -R4.reuse ;  /* 0x000000015f5f9824 */ /* 0x100fe200078e0a04 */
[----:B------:R-:W-:Y:S01]  /*24f0*/  IABS R105, R14 ;  /* 0x0000000e00697213 */ /* 0x000fe20000000000 */
[----:B------:R-:W-:Y:S01]  /*2500*/  @!P3 IMAD.IADD R99, R99, 0x1, -R4 ;  /* 0x000000016363b824 */ /* 0x000fe200078e0a04 */
[----:B------:R-:W-:Y:S01]  /*2510*/  LOP3.LUT R15, R5, 0xb4, RZ, 0xfc, !PT ;  /* 0x000000b4050f7812 */ /* 0x000fe200078efcff */
[----:B------:R-:W-:Y:S01]  /*2520*/  IMAD R103, R4, R10, R103 ;  /* 0x0000000a04677224 */ /* 0x000fe200078e0267 */
[----:B------:R-:W-:Y:S01]  /*2530*/  @!P4 IADD3 R95, -R95, RZ, RZ ;  /* 0x000000ff5f5fc210 */ /* 0x000fe20007ffe1ff */
[----:B------:R-:W-:Y:S01]  /*2540*/  IMAD.HI.U32 R10, R8, R105, RZ ;  /* 0x00000069080a7227 */ /* 0x000fe200078e00ff */
[----:B------:R-:W-:-:S02]  /*2550*/  IABS R109, R15 ;  /* 0x0000000f006d7213 */ /* 0x000fc40000000000 */
[C---:B------:R-:W-:Y:S01]  /*2560*/  ISETP.GT.U32.AND P4, PT, R4.reuse, R103, PT ;  /* 0x000000670400720c */ /* 0x040fe20003f84070 */
[----:B------:R-:W-:Y:S01]  /*2570*/  @!P6 IMAD.IADD R101, R101, 0x1, -R4 ;  /* 0x000000016565e824 */ /* 0x000fe200078e0a04 */
[----:B------:R-:W-:Y:S01]  /*2580*/  ISETP.GT.U32.AND P6, PT, R4, R99, PT ;  /* 0x000000630400720c */ /* 0x000fe20003fc4070 */
[----:B------:R-:W-:Y:S01]  /*2590*/  @!P0 IMAD.MOV R97, RZ, RZ, -R97 ;  /* 0x000000ffff618224 */ /* 0x000fe200078e0a61 */
[----:B------:R-:W-:Y:S01]  /*25a0*/  ISETP.GE.AND P3, PT, R14, RZ, PT ;  /* 0x000000ff0e00720c */ /* 0x000fe20003f66270 */
[----:B------:R-:W-:Y:S01]  /*25b0*/  IMAD.MOV R10, RZ, RZ, -R10 ;  /* 0x000000ffff0a7224 */ /* 0x000fe200078e0a0a */
[----:B------:R-:W-:Y:S01]  /*25c0*/  ISETP.GT.U32.AND P0, PT, R4, R101, PT ;  /* 0x000000650400720c */ /* 0x000fe20003f04070 */
[----:B------:R-:W-:Y:S01]  /*25d0*/  @!P2 IMAD.MOV R93, RZ, RZ, -R93 ;  /* 0x000000ffff5da224 */ /* 0x000fe200078e0a5d */
[----:B------:R-:W-:Y:S01]  /*25e0*/  ISETP.GE.AND P2, PT, R20, RZ, PT ;  /* 0x000000ff1400720c */ /* 0x000fe20003f46270 */
[----:B------:R-:W-:Y:S01]  /*25f0*/  IMAD R105, R4, R10, R105 ;  /* 0x0000000a04697224 */ /* 0x000fe200078e0269 */
[----:B------:R-:W-:Y:S01]  /*2600*/  ISETP.GE.AND P1, PT, R21, RZ, PT ;  /* 0x000000ff1500720c */ /* 0x000fe20003f26270 */
[----:B------:R-:W-:Y:S01]  /*2610*/  IMAD.HI.U32 R10, R8, R109, RZ ;  /* 0x0000006d080a7227 */ /* 0x000fe200078e00ff */
[----:B------:R-:W-:-:S02]  /*2620*/  LOP3.LUT R21, R5, 0xa8, RZ, 0xfc, !PT ;  /* 0x000000a805157812 */ /* 0x000fc400078efcff */
[----:B------:R-:W-:Y:S01]  /*2630*/  LOP3.LUT R20, R5, 0xaa, RZ, 0xfc, !PT ;  /* 0x000000aa05147812 */ /* 0x000fe200078efcff */
[--C-:B------:R-:W-:Y:S01]  /*2640*/  @!P6 IMAD.IADD R99, R99, 0x1, -R4.reuse ;  /* 0x000000016363e824 */ /* 0x100fe200078e0a04 */
[----:B------:R-:W-:Y:S01]  /*2650*/  ISETP.GT.U32.AND P6, PT, R4, R105, PT ;  /* 0x000000690400720c */ /* 0x000fe20003fc4070 */
[--C-:B------:R-:W-:Y:S01]  /*2660*/  @!P4 IMAD.IADD R103, R103, 0x1, -R4.reuse ;  /* 0x000000016767c824 */ /* 0x100fe200078e0a04 */
[----:B------:R-:W-:Y:S01]  /*2670*/  ISETP.GE.AND P4, PT, R16, RZ, PT ;  /* 0x000000ff1000720c */ /* 0x000fe20003f86270 */
[----:B------:R-:W-:Y:S01]  /*2680*/  @!P0 IMAD.IADD R101, R101, 0x1, -R4 ;  /* 0x0000000165658824 */ /* 0x000fe200078e0a04 */
[----:B------:R-:W-:Y:S01]  /*2690*/  ISETP.GE.AND P0, PT, R15, RZ, PT ;  /* 0x000000ff0f00720c */ /* 0x000fe20003f06270 */
[----:B------:R-:W-:Y:S01]  /*26a0*/  @!P5 IMAD.MOV R99, RZ, RZ, -R99 ;  /* 0x000000ffff63d224 */ /* 0x000fe200078e0a63 */
[----:B------:R-:W-:Y:S01]  /*26b0*/  ISETP.GT.U32.AND P5, PT, R4, R103, PT ;  /* 0x000000670400720c */ /* 0x000fe20003fa4070 */
[----:B------:R-:W-:Y:S01]  /*26c0*/  IMAD.HI.U32 R14, R8, R107, RZ ;  /* 0x0000006b080e7227 */ /* 0x000fe200078e00ff */
[----:B------:R-:W-:-:S02]  /*26d0*/  LOP3.LUT R16, R5, 0xac, RZ, 0xfc, !PT ;  /* 0x000000ac05107812 */ /* 0x000fc400078efcff */
[----:B------:R-:W-:Y:S01]  /*26e0*/  IABS R119, R21 ;  /* 0x0000001500777213 */ /* 0x000fe20000000000 */
[----:B------:R-:W-:Y:S01]  /*26f0*/  IMAD.MOV R15, RZ, RZ, -R10 ;  /* 0x000000ffff0f7224 */ /* 0x000fe200078e0a0a */
[----:B------:R-:W-:Y:S01]  /*2700*/  IABS R117, R16 ;  /* 0x0000001000757213 */ /* 0x000fe20000000000 */
[----:B------:R-:W-:Y:S01]  /*2710*/  IMAD.MOV R14, RZ, RZ, -R14 ;  /* 0x000000ffff0e7224 */ /* 0x000fe200078e0a0e */
[----:B------:R-:W-:Y:S01]  /*2720*/  IABS R115, R20 ;  /* 0x0000001400737213 */ /* 0x000fe20000000000 */
[C---:B------:R-:W-:Y:S01]  /*2730*/  IMAD R109, R4.reuse, R15, R109 ;  /* 0x0000000f046d7224 */ /* 0x040fe200078e026d */
[----:B------:R-:W-:Y:S01]  /*2740*/  LOP3.LUT R15, R5, 0xae, RZ, 0xfc, !PT ;  /* 0x000000ae050f7812 */ /* 0x000fe200078efcff */
[--C-:B------:R-:W-:Y:S02]  /*2750*/  @!P6 IMAD.IADD R105, R105, 0x1, -R4.reuse ;  /* 0x000000016969e824 */ /* 0x100fe400078e0a04 */
[C---:B------:R-:W-:Y:S01]  /*2760*/  IMAD R107, R4.reuse, R14, R107 ;  /* 0x0000000e046b7224 */ /* 0x040fe200078e026b */
[----:B------:R-:W-:Y:S01]  /*2770*/  IABS R113, R15 ;  /* 0x0000000f00717213 */ /* 0x000fe20000000000 */
[----:B------:R-:W-:Y:S01]  /*2780*/  @!P2 IMAD.MOV R101, RZ, RZ, -R101 ;  /* 0x000000ffff65a224 */ /* 0x000fe200078e0a65 */
[C---:B------:R-:W-:Y:S01]  /*2790*/  ISETP.GT.U32.AND P2, PT, R4.reuse, R109, PT ;  /* 0x0000006d0400720c */ /* 0x040fe20003f44070 */
[----:B------:R-:W-:Y:S01]  /*27a0*/  @!P5 IMAD.IADD R103, R103, 0x1, -R4 ;  /* 0x000000016767d824 */ /* 0x000fe200078e0a04 */
[----:B------:R-:W-:Y:S01]  /*27b0*/  ISETP.GT.U32.AND P6, PT, R4, R105, PT ;  /* 0x000000690400720c */ /* 0x000fe20003fc4070 */
[----:B------:R-:W-:Y:S01]  /*27c0*/  IMAD.HI.U32 R10, R8, R111, RZ ;  /* 0x0000006f080a7227 */ /* 0x000fe200078e00ff */
[----:B------:R-:W-:-:S03]  /*27d0*/  ISETP.GT.U32.AND P5, PT, R4, R107, PT ;  /* 0x0000006b0400720c */ /* 0x000fc60003fa4070 */
[----:B------:R-:W-:Y:S02]  /*27e0*/  IMAD.MOV R10, RZ, RZ, -R10 ;  /* 0x000000ffff0a7224 */ /* 0x000fe400078e0a0a */
[----:B------:R-:W-:-:S04]  /*27f0*/  IMAD.HI.U32 R14, R8, R117, RZ ;  /* 0x00000075080e7227 */ /* 0x000fc800078e00ff */
[----:B------:R-:W-:Y:S01]  /*2800*/  IMAD R111, R4, R10, R111 ;  /* 0x0000000a046f7224 */ /* 0x000fe200078e026f */
[----:B------:R-:W-:Y:S01]  /*2810*/  IADD3 R14, -R14, RZ, RZ ;  /* 0x000000ff0e0e7210 */ /* 0x000fe20007ffe1ff */
[--C-:B------:R-:W-:Y:S01]  /*2820*/  @!P2 IMAD.IADD R109, R109, 0x1, -R4.reuse ;  /* 0x000000016d6da824 */ /* 0x100fe200078e0a04 */
[----:B------:R-:W-:Y:S01]  /*2830*/  ISETP.GE.AND P2, PT, R18, RZ, PT ;  /* 0x000000ff1200720c */ /* 0x000fe20003f46270 */
[--C-:B------:R-:W-:Y:S01]  /*2840*/  @!P6 IMAD.IADD R105, R105, 0x1, -R4.reuse ;  /* 0x000000016969e824 */ /* 0x100fe200078e0a04 */
[C---:B------:R-:W-:Y:S01]  /*2850*/  ISETP.GT.U32.AND P6, PT, R4.reuse, R111, PT ;  /* 0x0000006f0400720c */ /* 0x040fe20003fc4070 */
[----:B------:R-:W-:Y:S01]  /*2860*/  @!P5 IMAD.IADD R107, R107, 0x1, -R4 ;  /* 0x000000016b6bd824 */ /* 0x000fe200078e0a04 */
[----:B------:R-:W-:Y:S01]  /*2870*/  ISETP.GT.U32.AND P5, PT, R4, R109, PT ;  /* 0x0000006d0400720c */ /* 0x000fe20003fa4070 */
[----:B------:R-:W-:Y:S01]  /*2880*/  IMAD.HI.U32 R10, R8, R113, RZ ;  /* 0x00000071080a7227 */ /* 0x000fe200078e00ff */
[----:B------:R-:W-:-:S03]  /*2890*/  LOP3.LUT R18, R5, 0x96, RZ, 0xfc, !PT ;  /* 0x0000009605127812 */ /* 0x000fc600078efcff */
[----:B------:R-:W-:Y:S01]  /*28a0*/  IMAD.MOV R10, RZ, RZ, -R10 ;  /* 0x000000ffff0a7224 */ /* 0x000fe200078e0a0a */
[----:B------:R-:W-:Y:S01]  /*28b0*/  IABS R137, R18 ;  /* 0x0000001200897213 */ /* 0x000fe20000000000 */
[C---:B------:R-:W-:Y:S02]  /*28c0*/  IMAD R117, R4.reuse, R14, R117 ;  /* 0x0000000e04757224 */ /* 0x040fe400078e0275 */
[C---:B------:R-:W-:Y:S02]  /*28d0*/  IMAD R113, R4.reuse, R10, R113 ;  /* 0x0000000a04717224 */ /* 0x040fe400078e0271 */
[--C-:B------:R-:W-:Y:S01]  /*28e0*/  @!P6 IMAD.IADD R111, R111, 0x1, -R4.reuse ;  /* 0x000000016f6fe824 */ /* 0x100fe200078e0a04 */
[C---:B------:R-:W-:Y:S01]  /*28f0*/  ISETP.GT.U32.AND P6, PT, R4.reuse, R107, PT ;  /* 0x0000006b0400720c */ /* 0x040fe20003fc4070 */
[----:B------:R-:W-:Y:S01]  /*2900*/  @!P5 IMAD.IADD R109, R109, 0x1, -R4 ;  /* 0x000000016d6dd824 */ /* 0x000fe200078e0a04 */
[----:B------:R-:W-:Y:S01]  /*2910*/  ISETP.GT.U32.AND P5, PT, R4, R113, PT ;  /* 0x000000710400720c */ /* 0x000fe20003fa4070 */
[----:B------:R-:W-:-:S04]  /*2920*/  IMAD.HI.U32 R14, R8, R119, RZ ;  /* 0x00000077080e7227 */ /* 0x000fc800078e00ff */
[----:B------:R-:W-:Y:S02]  /*2930*/  IMAD.MOV R14, RZ, RZ, -R14 ;  /* 0x000000ffff0e7224 */ /* 0x000fe400078e0a0e */
[----:B------:R-:W-:Y:S01]  /*2940*/  @!P3 IMAD.MOV R105, RZ, RZ, -R105 ;  /* 0x000000ffff69b224 */ /* 0x000fe200078e0a69 */
[----:B------:R-:W-:Y:S01]  /*2950*/  ISETP.GE.AND P3, PT, R15, RZ, PT ;  /* 0x000000ff0f00720c */ /* 0x000fe20003f66270 */
[C---:B------:R-:W-:Y:S01]  /*2960*/  IMAD R119, R4.reuse, R14, R119 ;  /* 0x0000000e04777224 */ /* 0x040fe200078e0277 */
[----:B------:R-:W-:Y:S01]  /*2970*/  LOP3.LUT R15, R5, 0xa6, RZ, 0xfc, !PT ;  /* 0x000000a6050f7812 */ /* 0x000fe200078efcff */
[--C-:B------:R-:W-:Y:S01]  /*2980*/  @!P6 IMAD.IADD R107, R107, 0x1, -R4.reuse ;  /* 0x000000016b6be824 */ /* 0x100fe200078e0a04 */
[C---:B------:R-:W-:Y:S01]  /*2990*/  ISETP.GT.U32.AND P6, PT, R4.reuse, R117, PT ;  /* 0x000000750400720c */ /* 0x040fe20003fc4070 */
[----:B------:R-:W-:Y:S01]  /*29a0*/  @!P5 IMAD.IADD R113, R113, 0x1, -R4 ;  /* 0x000000017171d824 */ /* 0x000fe200078e0a04 */
[----:B------:R-:W-:Y:S01]  /*29b0*/  IABS R121, R15 ;  /* 0x0000000f00797213 */ /* 0x000fe20000000000 */
[----:B------:R-:W-:Y:S01]  /*29c0*/  @!P0 IMAD.MOV R109, RZ, RZ, -R109 ;  /* 0x000000ffff6d8224 */ /* 0x000fe200078e0a6d */
[----:B------:R-:W-:Y:S01]  /*29d0*/  LOP3.LUT R14, R5, 0xa4, RZ, 0xfc, !PT ;  /* 0x000000a4050e7812 */ /* 0x000fe200078efcff */
[----:B------:R-:W-:Y:S01]  /*29e0*/  @!P4 IMAD.MOV R107, RZ, RZ, -R107 ;  /* 0x000000ffff6bc224 */ /* 0x000fe200078e0a6b */
[----:B------:R-:W-:Y:S01]  /*29f0*/  ISETP.GT.U32.AND P0, PT, R4, R113, PT ;  /* 0x000000710400720c */ /* 0x000fe20003f04070 */
[----:B------:R-:W-:Y:S01]  /*2a00*/  IMAD.HI.U32 R10, R8, R115, RZ ;  /* 0x00000073080a7227 */ /* 0x000fe200078e00ff */
[----:B------:R-:W-:-:S02]  /*2a10*/  ISETP.GT.U32.AND P4, PT, R4, R119, PT ;  /* 0x000000770400720c */ /* 0x000fc40003f84070 */
[----:B------:R-:W-:Y:S01]  /*2a20*/  IABS R123, R14 ;  /* 0x0000000e007b7213 */ /* 0x000fe20000000000 */
[----:B------:R-:W-:Y:S02]  /*2a30*/  IMAD.MOV R10, RZ, RZ, -R10 ;  /* 0x000000ffff0a7224 */ /* 0x000fe400078e0a0a */
[--C-:B------:R-:W-:Y:S02]  /*2a40*/  @!P6 IMAD.IADD R117, R117, 0x1, -R4.reuse ;  /* 0x000000017575e824 */ /* 0x100fe400078e0a04 */
[----:B------:R-:W-:Y:S02]  /*2a50*/  IMAD R115, R4, R10, R115 ;  /* 0x0000000a04737224 */ /* 0x000fe400078e0273 */
[----:B------:R-:W-:Y:S01]  /*2a60*/  IMAD.HI.U32 R10, R8, R121, RZ ;  /* 0x00000079080a7227 */ /* 0x000fe200078e00ff */
[C---:B------:R-:W-:Y:S02]  /*2a70*/  ISETP.GT.U32.AND P6, PT, R4.reuse, R117, PT ;  /* 0x000000750400720c */ /* 0x040fe40003fc4070 */
[C---:B------:R-:W-:Y:S01]  /*2a80*/  ISETP.GT.U32.AND P5, PT, R4.reuse, R115, PT ;  /* 0x000000730400720c */ /* 0x040fe20003fa4070 */
[--C-:B------:R-:W-:Y:S01]  /*2a90*/  @!P0 IMAD.IADD R113, R113, 0x1, -R4.reuse ;  /* 0x0000000171718824 */ /* 0x100fe200078e0a04 */
[----:B------:R-:W-:Y:S01]  /*2aa0*/  ISETP.GE.AND P0, PT, R21, RZ, PT ;  /* 0x000000ff1500720c */ /* 0x000fe20003f06270 */
[----:B------:R-:W-:Y:S01]  /*2ab0*/  @!P4 IMAD.IADD R119, R119, 0x1, -R4 ;  /* 0x000000017777c824 */ /* 0x000fe200078e0a04 */
[----:B------:R-:W-:Y:S01]  /*2ac0*/  ISETP.GE.AND P4, PT, R15, RZ, PT ;  /* 0x000000ff0f00720c */ /* 0x000fe20003f86270 */
[----:B------:R-:W-:Y:S01]  /*2ad0*/  IMAD.MOV R10, RZ, RZ, -R10 ;  /* 0x000000ffff0a7224 */ /* 0x000fe200078e0a0a */
[C---:B------:R-:W-:Y:S01]  /*2ae0*/  LOP3.LUT R15, R5.reuse, 0x9e, RZ, 0xfc, !PT ;  /* 0x0000009e050f7812 */ /* 0x040fe200078efcff */
[----:B------:R-:W-:Y:S01]  /*2af0*/  @!P3 IMAD.MOV R113, RZ, RZ, -R113 ;  /* 0x000000ffff71b224 */ /* 0x000fe200078e0a71 */
[C---:B------:R-:W-:Y:S01]  /*2b00*/  ISETP.GT.U32.AND P3, PT, R4.reuse, R119, PT ;  /* 0x000000770400720c */ /* 0x040fe20003f64070 */
[----:B------:R-:W-:Y:S01]  /*2b10*/  IMAD R121, R4, R10, R121 ;  /* 0x0000000a04797224 */ /* 0x000fe200078e0279 */
[----:B------:R-:W-:Y:S01]  /*2b20*/  IABS R129, R15 ;  /* 0x0000000f00817213 */ /* 0x000fe20000000000 */
[----:B------:R-:W-:Y:S01]  /*2b30*/  IMAD.HI.U32 R10, R8, R123, RZ ;  /* 0x0000007b080a7227 */ /* 0x000fe200078e00ff */
[----:B------:R-:W-:-:S03]  /*2b40*/  LOP3.LUT R21, R5, 0x92, RZ, 0xfc, !PT ;  /* 0x0000009205157812 */ /* 0x000fc600078efcff */
[----:B------:R-:W-:Y:S01]  /*2b50*/  @!P1 IMAD.MOV R103, RZ, RZ, -R103 ;  /* 0x000000ffff679224 */ /* 0x000fe200078e0a67 */
[C---:B------:R-:W-:Y:S01]  /*2b60*/  ISETP.GT.U32.AND P1, PT, R4.reuse, R111, PT ;  /* 0x0000006f0400720c */ /* 0x040fe20003f24070 */
[----:B------:R-:W-:Y:S01]  /*2b70*/  IMAD.MOV R10, RZ, RZ, -R10 ;  /* 0x000000ffff0a7224 */ /* 0x000fe200078e0a0a */
[----:B------:R-:W-:Y:S01]  /*2b80*/  IABS R141, R21 ;  /* 0x00000015008d7213 */ /* 0x000fe20000000000 */
[--C-:B------:R-:W-:Y:S01]  /*2b90*/  @!P6 IMAD.IADD R117, R117, 0x1, -R4.reuse ;  /* 0x000000017575e824 */ /* 0x100fe200078e0a04 */
[C---:B------:R-:W-:Y:S01]  /*2ba0*/  ISETP.GT.U32.AND P6, PT, R4.reuse, R121, PT ;  /* 0x000000790400720c */ /* 0x040fe20003fc4070 */
[C---:B------:R-:W-:Y:S01]  /*2bb0*/  IMAD R123, R4.reuse, R10, R123 ;  /* 0x0000000a047b7224 */ /* 0x040fe200078e027b */
[----:B------:R-:W-:Y:S01]  /*2bc0*/  LOP3.LUT R10, R5, 0xa2, RZ, 0xfc, !PT ;  /* 0x000000a2050a7812 */ /* 0x000fe200078efcff */
[--C-:B------:R-:W-:Y:S02]  /*2bd0*/  @!P5 IMAD.IADD R115, R115, 0x1, -R4.reuse ;  /* 0x000000017373d824 */ /* 0x100fe400078e0a04 */
[----:B------:R-:W-:Y:S01]  /*2be0*/  @!P3 IMAD.IADD R119, R119, 0x1, -R4 ;  /* 0x000000017777b824 */ /* 0x000fe200078e0a04 */
[----:B------:R-:W-:-:S02]  /*2bf0*/  ISETP.GT.U32.AND P3, PT, R4, R123, PT ;  /* 0x0000007b0400720c */ /* 0x000fc40003f64070 */
[----:B------:R-:W-:Y:S01]  /*2c00*/  ISETP.GT.U32.AND P5, PT, R4, R115, PT ;  /* 0x000000730400720c */ /* 0x000fe20003fa4070 */
[--C-:B------:R-:W-:Y:S01]  /*2c10*/  @!P1 IMAD.IADD R111, R111, 0x1, -R4.reuse ;  /* 0x000000016f6f9824 */ /* 0x100fe200078e0a04 */
[----:B------:R-:W-:Y:S01]  /*2c20*/  ISETP.GE.AND P1, PT, R16, RZ, PT ;  /* 0x000000ff1000720c */ /* 0x000fe20003f26270 */
[----:B------:R-:W-:Y:S01]  /*2c30*/  @!P0 IMAD.MOV R119, RZ, RZ, -R119 ;  /* 0x000000ffff778224 */ /* 0x000fe200078e0a77 */
[----:B------:R-:W-:Y:S01]  /*2c40*/  IABS R125, R10 ;  /* 0x0000000a007d7213 */ /* 0x000fe20000000000 */
[--C-:B------:R-:W-:Y:S01]  /*2c50*/  @!P6 IMAD.IADD R121, R121, 0x1, -R4.reuse ;  /* 0x000000017979e824 */ /* 0x100fe200078e0a04 */
[----:B------:R-:W-:Y:S02]  /*2c60*/  @!P2 IADD3 R111, -R111, RZ, RZ ;  /* 0x000000ff6f6fa210 */ /* 0x000fe40007ffe1ff */
[----:B------:R-:W-:Y:S02]  /*2c70*/  ISETP.GE.AND P2, PT, R20, RZ, PT ;  /* 0x000000ff1400720c */ /* 0x000fe40003f46270 */
[----:B------:R-:W-:Y:S01]  /*2c80*/  ISETP.GT.U32.AND P6, PT, R4, R121, PT ;  /* 0x000000790400720c */ /* 0x000fe20003fc4070 */
[--C-:B------:R-:W-:Y:S01]  /*2c90*/  @!P3 IMAD.IADD R123, R123, 0x1, -R4.reuse ;  /* 0x000000017b7bb824 */ /* 0x100fe200078e0a04 */
[----:B------:R-:W-:Y:S01]  /*2ca0*/  ISETP.GE.AND P0, PT, R15, RZ, PT ;  /* 0x000000ff0f00720c */ /* 0x000fe20003f06270 */
[----:B------:R-:W-:Y:S01]  /*2cb0*/  @!P5 IMAD.IADD R115, R115, 0x1, -R4 ;  /* 0x000000017373d824 */ /* 0x000fe200078e0a04 */
[----:B------:R-:W-:Y:S01]  /*2cc0*/  ISETP.GE.AND P5, PT, R14, RZ, PT ;  /* 0x000000ff0e00720c */ /* 0x000fe20003fa6270 */
[----:B------:R-:W-:Y:S01]  /*2cd0*/  @!P1 IMAD.MOV R117, RZ, RZ, -R117 ;  /* 0x000000ffff759224 */ /* 0x000fe200078e0a75 */
[----:B------:R-:W-:Y:S01]  /*2ce0*/  ISETP.GE.AND P1, PT, R10, RZ, PT ;  /* 0x000000ff0a00720c */ /* 0x000fe20003f26270 */
[----:B------:R-:W-:Y:S01]  /*2cf0*/  IMAD.HI.U32 R10, R8, R125, RZ ;  /* 0x0000007d080a7227 */ /* 0x000fe200078e00ff */
[----:B------:R-:W-:-:S02]  /*2d00*/  LOP3.LUT R14, R5, 0xa0, RZ, 0xfc, !PT ;  /* 0x000000a0050e7812 */ /* 0x000fc400078efcff */
[----:B------:R-:W-:Y:S01]  /*2d10*/  ISETP.GT.U32.AND P3, PT, R4, R123, PT ;  /* 0x0000007b0400720c */ /* 0x000fe20003f64070 */
[----:B------:R-:W-:Y:S01]  /*2d20*/  @!P2 IMAD.MOV R115, RZ, RZ, -R115 ;  /* 0x000000ffff73a224 */ /* 0x000fe200078e0a73 */
[----:B------:R-:W-:Y:S01]  /*2d30*/  ISETP.GE.AND P2, PT, R14, RZ, PT ;  /* 0x000000ff0e00720c */ /* 0x000fe20003f46270 */
[----:B------:R-:W-:Y:S01]  /*2d40*/  IMAD.MOV R15, RZ, RZ, -R10 ;  /* 0x000000ffff0f7224 */ /* 0x000fe200078e0a0a */
[----:B------:R-:W-:Y:S01]  /*2d50*/  IABS R127, R14 ;  /* 0x0000000e007f7213 */ /* 0x000fe20000000000 */
[----:B------:R-:W-:Y:S01]  /*2d60*/  IMAD.HI.U32 R14, R8, R129, RZ ;  /* 0x00000081080e7227 */ /* 0x000fe200078e00ff */
[C---:B------:R-:W-:Y:S02]  /*2d70*/  LOP3.LUT R16, R5.reuse, 0x9c, RZ, 0xfc, !PT ;  /* 0x0000009c05107812 */ /* 0x040fe400078efcff */
[----:B------:R-:W-:Y:S01]  /*2d80*/  LOP3.LUT R20, R5, 0x94, RZ, 0xfc, !PT ;  /* 0x0000009405147812 */ /* 0x000fe200078efcff */
[----:B------:R-:W-:Y:S01]  /*2d90*/  @!P6 IMAD.IADD R121, R121, 0x1, -R4 ;  /* 0x000000017979e824 */ /* 0x000fe200078e0a04 */
[----:B------:R-:W-:Y:S01]  /*2da0*/  ISETP.GE.AND P6, PT, R16, RZ, PT ;  /* 0x000000ff1000720c */ /* 0x000fe20003fc6270 */
[C---:B------:R-:W-:Y:S01]  /*2db0*/  IMAD R125, R4.reuse, R15, R125 ;  /* 0x0000000f047d7224 */ /* 0x040fe200078e027d */
[----:B------:R-:W-:Y:S01]  /*2dc0*/  IABS R131, R16 ;  /* 0x0000001000837213 */ /* 0x000fe20000000000 */
[----:B------:R-:W-:Y:S01]  /*2dd0*/  IMAD.MOV R14, RZ, RZ, -R14 ;  /* 0x000000ffff0e7224 */ /* 0x000fe200078e0a0e */
[----:B------:R-:W-:Y:S01]  /*2de0*/  LOP3.LUT R16, R5, 0x98, RZ, 0xfc, !PT ;  /* 0x0000009805107812 */ /* 0x000fe200078efcff */
[----:B------:R-:W-:Y:S01]  /*2df0*/  @!P4 IMAD.MOV R121, RZ, RZ, -R121 ;  /* 0x000000ffff79c224 */ /* 0x000fe200078e0a79 */
[C---:B------:R-:W-:Y:S01]  /*2e00*/  ISETP.GT.U32.AND P4, PT, R4.reuse, R125, PT ;  /* 0x0000007d0400720c */ /* 0x040fe20003f84070 */
[----:B------:R-:W-:Y:S01]  /*2e10*/  @!P3 IMAD.IADD R123, R123, 0x1, -R4 ;  /* 0x000000017b7bb824 */ /* 0x000fe200078e0a04 */
[----:B------:R-:W-:Y:S01]  /*2e20*/  IABS R135, R16 ;  /* 0x0000001000877213 */ /* 0x000fe20000000000 */
[----:B------:R-:W-:Y:S01]  /*2e30*/  IMAD R129, R4, R14, R129 ;  /* 0x0000000e04817224 */ /* 0x000fe200078e0281 */
[----:B------:R-:W-:Y:S01]  /*2e40*/  IABS R139, R20 ;  /* 0x00000014008b7213 */ /* 0x000fe20000000000 */
[----:B------:R-:W-:-:S04]  /*2e50*/  IMAD.HI.U32 R10, R8, R127, RZ ;  /* 0x0000007f080a7227 */ /* 0x000fc800078e00ff */
[----:B------:R-:W-:Y:S01]  /*2e60*/  @!P5 IMAD.MOV R123, RZ, RZ, -R123 ;  /* 0x000000ffff7bd224 */ /* 0x000fe200078e0a7b */
[----:B------:R-:W-:Y:S01]  /*2e70*/  ISETP.GT.U32.AND P5, PT, R4, R129, PT ;  /* 0x000000810400720c */ /* 0x000fe20003fa4070 */
[----:B------:R-:W-:Y:S01]  /*2e80*/  IMAD.HI.U32 R14, R8, R135, RZ ;  /* 0x00000087080e7227 */ /* 0x000fe200078e00ff */
[----:B------:R-:W-:-:S03]  /*2e90*/  IADD3 R15, -R10, RZ, RZ ;  /* 0x000000ff0a0f7210 */ /* 0x000fc60007ffe1ff */
[--C-:B------:R-:W-:Y:S02]  /*2ea0*/  @!P4 IMAD.IADD R125, R125, 0x1, -R4.reuse ;  /* 0x000000017d7dc824 */ /* 0x100fe400078e0a04 */
[----:B------:R-:W-:Y:S01]  /*2eb0*/  IMAD R127, R4, R15, R127 ;  /* 0x0000000f047f7224 */ /* 0x000fe200078e027f */
[----:B------:R-:W-:Y:S01]  /*2ec0*/  LOP3.LUT R15, R5, 0x9a, RZ, 0xfc, !PT ;  /* 0x0000009a050f7812 */ /* 0x000fe200078efcff */
[----:B------:R-:W-:Y:S01]  /*2ed0*/  IMAD.HI.U32 R10, R8, R131, RZ ;  /* 0x00000083080a7227 */ /* 0x000fe200078e00ff */
[C---:B------:R-:W-:Y:S02]  /*2ee0*/  ISETP.GT.U32.AND P4, PT, R4.reuse, R125, PT ;  /* 0x0000007d0400720c */ /* 0x040fe40003f84070 */
[----:B------:R-:W-:Y:S01]  /*2ef0*/  ISETP.GT.U32.AND P3, PT, R4, R127, PT ;  /* 0x0000007f0400720c */ /* 0x000fe20003f64070 */
[----:B------:R-:W-:Y:S01]  /*2f00*/  @!P5 IMAD.IADD R129, R129, 0x1, -R4 ;  /* 0x000000018181d824 */ /* 0x000fe200078e0a04 */
[----:B------:R-:W-:Y:S01]  /*2f10*/  IABS R133, R15 ;  /* 0x0000000f00857213 */ /* 0x000fe20000000000 */
[----:B------:R-:W-:-:S02]  /*2f20*/  IMAD.MOV R10, RZ, RZ, -R10 ;  /* 0x000000ffff0a7224 */ /* 0x000fc400078e0a0a */
[----:B------:R-:W-:Y:S01]  /*2f30*/  IMAD.MOV R14, RZ, RZ, -R14 ;  /* 0x000000ffff0e7224 */ /* 0x000fe200078e0a0e */
[C---:B------:R-:W-:Y:S01]  /*2f40*/  ISETP.GT.U32.AND P5, PT, R4.reuse, R129, PT ;  /* 0x000000810400720c */ /* 0x040fe20003fa4070 */
[C---:B------:R-:W-:Y:S02]  /*2f50*/  IMAD R131, R4.reuse, R10, R131 ;  /* 0x0000000a04837224 */ /* 0x040fe400078e0283 */
[C---:B------:R-:W-:Y:S02]  /*2f60*/  IMAD R135, R4.reuse, R14, R135 ;  /* 0x0000000e04877224 */ /* 0x040fe400078e0287 */
[--C-:B------:R-:W-:Y:S01]  /*2f70*/  @!P4 IMAD.IADD R125, R125, 0x1, -R4.reuse ;  /* 0x000000017d7dc824 */ /* 0x100fe200078e0a04 */
[----:B------:R-:W-:Y:S01]  /*2f80*/  ISETP.GT.U32.AND P4, PT, R4, R131, PT ;  /* 0x000000830400720c */ /* 0x000fe20003f84070 */
[----:B------:R-:W-:Y:S02]  /*2f90*/  @!P3 IMAD.IADD R127, R127, 0x1, -R4 ;  /* 0x000000017f7fb824 */ /* 0x000fe400078e0a04 */
[----:B------:R-:W-:Y:S01]  /*2fa0*/  IMAD.HI.U32 R10, R8, R133, RZ ;  /* 0x00000085080a7227 */ /* 0x000fe200078e00ff */
[----:B------:R-:W-:-:S02]  /*2fb0*/  @!P1 IADD3 R125, -R125, RZ, RZ ;  /* 0x000000ff7d7d9210 */ /* 0x000fc40007ffe1ff */
[C---:B------:R-:W-:Y:S01]  /*2fc0*/  ISETP.GT.U32.AND P3, PT, R4.reuse, R127, PT ;  /* 0x0000007f0400720c */ /* 0x040fe20003f64070 */
[----:B------:R-:W-:Y:S01]  /*2fd0*/  @!P5 IMAD.IADD R129, R129, 0x1, -R4 ;  /* 0x000000018181d824 */ /* 0x000fe200078e0a04 */
[----:B------:R-:W-:Y:S01]  /*2fe0*/  ISETP.GT.U32.AND P5, PT, R4, R135, PT ;  /* 0x000000870400720c */ /* 0x000fe20003fa4070 */
[----:B------:R-:W-:Y:S02]  /*2ff0*/  IMAD.MOV R10, RZ, RZ, -R10 ;  /* 0x000000ffff0a7224 */ /* 0x000fe400078e0a0a */
[----:B------:R-:W-:-:S04]  /*3000*/  IMAD.HI.U32 R14, R8, R139, RZ ;  /* 0x0000008b080e7227 */ /* 0x000fc800078e00ff */
[----:B------:R-:W-:Y:S02]  /*3010*/  IMAD R133, R4, R10, R133 ;  /* 0x0000000a04857224 */ /* 0x000fe400078e0285 */
[--C-:B------:R-:W-:Y:S01]  /*3020*/  @!P4 IMAD.IADD R131, R131, 0x1, -R4.reuse ;  /* 0x000000018383c824 */ /* 0x100fe200078e0a04 */
[----:B------:R-:W-:Y:S01]  /*3030*/  ISETP.GE.AND P4, PT, R15, RZ, PT ;  /* 0x000000ff0f00720c */ /* 0x000fe20003f86270 */
[----:B------:R-:W-:Y:S01]  /*3040*/  IMAD.HI.U32 R10, R8, R137, RZ ;  /* 0x00000089080a7227 */ /* 0x000fe200078e00ff */
[----:B------:R-:W-:Y:S02]  /*3050*/  LOP3.LUT R15, R5, 0x90, RZ, 0xfc, !PT ;  /* 0x00000090050f7812 */ /* 0x000fe400078efcff */
[C---:B------:R-:W-:Y:S01]  /*3060*/  ISETP.GT.U32.AND P1, PT, R4.reuse, R131, PT ;  /* 0x000000830400720c */ /* 0x040fe20003f24070 */
[--C-:B------:R-:W-:Y:S01]  /*3070*/  @!P3 IMAD.IADD R127, R127, 0x1, -R4.reuse ;  /* 0x000000017f7fb824 */ /* 0x100fe200078e0a04 */
[----:B------:R-:W-:Y:S01]  /*3080*/  ISETP.GT.U32.AND P3, PT, R4, R133, PT ;  /* 0x000000850400720c */ /* 0x000fe20003f64070 */
[----:B------:R-:W-:Y:S01]  /*3090*/  @!P5 IMAD.IADD R135, R135, 0x1, -R4 ;  /* 0x000000018787d824 */ /* 0x000fe200078e0a04 */
[----:B------:R-:W-:Y:S01]  /*30a0*/  IABS R143, R15 ;  /* 0x0000000f008f7213 */ /* 0x000fe20000000000 */
[----:B------:R-:W-:-:S02]  /*30b0*/  IMAD.MOV R10, RZ, RZ, -R10 ;  /* 0x000000ffff0a7224 */ /* 0x000fc400078e0a0a */
[----:B------:R-:W-:Y:S01]  /*30c0*/  IMAD.MOV R14, RZ, RZ, -R14 ;  /* 0x000000ffff0e7224 */ /* 0x000fe200078e0a0e */
[C---:B------:R-:W-:Y:S01]  /*30d0*/  ISETP.GT.U32.AND P5, PT, R4.reuse, R135, PT ;  /* 0x000000870400720c */ /* 0x040fe20003fa4070 */
[----:B------:R-:W-:Y:S02]  /*30e0*/  IMAD R137, R4, R10, R137 ;  /* 0x0000000a04897224 */ /* 0x000fe400078e0289 */
[----:B------:R-:W-:-:S04]  /*30f0*/  IMAD.HI.U32 R10, R8, R141, RZ ;  /* 0x0000008d080a7227 */ /* 0x000fc800078e00ff */
[----:B------:R-:W-:Y:S02]  /*3100*/  IMAD.MOV R10, RZ, RZ, -R10 ;  /* 0x000000ffff0a7224 */ /* 0x000fe400078e0a0a */
[--C-:B------:R-:W-:Y:S01]  /*3110*/  @!P3 IMAD.IADD R133, R133, 0x1, -R4.reuse ;  /* 0x000000018585b824 */ /* 0x100fe200078e0a04 */
[----:B------:R-:W-:Y:S01]  /*3120*/  ISETP.GE.AND P3, PT, R16, RZ, PT ;  /* 0x000000ff1000720c */ /* 0x000fe20003f66270 */
[C---:B------:R-:W-:Y:S01]  /*3130*/  IMAD R139, R4.reuse, R14, R139 ;  /* 0x0000000e048b7224 */ /* 0x040fe200078e028b */
[----:B------:R-:W-:Y:S01]  /*3140*/  LOP3.LUT R16, R5, 0x8e, RZ, 0xfc, !PT ;  /* 0x0000008e05107812 */ /* 0x000fe200078efcff */
[--C-:B------:R-:W-:Y:S01]  /*3150*/  @!P1 IMAD.IADD R131, R131, 0x1, -R4.reuse ;  /* 0x0000000183839824 */ /* 0x100fe200078e0a04 */
[C---:B------:R-:W-:Y:S01]  /*3160*/  ISETP.GT.U32.AND P1, PT, R4.reuse, R137, PT ;  /* 0x000000890400720c */ /* 0x040fe20003f24070 */
[C---:B------:R-:W-:Y:S01]  /*3170*/  IMAD R141, R4.reuse, R10, R141 ;  /* 0x0000000a048d7224 */ /* 0x040fe200078e028d */
[----:B------:R-:W-:Y:S01]  /*3180*/  IABS R145, R16 ;  /* 0x0000001000917213 */ /* 0x000fe20000000000 */
[----:B------:R-:W-:Y:S01]  /*3190*/  @!P2 IMAD.MOV R127, RZ, RZ, -R127 ;  /* 0x000000ffff7fa224 */ /* 0x000fe200078e0a7f */
[C---:B------:R-:W-:Y:S01]  /*31a0*/  ISETP.GT.U32.AND P2, PT, R4.reuse, R133, PT ;  /* 0x000000850400720c */ /* 0x040fe20003f44070 */
[----:B------:R-:W-:Y:S01]  /*31b0*/  @!P6 IMAD.MOV R131, RZ, RZ, -R131 ;  /* 0x000000ffff83e224 */ /* 0x000fe200078e0a83 */
[C---:B------:R-:W-:Y:S01]  /*31c0*/  ISETP.GT.U32.AND P6, PT, R4.reuse, R139, PT ;  /* 0x0000008b0400720c */ /* 0x040fe20003fc4070 */
[----:B------:R-:W-:Y:S01]  /*31d0*/  @!P5 IMAD.IADD R135, R135, 0x1, -R4 ;  /* 0x000000018787d824 */ /* 0x000fe200078e0a04 */
[----:B------:R-:W-:Y:S01]  /*31e0*/  ISETP.GT.U32.AND P5, PT, R4, R141, PT ;  /* 0x0000008d0400720c */ /* 0x000fe20003fa4070 */
[----:B------:R-:W-:-:S04]  /*31f0*/  IMAD.HI.U32 R10, R8, R143, RZ ;  /* 0x0000008f080a7227 */ /* 0x000fc800078e00ff */
[----:B------:R-:W-:Y:S01]  /*3200*/  @!P1 IMAD.IADD R137, R137, 0x1, -R4 ;  /* 0x0000000189899824 */ /* 0x000fe200078e0a04 */
[----:B------:R-:W-:Y:S01]  /*3210*/  ISETP.GE.AND P1, PT, R21, RZ, PT ;  /* 0x000000ff1500720c */ /* 0x000fe20003f26270 */
[----:B------:R-:W-:Y:S01]  /*3220*/  IMAD.MOV R14, RZ, RZ, -R10 ;  /* 0x000000ffff0e7224 */ /* 0x000fe200078e0a0a */
[----:B------:R-:W-:Y:S01]  /*3230*/  LOP3.LUT R21, R5, 0x78, RZ, 0xfc, !PT ;  /* 0x0000007805157812 */ /* 0x000fe200078efcff */
[--C-:B------:R-:W-:Y:S01]  /*3240*/  @!P2 IMAD.IADD R133, R133, 0x1, -R4.reuse ;  /* 0x000000018585a824 */ /* 0x100fe200078e0a04 */
[----:B------:R-:W-:Y:S01]  /*3250*/  ISETP.GE.AND P2, PT, R20, RZ, PT ;  /* 0x000000ff1400720c */ /* 0x000fe20003f46270 */
[----:B------:R-:W-:Y:S01]  /*3260*/  @!P6 IMAD.IADD R139, R139, 0x1, -R4 ;  /* 0x000000018b8be824 */ /* 0x000fe200078e0a04 */
[----:B------:R-:W-:Y:S01]  /*3270*/  ISETP.GT.U32.AND P6, PT, R4, R137, PT ;  /* 0x000000890400720c */ /* 0x000fe20003fc4070 */
[----:B------:R-:W-:Y:S01]  /*3280*/  @!P4 IMAD.MOV R133, RZ, RZ, -R133 ;  /* 0x000000ffff85c224 */ /* 0x000fe200078e0a85 */
[----:B------:R-:W-:Y:S01]  /*3290*/  @!P5 IADD3 R141, R141, -R4, RZ ;  /* 0x800000048d8dd210 */ /* 0x000fe20007ffe0ff */
[----:B------:R-:W-:Y:S01]  /*32a0*/  IMAD.HI.U32 R10, R8, R145, RZ ;  /* 0x00000091080a7227 */ /* 0x000fe200078e00ff */
[----:B------:R-:W-:-:S02]  /*32b0*/  ISETP.GT.U32.AND P5, PT, R4, R139, PT ;  /* 0x0000008b0400720c */ /* 0x000fc40003fa4070 */
[C---:B------:R-:W-:Y:S01]  /*32c0*/  ISETP.GT.U32.AND P4, PT, R4.reuse, R141, PT ;  /* 0x0000008d0400720c */ /* 0x040fe20003f84070 */
[----:B------:R-:W-:Y:S01]  /*32d0*/  IMAD R143, R4, R14, R143 ;  /* 0x0000000e048f7224 */ /* 0x000fe200078e028f */
[----:B------:R-:W-:Y:S01]  /*32e0*/  LOP3.LUT R20, R5, 0x8a, RZ, 0xfc, !PT ;  /* 0x0000008a05147812 */ /* 0x000fe200078efcff */
[----:B------:R-:W-:Y:S01]  /*32f0*/  IMAD.MOV R10, RZ, RZ, -R10 ;  /* 0x000000ffff0a7224 */ /* 0x000fe200078e0a0a */
[----:B------:R-:W-:Y:S01]  /*3300*/  IABS R219, R21 ;  /* 0x0000001500db7213 */ /* 0x000fe20000000000 */
[----:B------:R-:W-:Y:S01]  /*3310*/  @!P0 IMAD.MOV R129, RZ, RZ, -R129 ;  /* 0x000000ffff818224 */ /* 0x000fe200078e0a81 */
[----:B------:R-:W-:Y:S01]  /*3320*/  ISETP.GE.AND P0, PT, R18, RZ, PT ;  /* 0x000000ff1200720c */ /* 0x000fe20003f06270 */
[--C-:B------:R-:W-:Y:S01]  /*3330*/  @!P6 IMAD.IADD R137, R137, 0x1, -R4.reuse ;  /* 0x000000018989e824 */ /* 0x100fe200078e0a04 */
[C---:B------:R-:W-:Y:S01]  /*3340*/  ISETP.GT.U32.AND P6, PT, R4.reuse, R143, PT ;  /* 0x0000008f0400720c */ /* 0x040fe20003fc4070 */
[C---:B------:R-:W-:Y:S01]  /*3350*/  IMAD R145, R4.reuse, R10, R145 ;  /* 0x0000000a04917224 */ /* 0x040fe200078e0291 */
[----:B------:R-:W-:Y:S01]  /*3360*/  LOP3.LUT R18, R5, 0x8c, RZ, 0xfc, !PT ;  /* 0x0000008c05127812 */ /* 0x000fe200078efcff */
[--C-:B------:R-:W-:Y:S01]  /*3370*/  @!P5 IMAD.IADD R139, R139, 0x1, -R4.reuse ;  /* 0x000000018b8bd824 */ /* 0x100fe200078e0a04 */
[----:B------:R-:W-:Y:S01]  /*3380*/  IABS R149, R20 ;  /* 0x0000001400957213 */ /* 0x000fe20000000000 */
[----:B------:R-:W-:Y:S01]  /*3390*/  @!P4 IMAD.IADD R141, R141, 0x1, -R4 ;  /* 0x000000018d8dc824 */ /* 0x000fe200078e0a04 */
[----:B------:R-:W-:Y:S01]  /*33a0*/  ISETP.GT.U32.AND P4, PT, R4, R145, PT ;  /* 0x000000910400720c */ /* 0x000fe20003f84070 */
[----:B------:R-:W-:Y:S01]  /*33b0*/  @!P3 IMAD.MOV R135, RZ, RZ, -R135 ;  /* 0x000000ffff87b224 */ /* 0x000fe200078e0a87 */
[----:B------:R-:W-:Y:S01]  /*33c0*/  IABS R147, R18 ;  /* 0x0000001200937213 */ /* 0x000fe20000000000 */
[----:B------:R-:W-:Y:S01]  /*33d0*/  IMAD.HI.U32 R14, R8, R149, RZ ;  /* 0x00000095080e7227 */ /* 0x000fe200078e00ff */
[----:B------:R-:W-:-:S02]  /*33e0*/  ISETP.GE.AND P5, PT, R15, RZ, PT ;  /* 0x000000ff0f00720c */ /* 0x000fc40003fa6270 */
[----:B------:R-:W-:Y:S01]  /*33f0*/  LOP3.LUT R15, R5, 0x88, RZ, 0xfc, !PT ;  /* 0x00000088050f7812 */ /* 0x000fe200078efcff */
[----:B------:R-:W-:-:S03]  /*3400*/  IMAD.HI.U32 R10, R8, R147, RZ ;  /* 0x00000093080a7227 */ /* 0x000fc600078e00ff */
[----:B------:R-:W-:Y:S01]  /*3410*/  IABS R151, R15 ;  /* 0x0000000f00977213 */ /* 0x000fe20000000000 */
[----:B------:R-:W-:Y:S01]  /*3420*/  @!P6 IMAD.IADD R143, R143, 0x1, -R4 ;  /* 0x000000018f8fe824 */ /* 0x000fe200078e0a04 */
[----:B------:R-:W-:Y:S01]  /*3430*/  ISETP.GE.AND P6, PT, R16, RZ, PT ;  /* 0x000000ff1000720c */ /* 0x000fe20003fc6270 */
[----:B------:R-:W-:Y:S01]  /*3440*/  IMAD.MOV R10, RZ, RZ, -R10 ;  /* 0x000000ffff0a7224 */ /* 0x000fe200078e0a0a */
[----:B------:R-:W-:Y:S01]  /*3450*/  LOP3.LUT R16, R5, 0x86, RZ, 0xfc, !PT ;  /* 0x0000008605107812 */ /* 0x000fe200078efcff */
[----:B------:R-:W-:Y:S01]  /*3460*/  IMAD.MOV R14, RZ, RZ, -R14 ;  /* 0x000000ffff0e7224 */ /* 0x000fe200078e0a0e */
[C---:B------:R-:W-:Y:S01]  /*3470*/  ISETP.GT.U32.AND P3, PT, R4.reuse, R143, PT ;  /* 0x0000008f0400720c */ /* 0x040fe20003f64070 */
[----:B------:R-:W-:Y:S01]  /*3480*/  @!P4 IMAD.IADD R145, R145, 0x1, -R4 ;  /* 0x000000019191c824 */ /* 0x000fe200078e0a04 */
[----:B------:R-:W-:Y:S01]  /*3490*/  IABS R165, R16 ;  /* 0x0000001000a57213 */ /* 0x000fe20000000000 */
[C---:B------:R-:W-:Y:S02]  /*34a0*/  IMAD R147, R4.reuse, R10, R147 ;  /* 0x0000000a04937224 */ /* 0x040fe400078e0293 */
[C---:B------:R-:W-:Y:S01]  /*34b0*/  IMAD R149, R4.reuse, R14, R149 ;  /* 0x0000000e04957224 */ /* 0x040fe200078e0295 */
[----:B------:R-:W-:Y:S01]  /*34c0*/  ISETP.GT.U32.AND P4, PT, R4, R145, PT ;  /* 0x000000910400720c */ /* 0x000fe20003f84070 */
[----:B------:R-:W-:-:S04]  /*34d0*/  IMAD.HI.U32 R10, R8, R151, RZ ;  /* 0x00000097080a7227 */ /* 0x000fc800078e00ff */
[----:B------:R-:W-:Y:S01]  /*34e0*/  @!P2 IMAD.MOV R139, RZ, RZ, -R139 ;  /* 0x000000ffff8ba224 */ /* 0x000fe200078e0a8b */
[----:B------:R-:W-:Y:S01]  /*34f0*/  ISETP.GT.U32.AND P2, PT, R4, R149, PT ;  /* 0x000000950400720c */ /* 0x000fe20003f44070 */
[----:B------:R-:W-:Y:S01]  /*3500*/  IMAD.HI.U32 R14, R8, R165, RZ ;  /* 0x000000a5080e7227 */ /* 0x000fe200078e00ff */
[----:B------:R-:W-:-:S03]  /*3510*/  IADD3 R10, -R10, RZ, RZ ;  /* 0x000000ff0a0a7210 */ /* 0x000fc60007ffe1ff */
[----:B------:R-:W-:Y:S01]  /*3520*/  @!P3 IMAD.IADD R143, R143, 0x1, -R4 ;  /* 0x000000018f8fb824 */ /* 0x000fe200078e0a04 */
[----:B------:R-:W-:Y:S01]  /*3530*/  ISETP.GE.AND P3, PT, R20, RZ, PT ;  /* 0x000000ff1400720c */ /* 0x000fe20003f66270 */
[----:B------:R-:W-:Y:S01]  /*3540*/  IMAD.MOV R14, RZ, RZ, -R14 ;  /* 0x000000ffff0e7224 */ /* 0x000fe200078e0a0e */
[----:B------:R-:W-:Y:S01]  /*3550*/  LOP3.LUT R20, R5, 0x7a, RZ, 0xfc, !PT ;  /* 0x0000007a05147812 */ /* 0x000fe200078efcff */
[C---:B------:R-:W-:Y:S02]  /*3560*/  IMAD R151, R4.reuse, R10, R151 ;  /* 0x0000000a04977224 */ /* 0x040fe400078e0297 */
[----:B------:R-:W-:Y:S01]  /*3570*/  @!P0 IMAD.MOV R137, RZ, RZ, -R137 ;  /* 0x000000ffff898224 */ /* 0x000fe200078e0a89 */
[C---:B------:R-:W-:Y:S01]  /*3580*/  ISETP.GT.U32.AND P0, PT, R4.reuse, R147, PT ;  /* 0x000000930400720c */ /* 0x040fe20003f04070 */
[--C-:B------:R-:W-:Y:S01]  /*3590*/  @!P4 IMAD.IADD R145, R145, 0x1, -R4.reuse ;  /* 0x000000019191c824 */ /* 0x100fe200078e0a04 */
[----:B------:R-:W-:Y:S01]  /*35a0*/  ISETP.GE.AND P4, PT, R15, RZ, PT ;  /* 0x000000ff0f00720c */ /* 0x000fe20003f86270 */
[C---:B------:R-:W-:Y:S01]  /*35b0*/  IMAD R165, R4.reuse, R14, R165 ;  /* 0x0000000e04a57224 */ /* 0x040fe200078e02a5 */
[----:B------:R-:W-:Y:S01]  /*35c0*/  LOP3.LUT R14, R5, 0x84, RZ, 0xfc, !PT ;  /* 0x00000084050e7812 */ /* 0x000fe200078efcff */
[----:B------:R-:W-:Y:S01]  /*35d0*/  @!P5 IMAD.MOV R143, RZ, RZ, -R143 ;  /* 0x000000ffff8fd224 */ /* 0x000fe200078e0a8f */
[C---:B------:R-:W-:Y:S01]  /*35e0*/  ISETP.GT.U32.AND P5, PT, R4.reuse, R151, PT ;  /* 0x000000970400720c */ /* 0x040fe20003fa4070 */
[--C-:B------:R-:W-:Y:S01]  /*35f0*/  @!P2 IMAD.IADD R149, R149, 0x1, -R4.reuse ;  /* 0x000000019595a824 */ /* 0x100fe200078e0a04 */
[----:B------:R-:W-:Y:S01]  /*3600*/  LOP3.LUT R15, R5, 0x82, RZ, 0xfc, !PT ;  /* 0x00000082050f7812 */ /* 0x000fe200078efcff */
[----:B------:R-:W-:Y:S01]  /*3610*/  @!P6 IMAD.MOV R145, RZ, RZ, -R145 ;  /* 0x000000ffff91e224 */ /* 0x000fe200078e0a91 */
[C---:B------:R-:W-:Y:S01]  /*3620*/  ISETP.GT.U32.AND P6, PT, R4.reuse, R165, PT ;  /* 0x000000a50400720c */ /* 0x040fe20003fc4070 */
[----:B------:R-:W-:Y:S01]  /*3630*/  @!P1 IMAD.MOV R141, RZ, RZ, -R141 ;  /* 0x000000ffff8d9224 */ /* 0x000fe200078e0a8d */
[----:B------:R-:W-:Y:S01]  /*3640*/  ISETP.GT.U32.AND P2, PT, R4, R149, PT ;  /* 0x000000950400720c */ /* 0x000fe20003f44070 */
[----:B------:R-:W-:Y:S01]  /*3650*/  @!P0 IMAD.IADD R147, R147, 0x1, -R4 ;  /* 0x0000000193938824 */ /* 0x000fe200078e0a04 */
[----:B------:R-:W-:-:S02]  /*3660*/  IABS R167, R14 ;  /* 0x0000000e00a77213 */ /* 0x000fc40000000000 */
[----:B------:R-:W-:Y:S02]  /*3670*/  IABS R169, R15 ;  /* 0x0000000f00a97213 */ /* 0x000fe40000000000 */
[----:B------:R-:W-:Y:S01]  /*3680*/  ISETP.GT.U32.AND P0, PT, R4, R147, PT ;  /* 0x000000930400720c */ /* 0x000fe20003f04070 */
[--C-:B------:R-:W-:Y:S01]  /*3690*/  @!P5 IMAD.IADD R151, R151, 0x1, -R4.reuse ;  /* 0x000000019797d824 */ /* 0x100fe200078e0a04 */
[----:B------:R-:W-:Y:S01]  /*36a0*/  ISETP.GE.AND P1, PT, R18, RZ, PT ;  /* 0x000000ff1200720c */ /* 0x000fe20003f26270 */
[----:B------:R-:W-:Y:S01]  /*36b0*/  IMAD.HI.U32 R10, R8, R167, RZ ;  /* 0x000000a7080a7227 */ /* 0x000fe200078e00ff */
[----:B------:R-:W-:Y:S02]  /*36c0*/  LOP3.LUT R18, R5, 0x7c, RZ, 0xfc, !PT ;  /* 0x0000007c05127812 */ /* 0x000fe400078efcff */
[----:B------:R-:W-:Y:S01]  /*36d0*/  ISETP.GT.U32.AND P5, PT, R4, R151, PT ;  /* 0x000000970400720c */ /* 0x000fe20003fa4070 */
[--C-:B------:R-:W-:Y:S01]  /*36e0*/  @!P6 IMAD.IADD R165, R165, 0x1, -R4.reuse ;  /* 0x00000001a5a5e824 */ /* 0x100fe200078e0a04 */
[----:B------:R-:W-:Y:S01]  /*36f0*/  IABS R215, R18 ;  /* 0x0000001200d77213 */ /* 0x000fe20000000000 */
[----:B------:R-:W-:Y:S01]  /*3700*/  @!P2 IMAD.IADD R149, R149, 0x1, -R4 ;  /* 0x000000019595a824 */ /* 0x000fe200078e0a04 */
[----:B------:R-:W-:Y:S01]  /*3710*/  ISETP.GE.AND P2, PT, R14, RZ, PT ;  /* 0x000000ff0e00720c */ /* 0x000fe20003f46270 */
[----:B------:R-:W-:Y:S01]  /*3720*/  IMAD.HI.U32 R14, R8, R169, RZ ;  /* 0x000000a9080e7227 */ /* 0x000fe200078e00ff */
[----:B------:R-:W-:-:S02]  /*3730*/  ISETP.GT.U32.AND P6, PT, R4, R165, PT ;  /* 0x000000a50400720c */ /* 0x000fc40003fc4070 */
[----:B------:R-:W-:Y:S01]  /*3740*/  IABS R217, R20 ;  /* 0x0000001400d97213 */ /* 0x000fe20000000000 */
[----:B------:R-:W-:Y:S02]  /*3750*/  IMAD.MOV R10, RZ, RZ, -R10 ;  /* 0x000000ffff0a7224 */ /* 0x000fe400078e0a0a */
[----:B------:R-:W-:Y:S02]  /*3760*/  IMAD.MOV R14, RZ, RZ, -R14 ;  /* 0x000000ffff0e7224 */ /* 0x000fe400078e0a0e */
[----:B------:R-:W-:Y:S02]  /*3770*/  IMAD R167, R4, R10, R167 ;  /* 0x0000000a04a77224 */ /* 0x000fe400078e02a7 */
[--C-:B------:R-:W-:Y:S01]  /*3780*/  @!P0 IMAD.IADD R147, R147, 0x1, -R4.reuse ;  /* 0x0000000193938824 */ /* 0x100fe200078e0a04 */
        /* <DEDUP_REMOVED lines=8> */
[----:B------:R-:W-:Y:S01]  /*3810*/  ISETP.GT.U32.AND P6, PT, R4, R169, PT ;  /* 0x000000a90400720c */ /* 0x000fe20003fc4070 */
[----:B------:R-:W-:Y:S01]  /*3820*/  IMAD.HI.U32 R14, R8, R215, RZ ;  /* 0x000000d7080e7227 */ /* 0x000fe200078e00ff */
[----:B------:R-:W-:-:S02]  /*3830*/  ISETP.GE.AND P1, PT, R15, RZ, PT ;  /* 0x000000ff0f00720c */ /* 0x000fc40003f26270 */
[----:B------:R-:W-:Y:S01]  /*3840*/  LOP3.LUT R15, R5, 0x7e, RZ, 0xfc, !PT ;  /* 0x0000007e050f7812 */ /* 0x000fe200078efcff */
[----:B------:R-:W-:-:S03]  /*3850*/  IMAD.HI.U32 R10, R8, R211, RZ ;  /* 0x000000d3080a7227 */ /* 0x000fc600078e00ff */
[----:B------:R-:W-:Y:S01]  /*3860*/  IABS R213, R15 ;  /* 0x0000000f00d57213 */ /* 0x000fe20000000000 */
[----:B------:R-:W-:Y:S01]  /*3870*/  @!P5 IMAD.IADD R167, R167, 0x1, -R4 ;  /* 0x00000001a7a7d824 */ /* 0x000fe200078e0a04 */
[----:B------:R-:W-:Y:S01]  /*3880*/  IADD3 R10, -R10, RZ, RZ ;  /* 0x000000ff0a0a7210 */ /* 0x000fe20007ffe1ff */
[----:B------:R-:W-:Y:S02]  /*3890*/  IMAD.MOV R14, RZ, RZ, -R14 ;  /* 0x000000ffff0e7224 */ /* 0x000fe400078e0a0e */
[----:B------:R-:W-:Y:S01]  /*38a0*/  @!P6 IMAD.IADD R169, R169, 0x1, -R4 ;  /* 0x00000001a9a9e824 */ /* 0x000fe200078e0a04 */
[C---:B------:R-:W-:Y:S01]  /*38b0*/  ISETP.GT.U32.AND P6, PT, R4.reuse, R167, PT ;  /* 0x000000a70400720c */ /* 0x040fe20003fc4070 */
[----:B------:R-:W-:Y:S02]  /*38c0*/  IMAD R211, R4, R10, R211 ;  /* 0x0000000a04d37224 */ /* 0x000fe400078e02d3 */
[----:B------:R-:W-:-:S03]  /*38d0*/  IMAD.HI.U32 R10, R8, R213, RZ ;  /* 0x000000d5080a7227 */ /* 0x000fc600078e00ff */
[C---:B------:R-:W-:Y:S01]  /*38e0*/  ISETP.GT.U32.AND P5, PT, R4.reuse, R211, PT ;  /* 0x000000d30400720c */ /* 0x040fe20003fa4070 */
[----:B------:R-:W-:Y:S02]  /*38f0*/  IMAD.MOV R10, RZ, RZ, -R10 ;  /* 0x000000ffff0a7224 */ /* 0x000fe400078e0a0a */
[C---:B------:R-:W-:Y:S02]  /*3900*/  IMAD R215, R4.reuse, R14, R215 ;  /* 0x0000000e04d77224 */ /* 0x040fe400078e02d7 */
[----:B------:R-:W-:Y:S02]  /*3910*/  IMAD R213, R4, R10, R213 ;  /* 0x0000000a04d57224 */ /* 0x000fe400078e02d5 */
[----:B------:R-:W-:Y:S02]  /*3920*/  @!P6 IMAD.IADD R167, R167, 0x1, -R4 ;  /* 0x00000001a7a7e824 */ /* 0x000fe400078e0a04 */
[----:B------:R-:W-:Y:S01]  /*3930*/  IMAD.HI.U32 R10, R8, R217, RZ ;  /* 0x000000d9080a7227 */ /* 0x000fe200078e00ff */
[----:B------:R-:W-:-:S03]  /*3940*/  ISETP.GT.U32.AND P6, PT, R4, R213, PT ;  /* 0x000000d50400720c */ /* 0x000fc60003fc4070 */
[----:B------:R-:W-:Y:S01]  /*3950*/  @!P2 IMAD.MOV R167, RZ, RZ, -R167 ;  /* 0x000000ffffa7a224 */ /* 0x000fe200078e0aa7 */
[C---:B------:R-:W-:Y:S01]  /*3960*/  ISETP.GT.U32.AND P2, PT, R4.reuse, R215, PT ;  /* 0x000000d70400720c */ /* 0x040fe20003f44070 */
[----:B------:R-:W-:Y:S02]  /*3970*/  IMAD.MOV R10, RZ, RZ, -R10 ;  /* 0x000000ffff0a7224 */ /* 0x000fe400078e0a0a */
[----:B------:R-:W-:Y:S02]  /*3980*/  @!P5 IMAD.IADD R211, R211, 0x1, -R4 ;  /* 0x00000001d3d3d824 */ /* 0x000fe400078e0a04 */
[----:B------:R-:W-:Y:S02]  /*3990*/  IMAD R217, R4, R10, R217 ;  /* 0x0000000a04d97224 */ /* 0x000fe400078e02d9 */
[----:B------:R-:W-:Y:S01]  /*39a0*/  IMAD.HI.U32 R14, R8, R219, RZ ;  /* 0x000000db080e7227 */ /* 0x000fe200078e00ff */
[----:B------:R-:W-:-:S03]  /*39b0*/  ISETP.GT.U32.AND P5, PT, R4, R211, PT ;  /* 0x000000d30400720c */ /* 0x000fc60003fa4070 */
[--C-:B------:R-:W-:Y:S01]  /*39c0*/  @!P6 IMAD.IADD R213, R213, 0x1, -R4.reuse ;  /* 0x00000001d5d5e824 */ /* 0x100fe200078e0a04 */
[C---:B------:R-:W-:Y:S01]  /*39d0*/  ISETP.GT.U32.AND P6, PT, R4.reuse, R217, PT ;  /* 0x000000d90400720c */ /* 0x040fe20003fc4070 */
[----:B------:R-:W-:Y:S02]  /*39e0*/  @!P2 IMAD.IADD R215, R215, 0x1, -R4 ;  /* 0x00000001d7d7a824 */ /* 0x000fe400078e0a04 */
[----:B------:R-:W-:Y:S01]  /*39f0*/  @!P4 IMAD.MOV R151, RZ, RZ, -R151 ;  /* 0x000000ffff97c224 */ /* 0x000fe200078e0a97 */
[C---:B------:R-:W-:Y:S01]  /*3a00*/  ISETP.GT.U32.AND P2, PT, R4.reuse, R213, PT ;  /* 0x000000d50400720c */ /* 0x040fe20003f44070 */
[----:B------:R-:W-:Y:S01]  /*3a10*/  IMAD.MOV R14, RZ, RZ, -R14 ;  /* 0x000000ffff0e7224 */ /* 0x000fe200078e0a0e */
[----:B------:R-:W-:Y:S01]  /*3a20*/  ISETP.GT.U32.AND P4, PT, R4, R169, PT ;  /* 0x000000a90400720c */ /* 0x000fe20003f84070 */
[----:B------:R-:W-:Y:S01]  /*3a30*/  @!P3 IMAD.MOV R149, RZ, RZ, -R149 ;  /* 0x000000ffff95b224 */ /* 0x000fe200078e0a95 */
[----:B------:R-:W-:Y:S01]  /*3a40*/  ISETP.GE.AND P3, PT, R16, RZ, PT ;  /* 0x000000ff1000720c */ /* 0x000fe20003f66270 */
[----:B------:R-:W-:Y:S01]  /*3a50*/  IMAD R219, R4, R14, R219 ;  /* 0x0000000e04db7224 */ /* 0x000fe200078e02db */
[----:B------:R-:W-:Y:S01]  /*3a60*/  LOP3.LUT R16, R5, 0x76, RZ, 0xfc, !PT ;  /* 0x0000007605107812 */ /* 0x000fe200078efcff */
[----:B------:R-:W-:Y:S01]  /*3a70*/  @!P0 IMAD.MOV R165, RZ, RZ, -R165 ;  /* 0x000000ffffa58224 */ /* 0x000fe200078e0aa5 */
[----:B------:R-:W-:Y:S01]  /*3a80*/  @!P5 IADD3 R211, R211, -R4, RZ ;  /* 0x80000004d3d3d210 */ /* 0x000fe20007ffe0ff */
[----:B------:R-:W-:Y:S01]  /*3a90*/  @!P6 IMAD.IADD R217, R217, 0x1, -R4 ;  /* 0x00000001d9d9e824 */ /* 0x000fe200078e0a04 */
[----:B------:R-:W-:-:S02]  /*3aa0*/  IABS R221, R16 ;  /* 0x0000001000dd7213 */ /* 0x000fc40000000000 */
[----:B------:R-:W-:Y:S01]  /*3ab0*/  ISETP.GE.AND P5, PT, R20, RZ, PT ;  /* 0x000000ff1400720c */ /* 0x000fe20003fa6270 */
[--C-:B------:R-:W-:Y:S01]  /*3ac0*/  @!P2 IMAD.IADD R213, R213, 0x1, -R4.reuse ;  /* 0x00000001d5d5a824 */ /* 0x100fe200078e0a04 */
[----:B------:R-:W-:Y:S01]  /*3ad0*/  ISETP.GT.U32.AND P2, PT, R4, R219, PT ;  /* 0x000000db0400720c */ /* 0x000fe20003f44070 */
[----:B------:R-:W-:Y:S01]  /*3ae0*/  @!P4 IMAD.IADD R169, R169, 0x1, -R4 ;  /* 0x00000001a9a9c824 */ /* 0x000fe200078e0a04 */
[----:B------:R-:W-:Y:S01]  /*3af0*/  LOP3.LUT R20, R5, 0x72, RZ, 0xfc, !PT ;  /* 0x0000007205147812 */ /* 0x000fe200078efcff */
[----:B------:R-:W-:Y:S01]  /*3b00*/  IMAD.HI.U32 R10, R8, R221, RZ ;  /* 0x000000dd080a7227 */ /* 0x000fe200078e00ff */
[C---:B------:R-:W-:Y:S02]  /*3b10*/  ISETP.GT.U32.AND P6, PT, R4.reuse, R217, PT ;  /* 0x000000d90400720c */ /* 0x040fe40003fc4070 */
[----:B------:R-:W-:Y:S01]  /*3b20*/  IABS R225, R20 ;  /* 0x0000001400e17213 */ /* 0x000fe20000000000 */
[----:B------:R-:W-:Y:S01]  /*3b30*/  @!P1 IMAD.MOV R169, RZ, RZ, -R169 ;  /* 0x000000ffffa99224 */ /* 0x000fe200078e0aa9 */
[----:B------:R-:W-:Y:S01]  /*3b40*/  ISETP.GT.U32.AND P1, PT, R4, R215, PT ;  /* 0x000000d70400720c */ /* 0x000fe20003f24070 */
[----:B------:R-:W-:Y:S01]  /*3b50*/  IMAD.MOV R10, RZ, RZ, -R10 ;  /* 0x000000ffff0a7224 */ /* 0x000fe200078e0a0a */
[----:B------:R-:W-:Y:S01]  /*3b60*/  ISETP.GE.AND P4, PT, R18, RZ, PT ;  /* 0x000000ff1200720c */ /* 0x000fe20003f86270 */
[----:B------:R-:W-:Y:S01]  /*3b70*/  IMAD.HI.U32 R14, R8, R225, RZ ;  /* 0x000000e1080e7227 */ /* 0x000fe200078e00ff */
[----:B------:R-:W-:-:S02]  /*3b80*/  ISETP.GE.AND P0, PT, R15, RZ, PT ;  /* 0x000000ff0f00720c */ /* 0x000fc40003f06270 */
[----:B------:R-:W-:Y:S01]  /*3b90*/  LOP3.LUT R18, R5, 0x74, RZ, 0xfc, !PT ;  /* 0x0000007405127812 */ /* 0x000fe200078efcff */
[----:B------:R-:W-:Y:S01]  /*3ba0*/  @!P2 IMAD.IADD R219, R219, 0x1, -R4 ;  /* 0x00000001dbdba824 */ /* 0x000fe200078e0a04 */
[----:B------:R-:W-:Y:S01]  /*3bb0*/  ISETP.GE.AND P2, PT, R16, RZ, PT ;  /* 0x000000ff1000720c */ /* 0x000fe20003f46270 */
[C---:B------:R-:W-:Y:S01]  /*3bc0*/  IMAD R221, R4.reuse, R10, R221 ;  /* 0x0000000a04dd7224 */ /* 0x040fe200078e02dd */
[----:B------:R-:W-:Y:S01]  /*3bd0*/  IABS R223, R18 ;  /* 0x0000001200df7213 */ /* 0x000fe20000000000 */
[----:B------:R-:W-:Y:S01]  /*3be0*/  @!P3 IMAD.MOV R211, RZ, RZ, -R211 ;  /* 0x000000ffffd3b224 */ /* 0x000fe200078e0ad3 */
[----:B------:R-:W-:Y:S01]  /*3bf0*/  ISETP.GT.U32.AND P3, PT, R4, R219, PT ;  /* 0x000000db0400720c */ /* 0x000fe20003f64070 */
[----:B------:R-:W-:Y:S01]  /*3c00*/  IMAD.HI.U32 R15, R8, R227, RZ ;  /* 0x000000e3080f7227 */ /* 0x000fe200078e00ff */
[----:B------:R-:W-:-:S03]  /*3c10*/  LOP3.LUT R16, R5, 0x6e, RZ, 0xfc, !PT ;  /* 0x0000006e05107812 */ /* 0x000fc600078efcff */
[----:B------:R-:W-:Y:S01]  /*3c20*/  IMAD.MOV R14, RZ, RZ, -R14 ;  /* 0x000000ffff0e7224 */ /* 0x000fe200078e0a0e */
[----:B------:R-:W-:Y:S01]  /*3c30*/  IABS R229, R16 ;  /* 0x0000001000e57213 */ /* 0x000fe20000000000 */
[--C-:B------:R-:W-:Y:S01]  /*3c40*/  @!P6 IMAD.IADD R217, R217, 0x1, -R4.reuse ;  /* 0x00000001d9d9e824 */ /* 0x100fe200078e0a04 */
[C---:B------:R-:W-:Y:S01]  /*3c50*/  ISETP.GT.U32.AND P6, PT, R4.reuse, R221, PT ;  /* 0x000000dd0400720c */ /* 0x040fe20003fc4070 */
[--C-:B------:R-:W-:Y:S01]  /*3c60*/  @!P1 IMAD.IADD R215, R215, 0x1, -R4.reuse ;  /* 0x00000001d7d79824 */ /* 0x100fe200078e0a04 */
[----:B------:R-:W-:Y:S01]  /*3c70*/  @!P0 IADD3 R213, -R213, RZ, RZ ;  /* 0x000000ffd5d58210 */ /* 0x000fe20007ffe1ff */
[----:B------:R-:W-:Y:S01]  /*3c80*/  IMAD.MOV R15, RZ, RZ, -R15 ;  /* 0x000000ffff0f7224 */ /* 0x000fe200078e0a0f */
[----:B------:R-:W-:Y:S01]  /*3c90*/  ISETP.GE.AND P1, PT, R21, RZ, PT ;  /* 0x000000ff1500720c */ /* 0x000fe20003f26270 */
[C---:B------:R-:W-:Y:S02]  /*3ca0*/  IMAD R225, R4.reuse, R14, R225 ;  /* 0x0000000e04e17224 */ /* 0x040fe400078e02e1 */
[C---:B------:R-:W-:Y:S01]  /*3cb0*/  IMAD R227, R4.reuse, R15, R227 ;  /* 0x0000000f04e37224 */ /* 0x040fe200078e02e3 */
[----:B------:R-:W-:Y:S01]  /*3cc0*/  LOP3.LUT R15, R5, 0x6c, RZ, 0xfc, !PT ;  /* 0x0000006c050f7812 */ /* 0x000fe200078efcff */
[----:B------:R-:W-:Y:S01]  /*3cd0*/  @!P4 IMAD.MOV R215, RZ, RZ, -R215 ;  /* 0x000000ffffd7c224 */ /* 0x000fe200078e0ad7 */
[C---:B------:R-:W-:Y:S01]  /*3ce0*/  ISETP.GT.U32.AND P4, PT, R4.reuse, R225, PT ;  /* 0x000000e10400720c */ /* 0x040fe20003f84070 */
[----:B------:R-:W-:Y:S01]  /*3cf0*/  @!P3 IMAD.IADD R219, R219, 0x1, -R4 ;  /* 0x00000001dbdbb824 */ /* 0x000fe200078e0a04 */
[----:B------:R-:W-:Y:S01]  /*3d00*/  ISETP.GT.U32.AND P3, PT, R4, R227, PT ;  /* 0x000000e30400720c */ /* 0x000fe20003f64070 */
[----:B------:R-:W-:Y:S01]  /*3d10*/  IMAD.HI.U32 R10, R8, R223, RZ ;  /* 0x000000df080a7227 */ /* 0x000fe200078e00ff */
[----:B------:R-:W-:-:S03]  /*3d20*/  IABS R231, R15 ;  /* 0x0000000f00e77213 */ /* 0x000fc60000000000 */
[----:B------:R-:W-:Y:S02]  /*3d30*/  @!P6 IMAD.IADD R221, R221, 0x1, -R4 ;  /* 0x00000001dddde824 */ /* 0x000fe400078e0a04 */
[----:B------:R-:W-:Y:S02]  /*3d40*/  IMAD.MOV R10, RZ, RZ, -R10 ;  /* 0x000000ffff0a7224 */ /* 0x000fe400078e0a0a */
[----:B------:R-:W-:Y:S01]  /*3d50*/  @!P1 IMAD.MOV R219, RZ, RZ, -R219 ;  /* 0x000000ffffdb9224 */ /* 0x000fe200078e0adb */
[C---:B------:R-:W-:Y:S01]  /*3d60*/  ISETP.GT.U32.AND P0, PT, R4.reuse, R221, PT ;  /* 0x000000dd0400720c */ /* 0x040fe20003f04070 */
[----:B------:R-:W-:Y:S02]  /*3d70*/  IMAD R223, R4, R10, R223 ;  /* 0x0000000a04df7224 */ /* 0x000fe400078e02df */
[----:B------:R-:W-:Y:S02]  /*3d80*/  @!P4 IMAD.IADD R225, R225, 0x1, -R4 ;  /* 0x00000001e1e1c824 */ /* 0x000fe400078e0a04 */
[----:B------:R-:W-:Y:S01]  /*3d90*/  IMAD.HI.U32 R10, R8, R229, RZ ;  /* 0x000000e5080a7227 */ /* 0x000fe200078e00ff */
[----:B------:R-:W-:-:S03]  /*3da0*/  ISETP.GT.U32.AND P6, PT, R4, R223, PT ;  /* 0x000000df0400720c */ /* 0x000fc60003fc4070 */
[----:B------:R-:W-:Y:S01]  /*3db0*/  @!P3 IMAD.IADD R227, R227, 0x1, -R4 ;  /* 0x00000001e3e3b824 */ /* 0x000fe200078e0a04 */
[----:B------:R-:W-:Y:S01]  /*3dc0*/  ISETP.GT.U32.AND P3, PT, R4, R225, PT ;  /* 0x000000e10400720c */ /* 0x000fe20003f64070 */
[----:B------:R-:W-:Y:S02]  /*3dd0*/  IMAD.MOV R14, RZ, RZ, -R10 ;  /* 0x000000ffff0e7224 */ /* 0x000fe400078e0a0a */
[----:B------:R-:W-:Y:S01]  /*3de0*/  IMAD.HI.U32 R10, R8, R231, RZ ;  /* 0x000000e7080a7227 */ /* 0x000fe200078e00ff */
[----:B------:R-:W-:-:S03]  /*3df0*/  ISETP.GT.U32.AND P1, PT, R4, R227, PT ;  /* 0x000000e30400720c */ /* 0x000fc60003f24070 */
[----:B------:R-:W-:Y:S02]  /*3e00*/  IMAD.MOV R10, RZ, RZ, -R10 ;  /* 0x000000ffff0a7224 */ /* 0x000fe400078e0a0a */
[--C-:B------:R-:W-:Y:S01]  /*3e10*/  @!P0 IMAD.IADD R221, R221, 0x1, -R4.reuse ;  /* 0x00000001dddd8824 */ /* 0x100fe200078e0a04 */
[----:B------:R-:W-:Y:S01]  /*3e20*/  ISETP.GE.AND P0, PT, R20, RZ, PT ;  /* 0x000000ff1400720c */ /* 0x000fe20003f06270 */
[C---:B------:R-:W-:Y:S01]  /*3e30*/  IMAD R229, R4.reuse, R14, R229 ;  /* 0x0000000e04e57224 */ /* 0x040fe200078e02e5 */
[----:B------:R-:W-:Y:S01]  /*3e40*/  LOP3.LUT R20, R5, 0x68, RZ, 0xfc, !PT ;  /* 0x0000006805147812 */ /* 0x000fe200078efcff */
[C---:B------:R-:W-:Y:S02]  /*3e50*/  IMAD R231, R4.reuse, R10, R231 ;  /* 0x0000000a04e77224 */ /* 0x040fe400078e02e7 */
[----:B------:R-:W-:Y:S01]  /*3e60*/  @!P2 IMAD.MOV R221, RZ, RZ, -R221 ;  /* 0x000000ffffdda224 */ /* 0x000fe200078e0add */
[C---:B------:R-:W-:Y:S01]  /*3e70*/  ISETP.GT.U32.AND P2, PT, R4.reuse, R229, PT ;  /* 0x000000e50400720c */ /* 0x040fe20003f44070 */
[--C-:B------:R-:W-:Y:S01]  /*3e80*/  @!P3 IMAD.IADD R225, R225, 0x1, -R4.reuse ;  /* 0x00000001e1e1b824 */ /* 0x100fe200078e0a04 */
[----:B------:R-:W-:Y:S01]  /*3e90*/  ISETP.GT.U32.AND P3, PT, R4, R231, PT ;  /* 0x000000e70400720c */ /* 0x000fe20003f64070 */
[--C-:B------:R-:W-:Y:S01]  /*3ea0*/  @!P6 IMAD.IADD R223, R223, 0x1, -R4.reuse ;  /* 0x00000001dfdfe824 */ /* 0x100fe200078e0a04 */
[----:B------:R-:W-:Y:S01]  /*3eb0*/  IABS R235, R20 ;  /* 0x0000001400eb7213 */ /* 0x000fe20000000000 */
[----:B------:R-:W-:Y:S01]  /*3ec0*/  @!P5 IMAD.MOV R217, RZ, RZ, -R217 ;  /* 0x000000ffffd9d224 */ /* 0x000fe200078e0ad9 */
[----:B------:R-:W-:Y:S01]  /*3ed0*/  ISETP.GE.AND P5, PT, R18, RZ, PT ;  /* 0x000000ff1200720c */ /* 0x000fe20003fa6270 */
[----:B------:R-:W-:Y:S01]  /*3ee0*/  @!P1 IMAD.IADD R227, R227, 0x1, -R4 ;  /* 0x00000001e3e39824 */ /* 0x000fe200078e0a04 */
[----:B------:R-:W-:Y:S01]  /*3ef0*/  LOP3.LUT R18, R5, 0x6a, RZ, 0xfc, !PT ;  /* 0x0000006a05127812 */ /* 0x000fe200078efcff */
[----:B------:R-:W-:Y:S01]  /*3f00*/  IMAD.HI.U32 R14, R8, R235, RZ ;  /* 0x000000eb080e7227 */ /* 0x000fe200078e00ff */
[----:B------:R-:W-:-:S02]  /*3f10*/  ISETP.GT.U32.AND P4, PT, R4, R223, PT ;  /* 0x000000df0400720c */ /* 0x000fc40003f84070 */
[----:B------:R-:W-:Y:S01]  /*3f20*/  IABS R233, R18 ;  /* 0x0000001200e97213 */ /* 0x000fe20000000000 */
[----:B------:R-:W-:Y:S01]  /*3f30*/  IMAD.MOV R14, RZ, RZ, -R14 ;  /* 0x000000ffff0e7224 */ /* 0x000fe200078e0a0e */
[----:B------:R-:W-:Y:S01]  /*3f40*/  @!P2 IADD3 R229, R229, -R4, RZ ;  /* 0x80000004e5e5a210 */ /* 0x000fe20007ffe0ff */
[----:B------:R-:W-:Y:S01]  /*3f50*/  @!P3 IMAD.IADD R231, R231, 0x1, -R4 ;  /* 0x00000001e7e7b824 */ /* 0x000fe200078e0a04 */
[----:B------:R-:W-:Y:S01]  /*3f60*/  ISETP.GE.AND P1, PT, R15, RZ, PT ;  /* 0x000000ff0f00720c */ /* 0x000fe20003f26270 */
[----:B------:R-:W-:Y:S01]  /*3f70*/  IMAD.HI.U32 R10, R8, R233, RZ ;  /* 0x000000e9080a7227 */ /* 0x000fe200078e00ff */
[C---:B------:R-:W-:Y:S02]  /*3f80*/  ISETP.GT.U32.AND P3, PT, R4.reuse, R229, PT ;  /* 0x000000e50400720c */ /* 0x040fe40003f64070 */
[----:B------:R-:W-:Y:S01]  /*3f90*/  LOP3.LUT R15, R5, 0x66, RZ, 0xfc, !PT ;  /* 0x00000066050f7812 */ /* 0x000fe200078efcff */
[----:B------:R-:W-:Y:S01]  /*3fa0*/  IMAD R235, R4, R14, R235 ;  /* 0x0000000e04eb7224 */ /* 0x000fe200078e02eb */
[----:B------:R-:W-:Y:S01]  /*3fb0*/  ISETP.GE.AND P6, PT, R22, RZ, PT ;  /* 0x000000ff1600720c */ /* 0x000fe20003fc6270 */
[----:B------:R-:W-:Y:S01]  /*3fc0*/  IMAD.MOV R10, RZ, RZ, -R10 ;  /* 0x000000ffff0a7224 */ /* 0x000fe200078e0a0a */
[----:B------:R-:W-:Y:S01]  /*3fd0*/  IABS R237, R15 ;  /* 0x0000000f00ed7213 */ /* 0x000fe20000000000 */
[--C-:B------:R-:W-:Y:S01]  /*3fe0*/  @!P4 IMAD.IADD R223, R223, 0x1, -R4.reuse ;  /* 0x00000001dfdfc824 */ /* 0x100fe200078e0a04 */
[----:B------:R-:W-:Y:S01]  /*3ff0*/  ISETP.GE.AND P4, PT, R16, RZ, PT ;  /* 0x000000ff1000720c */ /* 0x000fe20003f86270 */
[C---:B------:R-:W-:Y:S01]  /*4000*/  IMAD R233, R4.reuse, R10, R233 ;  /* 0x0000000a04e97224 */ /* 0x040fe200078e02e9 */
[----:B------:R-:W-:Y:S01]  /*4010*/  LOP3.LUT R16, R5, 0x62, RZ, 0xfc, !PT ;  /* 0x0000006205107812 */ /* 0x000fe200078efcff */
[----:B------:R-:W-:Y:S01]  /*4020*/  @!P5 IMAD.MOV R223, RZ, RZ, -R223 ;  /* 0x000000ffffdfd224 */ /* 0x000fe200078e0adf */
[C---:B------:R-:W-:Y:S01]  /*4030*/  ISETP.GT.U32.AND P5, PT, R4.reuse, R231, PT ;  /* 0x000000e70400720c */ /* 0x040fe20003fa4070 */
[----:B------:R-:W-:Y:S01]  /*4040*/  @!P3 IMAD.IADD R229, R229, 0x1, -R4 ;  /* 0x00000001e5e5b824 */ /* 0x000fe200078e0a04 */
[----:B------:R-:W-:Y:S01]  /*4050*/  ISETP.GT.U32.AND P3, PT, R4, R235, PT ;  /* 0x000000eb0400720c */ /* 0x000fe20003f64070 */
[----:B------:R-:W-:Y:S01]  /*4060*/  IMAD.HI.U32 R10, R8, R237, RZ ;  /* 0x000000ed080a7227 */ /* 0x000fe200078e00ff */
[----:B------:R-:W-:-:S02]  /*4070*/  IABS R247, R16 ;  /* 0x0000001000f77213 */ /* 0x000fc40000000000 */
[----:B------:R-:W-:Y:S01]  /*4080*/  ISETP.GE.AND P2, PT, R18, RZ, PT ;  /* 0x000000ff1200720c */ /* 0x000fe20003f46270 */
[----:B------:R-:W-:Y:S01]  /*4090*/  IMAD.MOV R10, RZ, RZ, -R10 ;  /* 0x000000ffff0a7224 */ /* 0x000fe200078e0a0a */
[C---:B------:R-:W-:Y:S01]  /*40a0*/  LOP3.LUT R18, R5.reuse, 0x60, RZ, 0xfc, !PT ;  /* 0x0000006005127812 */ /* 0x040fe200078efcff */
[----:B------:R-:W-:Y:S01]  /*40b0*/  @!P0 IMAD.MOV R225, RZ, RZ, -R225 ;  /* 0x000000ffffe18224 */ /* 0x000fe200078e0ae1 */
[C---:B------:R-:W-:Y:S01]  /*40c0*/  ISETP.GT.U32.AND P0, PT, R4.reuse, R233, PT ;  /* 0x000000e90400720c */ /* 0x040fe20003f04070 */
[----:B------:R-:W-:Y:S01]  /*40d0*/  IMAD R237, R4, R10, R237 ;  /* 0x0000000a04ed7224 */ /* 0x000fe200078e02ed */
[----:B------:R-:W-:Y:S01]  /*40e0*/  LOP3.LUT R10, R5, 0x64, RZ, 0xfc, !PT ;  /* 0x00000064050a7812 */ /* 0x000fe200078efcff */
[--C-:B------:R-:W-:Y:S01]  /*40f0*/  @!P5 IMAD.IADD R231, R231, 0x1, -R4.reuse ;  /* 0x00000001e7e7d824 */ /* 0x100fe200078e0a04 */
[----:B------:R-:W-:Y:S01]  /*4100*/  IABS R249, R18 ;  /* 0x0000001200f97213 */ /* 0x000fe20000000000 */
[----:B------:R-:W-:Y:S01]  /*4110*/  @!P3 IMAD.IADD R235, R235, 0x1, -R4 ;  /* 0x00000001ebebb824 */ /* 0x000fe200078e0a04 */
[----:B------:R-:W-:Y:S01]  /*4120*/  IABS R239, R10 ;  /* 0x0000000a00ef7213 */ /* 0x000fe20000000000 */
[----:B------:R-:W-:Y:S01]  /*4130*/  @!P4 IMAD.MOV R229, RZ, RZ, -R229 ;  /* 0x000000ffffe5c224 */ /* 0x000fe200078e0ae5 */
[----:B------:R-:W-:Y:S01]  /*4140*/  ISETP.GE.AND P4, PT, R10, RZ, PT ;  /* 0x000000ff0a00720c */ /* 0x000fe20003f86270 */
[----:B------:R-:W-:Y:S01]  /*4150*/  @!P6 IMAD.MOV R227, RZ, RZ, -R227 ;  /* 0x000000ffffe3e224 */ /* 0x000fe200078e0ae3 */
[----:B------:R-:W-:Y:S01]  /*4160*/  ISETP.GT.U32.AND P3, PT, R4, R235, PT ;  /* 0x000000eb0400720c */ /* 0x000fe20003f64070 */
[----:B------:R-:W-:Y:S01]  /*4170*/  @!P1 IMAD.MOV R231, RZ, RZ, -R231 ;  /* 0x000000ffffe79224 */ /* 0x000fe200078e0ae7 */
[----:B------:R-:W-:Y:S01]  /*4180*/  ISETP.GE.AND P6, PT, R20, RZ, PT ;  /* 0x000000ff1400720c */ /* 0x000fe20003fc6270 */
[----:B------:R-:W-:Y:S01]  /*4190*/  IMAD.HI.U32 R10, R8, R239, RZ ;  /* 0x000000ef080a7227 */ /* 0x000fe200078e00ff */
[----:B------:R-:W-:-:S02]  /*41a0*/  ISETP.GT.U32.AND P1, PT, R4, R237, PT ;  /* 0x000000ed0400720c */ /* 0x000fc40003f24070 */
[----:B------:R-:W-:Y:S01]  /*41b0*/  ISETP.GE.AND P5, PT, R15, RZ, PT ;  /* 0x000000ff0f00720c */ /* 0x000fe20003fa6270 */
[--C-:B------:R-:W-:Y:S01]  /*41c0*/  @!P0 IMAD.IADD R233, R233, 0x1, -R4.reuse ;  /* 0x00000001e9e98824 */ /* 0x100fe200078e0a04 */
[----:B------:R-:W-:Y:S01]  /*41d0*/  IADD3 R10, -R10, RZ, RZ ;  /* 0x000000ff0a0a7210 */ /* 0x000fe20007ffe1ff */
[----:B------:R-:W-:Y:S01]  /*41e0*/  IMAD.HI.U32 R14, R8, R247, RZ ;  /* 0x000000f7080e7227 */ /* 0x000fe200078e00ff */
[----:B------:R-:W-:Y:S02]  /*41f0*/  LOP3.LUT R20, R5, 0x58, RZ, 0xfc, !PT ;  /* 0x0000005805147812 */ /* 0x000fe400078efcff */
[----:B------:R-:W-:Y:S01]  /*4200*/  ISETP.GT.U32.AND P0, PT, R4, R233, PT ;  /* 0x000000e90400720c */ /* 0x000fe20003f04070 */
[--C-:B------:R-:W-:Y:S01]  /*4210*/  @!P3 IMAD.IADD R235, R235, 0x1, -R4.reuse ;  /* 0x00000001ebebb824 */ /* 0x100fe200078e0a04 */
[----:B------:R-:W-:Y:S01]  /*4220*/  ISETP.GE.AND P3, PT, R18, RZ, PT ;  /* 0x000000ff1200720c */ /* 0x000fe20003f66270 */
[C---:B------:R-:W-:Y:S01]  /*4230*/  IMAD R239, R4.reuse, R10, R239 ;  /* 0x0000000a04ef7224 */ /* 0x040fe200078e02ef */
[----:B------:R-:W-:Y:S01]  /*4240*/  LOP3.LUT R10, R5, 0x5e, RZ, 0xfc, !PT ;  /* 0x0000005e050a7812 */ /* 0x000fe200078efcff */
[----:B------:R-:W-:Y:S01]  /*4250*/  @!P1 IMAD.IADD R237, R237, 0x1, -R4 ;  /* 0x00000001eded9824 */ /* 0x000fe200078e0a04 */
[----:B------:R-:W-:Y:S01]  /*4260*/  LOP3.LUT R18, R5, 0x5a, RZ, 0xfc, !PT ;  /* 0x0000005a05127812 */ /* 0x000fe200078efcff */
[----:B------:R-:W-:Y:S01]  /*4270*/  @!P6 IMAD.MOV R235, RZ, RZ, -R235 ;  /* 0x000000ffffebe224 */ /* 0x000fe200078e0aeb */
[C---:B------:R-:W-:Y:S01]  /*4280*/  ISETP.GT.U32.AND P6, PT, R4.reuse, R239, PT ;  /* 0x000000ef0400720c */ /* 0x040fe20003fc4070 */
[----:B------:R-:W-:Y:S01]  /*4290*/  IMAD.MOV R14, RZ, RZ, -R14 ;  /* 0x000000ffff0e7224 */ /* 0x000fe200078e0a0e */
[----:B------:R-:W-:Y:S01]  /*42a0*/  ISETP.GT.U32.AND P1, PT, R4, R237, PT ;  /* 0x000000ed0400720c */ /* 0x000fe20003f24070 */
[----:B------:R-:W-:Y:S01]  /*42b0*/  IMAD.HI.U32 R15, R8, R249, RZ ;  /* 0x000000f9080f7227 */ /* 0x000fe200078e00ff */
[----:B------:R-:W-:-:S02]  /*42c0*/  IABS R243, R10 ;  /* 0x0000000a00f37213 */ /* 0x000fc40000000000 */
[----:B------:R-:W-:Y:S01]  /*42d0*/  IABS R241, R18 ;  /* 0x0000001200f17213 */ /* 0x000fe20000000000 */
[--C-:B------:R-:W-:Y:S01]  /*42e0*/  @!P0 IMAD.IADD R233, R233, 0x1, -R4.reuse ;  /* 0x00000001e9e98824 */ /* 0x100fe200078e0a04 */
[----:B------:R-:W-:Y:S01]  /*42f0*/  ISETP.GE.AND P0, PT, R16, RZ, PT ;  /* 0x000000ff1000720c */ /* 0x000fe20003f06270 */
[----:B------:R-:W-:Y:S01]  /*4300*/  IMAD R247, R4, R14, R247 ;  /* 0x0000000e04f77224 */ /* 0x000fe200078e02f7 */
[----:B------:R-:W-:Y:S01]  /*4310*/  LOP3.LUT R16, R5, 0x5c, RZ, 0xfc, !PT ;  /* 0x0000005c05107812 */ /* 0x000fe200078efcff */
[----:B------:R-:W-:Y:S01]  /*4320*/  @!P2 IMAD.MOV R233, RZ, RZ, -R233 ;  /* 0x000000ffffe9a224 */ /* 0x000fe200078e0ae9 */
[----:B------:R-:W-:Y:S01]  /*4330*/  ISETP.GE.AND P2, PT, R10, RZ, PT ;  /* 0x000000ff0a00720c */ /* 0x000fe20003f46270 */
[--C-:B------:R-:W-:Y:S01]  /*4340*/  @!P6 IMAD.IADD R239, R239, 0x1, -R4.reuse ;  /* 0x00000001efefe824 */ /* 0x100fe200078e0a04 */
[----:B------:R-:W-:Y:S01]  /*4350*/  IABS R245, R16 ;  /* 0x0000001000f57213 */ /* 0x000fe20000000000 */
[----:B------:R-:W-:Y:S01]  /*4360*/  @!P1 IMAD.IADD R237, R237, 0x1, -R4 ;  /* 0x00000001eded9824 */ /* 0x000fe200078e0a04 */
[C---:B------:R-:W-:Y:S01]  /*4370*/  ISETP.GT.U32.AND P1, PT, R4.reuse, R247, PT ;  /* 0x000000f70400720c */ /* 0x040fe20003f24070 */
[----:B------:R-:W-:Y:S01]  /*4380*/  IMAD.MOV R15, RZ, RZ, -R15 ;  /* 0x000000ffff0f7224 */ /* 0x000fe200078e0a0f */
[----:B------:R-:W-:Y:S01]  /*4390*/  ISETP.GT.U32.AND P6, PT, R4, R239, PT ;  /* 0x000000ef0400720c */ /* 0x000fe20003fc4070 */
[----:B------:R-:W-:Y:S01]  /*43a0*/  IMAD.HI.U32 R10, R8, R243, RZ ;  /* 0x000000f3080a7227 */ /* 0x000fe200078e00ff */
[----:B------:R-:W-:-:S02]  /*43b0*/  IABS R21, R20 ;  /* 0x0000001400157213 */ /* 0x000fc40000000000 */
[----:B------:R-:W-:Y:S01]  /*43c0*/  LOP3.LUT R22, R5, 0x56, RZ, 0xfc, !PT ;  /* 0x0000005605167812 */ /* 0x000fe200078efcff */
[C---:B------:R-:W-:Y:S02]  /*43d0*/  IMAD R249, R4.reuse, R15, R249 ;  /* 0x0000000f04f97224 */ /* 0x040fe400078e02f9 */
[----:B------:R-:W-:Y:S01]  /*43e0*/  IMAD.MOV R10, RZ, RZ, -R10 ;  /* 0x000000ffff0a7224 */ /* 0x000fe200078e0a0a */
[----:B------:R-:W-:Y:S01]  /*43f0*/  IABS R27, R22 ;  /* 0x00000016001b7213 */ /* 0x000fe20000000000 */
[----:B------:R-:W-:Y:S01]  /*4400*/  @!P5 IMAD.MOV R237, RZ, RZ, -R237 ;  /* 0x000000ffffedd224 */ /* 0x000fe200078e0aed */
[C---:B------:R-:W-:Y:S01]  /*4410*/  ISETP.GT.U32.AND P5, PT, R4.reuse, R249, PT ;  /* 0x000000f90400720c */ /* 0x040fe20003fa4070 */
[C---:B------:R-:W-:Y:S02]  /*4420*/  IMAD R243, R4.reuse, R10, R243 ;  /* 0x0000000a04f37224 */ /* 0x040fe400078e02f3 */
[--C-:B------:R-:W-:Y:S02]  /*4430*/  @!P1 IMAD.IADD R247, R247, 0x1, -R4.reuse ;  /* 0x00000001f7f79824 */ /* 0x100fe400078e0a04 */
[----:B------:R-:W-:Y:S01]  /*4440*/  @!P6 IMAD.IADD R239, R239, 0x1, -R4 ;  /* 0x00000001efefe824 */ /* 0x000fe200078e0a04 */
[----:B------:R-:W-:Y:S01]  /*4450*/  ISETP.GT.U32.AND P6, PT, R4, R243, PT ;  /* 0x000000f30400720c */ /* 0x000fe20003fc4070 */
[----:B------:R-:W-:Y:S01]  /*4460*/  IMAD.HI.U32 R14, R8, R245, RZ ;  /* 0x000000f5080e7227 */ /* 0x000fe200078e00ff */
[----:B------:R-:W-:-:S03]  /*4470*/  ISETP.GT.U32.AND P1, PT, R4, R247, PT ;  /* 0x000000f70400720c */ /* 0x000fc60003f24070 */
[----:B------:R-:W-:-:S04]  /*4480*/  IMAD.HI.U32 R15, R8, R241, RZ ;  /* 0x000000f1080f7227 */ /* 0x000fc800078e00ff */
[----:B------:R-:W-:Y:S02]  /*4490*/  IMAD.MOV R14, RZ, RZ, -R14 ;  /* 0x000000ffff0e7224 */ /* 0x000fe400078e0a0e */
[----:B------:R-:W-:Y:S02]  /*44a0*/  @!P5 IMAD.IADD R249, R249, 0x1, -R4 ;  /* 0x00000001f9f9d824 */ /* 0x000fe400078e0a04 */
[----:B------:R-:W-:Y:S02]  /*44b0*/  IMAD.MOV R15, RZ, RZ, -R15 ;  /* 0x000000ffff0f7224 */ /* 0x000fe400078e0a0f */
[----:B------:R-:W-:Y:S02]  /*44c0*/  IMAD R245, R4, R14, R245 ;  /* 0x0000000e04f57224 */ /* 0x000fe400078e02f5 */
[----:B------:R-:W-:-:S04]  /*44d0*/  IMAD.HI.U32 R10, R8, R21, RZ ;  /* 0x00000015080a7227 */ /* 0x000fc800078e00ff */
[--C-:B------:R-:W-:Y:S01]  /*44e0*/  @!P6 IMAD.IADD R243, R243, 0x1, -R4.reuse ;  /* 0x00000001f3f3e824 */ /* 0x100fe200078e0a04 */
[C---:B------:R-:W-:Y:S01]  /*44f0*/  ISETP.GT.U32.AND P6, PT, R4.reuse, R249, PT ;  /* 0x000000f90400720c */ /* 0x040fe20003fc4070 */
[----:B------:R-:W-:Y:S01]  /*4500*/  IMAD R241, R4, R15, R241 ;  /* 0x0000000f04f17224 */ /* 0x000fe200078e02f1 */
[----:B------:R-:W-:Y:S01]  /*4510*/  IADD3 R10, -R10, RZ, RZ ;  /* 0x000000ff0a0a7210 */ /* 0x000fe20007ffe1ff */
[----:B------:R-:W-:Y:S01]  /*4520*/  @!P1 IMAD.IADD R247, R247, 0x1, -R4 ;  /* 0x00000001f7f79824 */ /* 0x000fe200078e0a04 */
[----:B------:R-:W-:Y:S01]  /*4530*/  ISETP.GT.U32.AND P1, PT, R4, R245, PT ;  /* 0x000000f50400720c */ /* 0x000fe20003f24070 */
[----:B------:R-:W-:Y:S01]  /*4540*/  IMAD.HI.U32 R14, R8, R27, RZ ;  /* 0x0000001b080e7227 */ /* 0x000fe200078e00ff */
[C---:B------:R-:W-:Y:S02]  /*4550*/  ISETP.GT.U32.AND P5, PT, R4.reuse, R241, PT ;  /* 0x000000f10400720c */ /* 0x040fe40003fa4070 */
[----:B------:R-:W-:Y:S01]  /*4560*/  IABS R15, R26 ;  /* 0x0000001a000f7213 */ /* 0x000fe20000000000 */
[----:B------:R-:W-:-:S02]  /*4570*/  IMAD R252, R4, R10, R21 ;  /* 0x0000000a04fc7224 */ /* 0x000fc400078e0215 */
[----:B------:R-:W-:Y:S02]  /*4580*/  IMAD.MOV R14, RZ, RZ, -R14 ;  /* 0x000000ffff0e7224 */ /* 0x000fe400078e0a0e */
[--C-:B------:R-:W-:Y:S01]  /*4590*/  @!P6 IMAD.IADD R249, R249, 0x1, -R4.reuse ;  /* 0x00000001f9f9e824 */ /* 0x100fe200078e0a04 */
[C---:B------:R-:W-:Y:S01]  /*45a0*/  ISETP.GT.U32.AND P6, PT, R4.reuse, R252, PT ;  /* 0x000000fc0400720c */ /* 0x040fe20003fc4070 */
[C---:B------:R-:W-:Y:S01]  /*45b0*/  IMAD R150, R4.reuse, R14, R27 ;  /* 0x0000000e04967224 */ /* 0x040fe200078e021b */
[----:B------:R-:W-:Y:S01]  /*45c0*/  LOP3.LUT R27, R5, 0x50, RZ, 0xfc, !PT ;  /* 0x00000050051b7812 */ /* 0x000fe200078efcff */
[--C-:B------:R-:W-:Y:S01]  /*45d0*/  @!P1 IMAD.IADD R245, R245, 0x1, -R4.reuse ;  /* 0x00000001f5f59824 */ /* 0x100fe200078e0a04 */
[----:B------:R-:W-:Y:S01]  /*45e0*/  ISETP.GT.U32.AND P1, PT, R4, R243, PT ;  /* 0x000000f30400720c */ /* 0x000fe20003f24070 */
[----:B------:R-:W-:Y:S01]  /*45f0*/  @!P5 IMAD.IADD R241, R241, 0x1, -R4 ;  /* 0x00000001f1f1d824 */ /* 0x000fe200078e0a04 */
[----:B------:R-:W-:Y:S01]  /*4600*/  IABS R21, R27 ;  /* 0x0000001b00157213 */ /* 0x000fe20000000000 */
[----:B------:R-:W-:-:S03]  /*4610*/  IMAD.HI.U32 R10, R8, R251, RZ ;  /* 0x000000fb080a7227 */ /* 0x000fc600078e00ff */
[----:B------:R-:W-:Y:S01]  /*4620*/  ISETP.GT.U32.AND P5, PT, R4, R241, PT ;  /* 0x000000f10400720c */ /* 0x000fe20003fa4070 */
[----:B------:R-:W-:-:S04]  /*4630*/  IMAD.HI.U32 R14, R8, R21, RZ ;  /* 0x00000015080e7227 */ /* 0x000fc800078e00ff */
[--C-:B------:R-:W-:Y:S01]  /*4640*/  @!P6 IMAD.IADD R252, R252, 0x1, -R4.reuse ;  /* 0x00000001fcfce824 */ /* 0x100fe200078e0a04 */
[----:B------:R-:W-:Y:S01]  /*4650*/  ISETP.GE.AND P6, PT, R18, RZ, PT ;  /* 0x000000ff1200720c */ /* 0x000fe20003fc6270 */
[----:B------:R-:W-:Y:S01]  /*4660*/  @!P1 IMAD.IADD R243, R243, 0x1, -R4 ;  /* 0x00000001f3f39824 */ /* 0x000fe200078e0a04 */
[----:B------:R-:W-:Y:S01]  /*4670*/  ISETP.GT.U32.AND P1, PT, R4, R150, PT ;  /* 0x000000960400720c */ /* 0x000fe20003f24070 */
[----:B------:R-:W-:Y:S01]  /*4680*/  IMAD.MOV R10, RZ, RZ, -R10 ;  /* 0x000000ffff0a7224 */ /* 0x000fe200078e0a0a */
[----:B------:R-:W-:Y:S01]  /*4690*/  IADD3 R14, -R14, RZ, RZ ;  /* 0x000000ff0e0e7210 */ /* 0x000fe20007ffe1ff */
[----:B------:R-:W-:Y:S01]  /*46a0*/  @!P4 IMAD.MOV R239, RZ, RZ, -R239 ;  /* 0x000000ffffefc224 */ /* 0x000fe200078e0aef */
[C---:B------:R-:W-:Y:S01]  /*46b0*/  ISETP.GT.U32.AND P4, PT, R4.reuse, R245, PT ;  /* 0x000000f50400720c */ /* 0x040fe20003f84070 */
[----:B------:R-:W-:Y:S01]  /*46c0*/  @!P5 IMAD.IADD R241, R241, 0x1, -R4 ;  /* 0x00000001f1f1d824 */ /* 0x000fe200078e0a04 */
[C---:B------:R-:W-:Y:S01]  /*46d0*/  LOP3.LUT R18, R5.reuse, 0x4e, RZ, 0xfc, !PT ;  /* 0x0000004e05127812 */ /* 0x040fe200078efcff */
[C---:B------:R-:W-:Y:S01]  /*46e0*/  IMAD R152, R4.reuse, R14, R21 ;  /* 0x0000000e04987224 */ /* 0x040fe200078e0215 */
[----:B------:R-:W-:Y:S01]  /*46f0*/  LOP3.LUT R14, R5, 0x4c, RZ, 0xfc, !PT ;  /* 0x0000004c050e7812 */ /* 0x000fe200078efcff */
[----:B------:R-:W-:-:S02]  /*4700*/  IMAD R251, R4, R10, R251 ;  /* 0x0000000a04fb7224 */ /* 0x000fc400078e02fb */
[----:B------:R-:W-:Y:S01]  /*4710*/  @!P0 IMAD.MOV R247, RZ, RZ, -R247 ;  /* 0x000000fffff78224 */ /* 0x000fe200078e0af7 */
[C---:B------:R-:W-:Y:S01]  /*4720*/  ISETP.GT.U32.AND P0, PT, R4.reuse, R252, PT ;  /* 0x000000fc0400720c */ /* 0x040fe20003f04070 */
[----:B------:R-:W-:Y:S01]  /*4730*/  @!P6 IMAD.MOV R241, RZ, RZ, -R241 ;  /* 0x000000fffff1e224 */ /* 0x000fe200078e0af1 */
[----:B------:R-:W-:Y:S01]  /*4740*/  ISETP.GT.U32.AND P6, PT, R4, R152, PT ;  /* 0x000000980400720c */ /* 0x000fe20003fc4070 */
[--C-:B------:R-:W-:Y:S01]  /*4750*/  @!P1 IMAD.IADD R150, R150, 0x1, -R4.reuse ;  /* 0x0000000196969824 */ /* 0x100fe200078e0a04 */
[----:B------:R-:W-:Y:S01]  /*4760*/  ISETP.GT.U32.AND P5, PT, R4, R251, PT ;  /* 0x000000fb0400720c */ /* 0x000fe20003fa4070 */
[----:B------:R-:W-:Y:S01]  /*4770*/  IMAD.HI.U32 R10, R8, R15, RZ ;  /* 0x0000000f080a7227 */ /* 0x000fe200078e00ff */
[----:B------:R-:W-:Y:S02]  /*4780*/  ISETP.GE.AND P1, PT, R20, RZ, PT ;  /* 0x000000ff1400720c */ /* 0x000fe40003f26270 */
[----:B------:R-:W-:Y:S01]  /*4790*/  IABS R21, R14 ;  /* 0x0000000e00157213 */ /* 0x000fe20000000000 */
[----:B------:R-:W-:Y:S01]  /*47a0*/  @!P4 IMAD.IADD R245, R245, 0x1, -R4 ;  /* 0x00000001f5f5c824 */ /* 0x000fe200078e0a04 */
[----:B------:R-:W-:Y:S01]  /*47b0*/  ISETP.GE.AND P4, PT, R16, RZ, PT ;  /* 0x000000ff1000720c */ /* 0x000fe20003f86270 */
[----:B------:R-:W-:Y:S01]  /*47c0*/  IMAD.MOV R10, RZ, RZ, -R10 ;  /* 0x000000ffff0a7224 */ /* 0x000fe200078e0a0a */
[----:B------:R-:W-:Y:S01]  /*47d0*/  IABS R16, R18 ;  /* 0x0000001200107213 */ /* 0x000fe20000000000 */
[--C-:B------:R-:W-:Y:S01]  /*47e0*/  @!P0 IMAD.IADD R252, R252, 0x1, -R4.reuse ;  /* 0x00000001fcfc8824 */ /* 0x100fe200078e0a04 */
[----:B------:R-:W-:Y:S01]  /*47f0*/  ISETP.GE.AND P0, PT, R24, RZ, PT ;  /* 0x000000ff1800720c */ /* 0x000fe20003f06270 */
[--C-:B------:R-:W-:Y:S01]  /*4800*/  @!P6 IMAD.IADD R152, R152, 0x1, -R4.reuse ;  /* 0x000000019898e824 */ /* 0x100fe200078e0a04 */
[C---:B------:R-:W-:Y:S01]  /*4810*/  LOP3.LUT R20, R5.reuse, 0x46, RZ, 0xfc, !PT ;  /* 0x0000004605147812 */ /* 0x040fe200078efcff */
[----:B------:R-:W-:Y:S01]  /*4820*/  IMAD R56, R4, R10, R15 ;  /* 0x0000000a04387224 */ /* 0x000fe200078e020f */
[----:B------:R-:W-:Y:S01]  /*4830*/  LOP3.LUT R24, R5, 0x3e, RZ, 0xfc, !PT ;  /* 0x0000003e05187812 */ /* 0x000fe200078efcff */
[----:B------:R-:W-:Y:S01]  /*4840*/  @!P5 IMAD.IADD R251, R251, 0x1, -R4 ;  /* 0x00000001fbfbd824 */ /* 0x000fe200078e0a04 */
[----:B------:R-:W-:Y:S01]  /*4850*/  @!P1 IADD3 R252, -R252, RZ, RZ ;  /* 0x000000fffcfc9210 */ /* 0x000fe20007ffe1ff */
[----:B------:R-:W-:Y:S01]  /*4860*/  IMAD.MOV.U32 R15, RZ, RZ, R16 ;  /* 0x000000ffff0f7224 */ /* 0x000fe200078e0010 */
[C---:B------:R-:W-:Y:S01]  /*4870*/  ISETP.GT.U32.AND P1, PT, R4.reuse, R152, PT ;  /* 0x000000980400720c */ /* 0x040fe20003f24070 */
[----:B------:R-:W-:Y:S01]  /*4880*/  @!P2 IMAD.MOV R243, RZ, RZ, -R243 ;  /* 0x000000fffff3a224 */ /* 0x000fe200078e0af3 */
[----:B------:R-:W-:Y:S01]  /*4890*/  ISETP.GT.U32.AND P2, PT, R4, R251, PT ;  /* 0x000000fb0400720c */ /* 0x000fe20003f44070 */
[----:B------:R-:W-:Y:S01]  /*48a0*/  IMAD.HI.U32 R10, R8, R15, RZ ;  /* 0x0000000f080a7227 */ /* 0x000fe200078e00ff */
[----:B------:R-:W-:-:S02]  /*48b0*/  ISETP.GT.U32.AND P5, PT, R4, R56, PT ;  /* 0x000000380400720c */ /* 0x000fc40003fa4070 */
[C---:B------:R-:W-:Y:S01]  /*48c0*/  LOP3.LUT R16, R5.reuse, 0x48, RZ, 0xfc, !PT ;  /* 0x0000004805107812 */ /* 0x040fe200078efcff */
[----:B------:R-:W-:Y:S01]  /*48d0*/  IMAD.MOV R10, RZ, RZ, -R10 ;  /* 0x000000ffff0a7224 */ /* 0x000fe200078e0a0a */
[----:B------:R-:W-:Y:S01]  /*48e0*/  IABS R65, R20 ;  /* 0x0000001400417213 */ /* 0x000fe20000000000 */
[----:B------:R-:W-:Y:S01]  /*48f0*/  @!P3 IMAD.MOV R249, RZ, RZ, -R249 ;  /* 0x000000fffff9b224 */ /* 0x000fe200078e0af9 */
[C---:B------:R-:W-:Y:S01]  /*4900*/  ISETP.GT.U32.AND P3, PT, R4.reuse, R150, PT ;  /* 0x000000960400720c */ /* 0x040fe20003f64070 */
[----:B------:R-:W-:Y:S01]  /*4910*/  IMAD R10, R4, R10, R15 ;  /* 0x0000000a040a7224 */ /* 0x000fe200078e020f */
[----:B------:R-:W-:Y:S01]  /*4920*/  LOP3.LUT R15, R5, 0x4a, RZ, 0xfc, !PT ;  /* 0x0000004a050f7812 */ /* 0x000fe200078efcff */
[----:B------:R-:W-:Y:S01]  /*4930*/  @!P4 IMAD.MOV R245, RZ, RZ, -R245 ;  /* 0x000000fffff5c224 */ /* 0x000fe200078e0af5 */
[----:B------:R-:W-:Y:S01]  /*4940*/  ISETP.GE.AND P4, PT, R22, RZ, PT ;  /* 0x000000ff1600720c */ /* 0x000fe20003f86270 */
[--C-:B------:R-:W-:Y:S01]  /*4950*/  @!P1 IMAD.IADD R152, R152, 0x1, -R4.reuse ;  /* 0x0000000198989824 */ /* 0x100fe200078e0a04 */
[----:B------:R-:W-:Y:S01]  /*4960*/  ISETP.GT.U32.AND P1, PT, R4, R10, PT ;  /* 0x0000000a0400720c */ /* 0x000fe20003f24070 */
[--C-:B------:R-:W-:Y:S01]  /*4970*/  @!P2 IMAD.IADD R251, R251, 0x1, -R4.reuse ;  /* 0x00000001fbfba824 */ /* 0x100fe200078e0a04 */
[----:B------:R-:W-:Y:S01]  /*4980*/  IABS R153, R15 ;  /* 0x0000000f00997213 */ /* 0x000fe20000000000 */
[----:B------:R-:W-:Y:S01]  /*4990*/  @!P5 IMAD.IADD R56, R56, 0x1, -R4 ;  /* 0x000000013838d824 */ /* 0x000fe200078e0a04 */
[----:B------:R-:W-:Y:S01]  /*49a0*/  ISETP.GE.AND P2, PT, R27, RZ, PT ;  /* 0x000000ff1b00720c */ /* 0x000fe20003f46270 */
[----:B------:R-:W-:Y:S01]  /*49b0*/  @!P0 IMAD.MOV R251, RZ, RZ, -R251 ;  /* 0x000000fffffb8224 */ /* 0x000fe200078e0afb */
[----:B------:R-:W-:Y:S01]  /*49c0*/  ISETP.GE.AND P0, PT, R15, RZ, PT ;  /* 0x000000ff0f00720c */ /* 0x000fe20003f06270 */
[----:B------:R-:W-:Y:S01]  /*49d0*/  IMAD.HI.U32 R15, R8, R153, RZ ;  /* 0x00000099080f7227 */ /* 0x000fe200078e00ff */
[----:B------:R-:W-:-:S02]  /*49e0*/  ISETP.GT.U32.AND P6, PT, R4, R56, PT ;  /* 0x000000380400720c */ /* 0x000fc40003fc4070 */
[----:B------:R-:W-:Y:S01]  /*49f0*/  IABS R171, R16 ;  /* 0x0000001000ab7213 */ /* 0x000fe20000000000 */
[----:B------:R-:W-:Y:S01]  /*4a00*/  @!P3 IMAD.IADD R150, R150, 0x1, -R4 ;  /* 0x000000019696b824 */ /* 0x000fe200078e0a04 */
[----:B------:R-:W-:Y:S01]  /*4a10*/  ISETP.GE.AND P5, PT, R18, RZ, PT ;  /* 0x000000ff1200720c */ /* 0x000fe20003fa6270 */
[----:B------:R-:W-:Y:S01]  /*4a20*/  IMAD.MOV R15, RZ, RZ, -R15 ;  /* 0x000000ffff0f7224 */ /* 0x000fe200078e0a0f */
[----:B------:R-:W-:Y:S01]  /*4a30*/  ISETP.GE.AND P3, PT, R26, RZ, PT ;  /* 0x000000ff1a00720c */ /* 0x000fe20003f66270 */
[----:B------:R-:W-:Y:S01]  /*4a40*/  @!P4 IMAD.MOV R150, RZ, RZ, -R150 ;  /* 0x000000ffff96c224 */ /* 0x000fe200078e0a96 */
[----:B------:R-:W-:Y:S01]  /*4a50*/  ISETP.GE.AND P4, PT, R14, RZ, PT ;  /* 0x000000ff0e00720c */ /* 0x000fe20003f86270 */
[----:B------:R-:W-:Y:S01]  /*4a60*/  @!P1 IMAD.IADD R10, R10, 0x1, -R4 ;  /* 0x000000010a0a9824 */ /* 0x000fe200078e0a04 */
[----:B------:R-:W-:Y:S01]  /*4a70*/  LOP3.LUT R22, R5, 0x44, RZ, 0xfc, !PT ;  /* 0x0000004405167812 */ /* 0x000fe200078efcff */
[----:B------:R-:W-:Y:S01]  /*4a80*/  IMAD.HI.U32 R14, R8, R21, RZ ;  /* 0x00000015080e7227 */ /* 0x000fe200078e00ff */
[----:B------:R-:W-:-:S02]  /*4a90*/  IABS R155, R24 ;  /* 0x00000018009b7213 */ /* 0x000fc40000000000 */
[C---:B------:R-:W-:Y:S01]  /*4aa0*/  ISETP.GT.U32.AND P1, PT, R4.reuse, R10, PT ;  /* 0x0000000a0400720c */ /* 0x040fe20003f24070 */
[C---:B------:R-:W-:Y:S01]  /*4ab0*/  IMAD R153, R4.reuse, R15, R153 ;  /* 0x0000000f04997224 */ /* 0x040fe200078e0299 */
[----:B------:R-:W-:Y:S01]  /*4ac0*/  IABS R63, R22 ;  /* 0x00000016003f7213 */ /* 0x000fe20000000000 */
[----:B------:R-:W-:Y:S01]  /*4ad0*/  IMAD.MOV R18, RZ, RZ, -R14 ;  /* 0x000000ffff127224 */ /* 0x000fe200078e0a0e */
[----:B------:R-:W-:Y:S01]  /*4ae0*/  LOP3.LUT R26, R5, 0x3c, RZ, 0xfc, !PT ;  /* 0x0000003c051a7812 */ /* 0x000fe200078efcff */
[----:B------:R-:W-:Y:S01]  /*4af0*/  @!P2 IMAD.MOV R152, RZ, RZ, -R152 ;  /* 0x000000ffff98a224 */ /* 0x000fe200078e0a98 */
[----:B------:R-:W-:Y:S01]  /*4b00*/  ISETP.GT.U32.AND P2, PT, R4, R153, PT ;  /* 0x000000990400720c */ /* 0x000fe20003f44070 */
[----:B------:R-:W-:Y:S01]  /*4b10*/  IMAD.HI.U32 R14, R8, R171, RZ ;  /* 0x000000ab080e7227 */ /* 0x000fe200078e00ff */
[----:B------:R-:W-:-:S03]  /*4b20*/  IABS R175, R26 ;  /* 0x0000001a00af7213 */ /* 0x000fc60000000000 */
[----:B------:R-:W-:Y:S01]  /*4b30*/  @!P6 IMAD.IADD R56, R56, 0x1, -R4 ;  /* 0x000000013838e824 */ /* 0x000fe200078e0a04 */
[----:B------:R-:W-:Y:S01]  /*4b40*/  ISETP.GE.AND P6, PT, R16, RZ, PT ;  /* 0x000000ff1000720c */ /* 0x000fe20003fc6270 */
[----:B------:R-:W-:Y:S02]  /*4b50*/  IMAD.MOV R16, RZ, RZ, -R14 ;  /* 0x000000ffff107224 */ /* 0x000fe400078e0a0e */
[----:B------:R-:W-:-:S04]  /*4b60*/  IMAD.HI.U32 R14, R8, R65, RZ ;  /* 0x00000041080e7227 */ /* 0x000fc800078e00ff */
[C---:B------:R-:W-:Y:S01]  /*4b70*/  IMAD R171, R4.reuse, R16, R171 ;  /* 0x0000001004ab7224 */ /* 0x040fe200078e02ab */
[----:B------:R-:W-:Y:S01]  /*4b80*/  LOP3.LUT R16, R5, 0x42, RZ, 0xfc, !PT ;  /* 0x0000004205107812 */ /* 0x000fe200078efcff */
[----:B------:R-:W-:Y:S01]  /*4b90*/  IMAD R18, R4, R18, R21 ;  /* 0x0000001204127224 */ /* 0x000fe200078e0215 */
[----:B------:R-:W-:Y:S01]  /*4ba0*/  @!P2 IADD3 R153, R153, -R4, RZ ;  /* 0x800000049999a210 */ /* 0x000fe20007ffe0ff */
[----:B------:R-:W-:Y:S01]  /*4bb0*/  @!P1 IMAD.IADD R10, R10, 0x1, -R4 ;  /* 0x000000010a0a9824 */ /* 0x000fe200078e0a04 */
[----:B------:R-:W-:Y:S01]  /*4bc0*/  IABS R173, R16 ;  /* 0x0000001000ad7213 */ /* 0x000fe20000000000 */
[----:B------:R-:W-:Y:S01]  /*4bd0*/  IMAD.MOV R14, RZ, RZ, -R14 ;  /* 0x000000ffff0e7224 */ /* 0x000fe200078e0a0e */
[----:B------:R-:W-:Y:S01]  /*4be0*/  LOP3.LUT R21, R5, 0x40, RZ, 0xfc, !PT ;  /* 0x0000004005157812 */ /* 0x000fe200078efcff */
[----:B------:R-:W-:Y:S01]  /*4bf0*/  @!P3 IMAD.MOV R56, RZ, RZ, -R56 ;  /* 0x000000ffff38b224 */ /* 0x000fe200078e0a38 */
[C---:B------:R-:W-:Y:S01]  /*4c00*/  ISETP.GT.U32.AND P3, PT, R4.reuse, R18, PT ;  /* 0x000000120400720c */ /* 0x040fe20003f64070 */
[----:B------:R-:W-:Y:S01]  /*4c10*/  @!P5 IMAD.MOV R10, RZ, RZ, -R10 ;  /* 0x000000ffff0ad224 */ /* 0x000fe200078e0a0a */
[C---:B------:R-:W-:Y:S01]  /*4c20*/  ISETP.GT.U32.AND P5, PT, R4.reuse, R153, PT ;  /* 0x000000990400720c */ /* 0x040fe20003fa4070 */
[----:B------:R-:W-:Y:S01]  /*4c30*/  IMAD R65, R4, R14, R65 ;  /* 0x0000000e04417224 */ /* 0x000fe200078e0241 */
[----:B------:R-:W-:Y:S01]  /*4c40*/  IABS R61, R21 ;  /* 0x00000015003d7213 */ /* 0x000fe20000000000 */
[----:B------:R-:W-:Y:S01]  /*4c50*/  IMAD.HI.U32 R14, R8, R173, RZ ;  /* 0x000000ad080e7227 */ /* 0x000fe200078e00ff */
[----:B------:R-:W-:-:S03]  /*4c60*/  ISETP.GT.U32.AND P1, PT, R4, R171, PT ;  /* 0x000000ab0400720c */ /* 0x000fc60003f24070 */
[----:B------:R-:W-:Y:S02]  /*4c70*/  IMAD.MOV R14, RZ, RZ, -R14 ;  /* 0x000000ffff0e7224 */ /* 0x000fe400078e0a0e */
[----:B------:R-:W-:-:S04]  /*4c80*/  IMAD.HI.U32 R15, R8, R63, RZ ;  /* 0x0000003f080f7227 */ /* 0x000fc800078e00ff */
[----:B------:R-:W-:Y:S02]  /*4c90*/  IMAD R173, R4, R14, R173 ;  /* 0x0000000e04ad7224 */ /* 0x000fe400078e02ad */
[--C-:B------:R-:W-:Y:S01]  /*4ca0*/  @!P3 IMAD.IADD R18, R18, 0x1, -R4.reuse ;  /* 0x000000011212b824 */ /* 0x100fe200078e0a04 */
[C---:B------:R-:W-:Y:S01]  /*4cb0*/  ISETP.GT.U32.AND P3, PT, R4.reuse, R65, PT ;  /* 0x000000410400720c */ /* 0x040fe20003f64070 */
[----:B------:R-:W-:Y:S01]  /*4cc0*/  @!P5 IMAD.IADD R153, R153, 0x1, -R4 ;  /* 0x000000019999d824 */ /* 0x000fe200078e0a04 */
[----:B------:R-:W-:Y:S01]  /*4cd0*/  ISETP.GT.U32.AND P5, PT, R4, R173, PT ;  /* 0x000000ad0400720c */ /* 0x000fe20003fa4070 */
[----:B------:R-:W-:Y:S01]  /*4ce0*/  IMAD.HI.U32 R14, R8, R61, RZ ;  /* 0x0000003d080e7227 */ /* 0x000fe200078e00ff */
[----:B------:R-:W-:Y:S02]  /*4cf0*/  ISETP.GT.U32.AND P2, PT, R4, R18, PT ;  /* 0x000000120400720c */ /* 0x000fe40003f44070 */
[----:B------:R-:W-:Y:S01]  /*4d00*/  @!P0 IADD3 R153, -R153, RZ, RZ ;  /* 0x000000ff99998210 */ /* 0x000fe20007ffe1ff */
[----:B------:R-:W-:-:S02]  /*4d10*/  IMAD.MOV R14, RZ, RZ, -R14 ;  /* 0x000000ffff0e7224 */ /* 0x000fc400078e0a0e */
[----:B------:R-:W-:Y:S02]  /*4d20*/  IMAD.MOV R15, RZ, RZ, -R15 ;  /* 0x000000ffff0f7224 */ /* 0x000fe400078e0a0f */
[----:B------:R-:W-:Y:S02]  /*4d30*/  IMAD R61, R4, R14, R61 ;  /* 0x0000000e043d7224 */ /* 0x000fe400078e023d */
[----:B------:R-:W-:-:S04]  /*4d40*/  IMAD.HI.U32 R14, R8, R155, RZ ;  /* 0x0000009b080e7227 */ /* 0x000fc800078e00ff */
[--C-:B------:R-:W-:Y:S02]  /*4d50*/  @!P3 IMAD.IADD R65, R65, 0x1, -R4.reuse ;  /* 0x000000014141b824 */ /* 0x100fe400078e0a04 */
[----:B------:R-:W-:Y:S01]  /*4d60*/  @!P5 IMAD.IADD R173, R173, 0x1, -R4 ;  /* 0x00000001adadd824 */ /* 0x000fe200078e0a04 */
[----:B------:R-:W-:Y:S01]  /*4d70*/  ISETP.GE.AND P5, PT, R16, RZ, PT ;  /* 0x000000ff1000720c */ /* 0x000fe20003fa6270 */
[----:B------:R-:W-:Y:S01]  /*4d80*/  IMAD.MOV R14, RZ, RZ, -R14 ;  /* 0x000000ffff0e7224 */ /* 0x000fe200078e0a0e */
[C---:B------:R-:W-:Y:S01]  /*4d90*/  ISETP.GT.U32.AND P3, PT, R4.reuse, R65, PT ;  /* 0x000000410400720c */ /* 0x040fe20003f64070 */
[----:B------:R-:W-:Y:S01]  /*4da0*/  @!P1 IMAD.IADD R171, R171, 0x1, -R4 ;  /* 0x00000001abab9824 */ /* 0x000fe200078e0a04 */
[C---:B------:R-:W-:Y:S01]  /*4db0*/  ISETP.GT.U32.AND P0, PT, R4.reuse, R173, PT ;  /* 0x000000ad0400720c */ /* 0x040fe20003f04070 */
[----:B------:R-:W-:Y:S01]  /*4dc0*/  IMAD R155, R4, R14, R155 ;  /* 0x0000000e049b7224 */ /* 0x000fe200078e029b */
[----:B------:R-:W-:Y:S01]  /*4dd0*/  LOP3.LUT R16, R5, 0x34, RZ, 0xfc, !PT ;  /* 0x0000003405107812 */ /* 0x000fe200078efcff */
[----:B------:R-:W-:Y:S01]  /*4de0*/  IMAD.HI.U32 R14, R8, R175, RZ ;  /* 0x000000af080e7227 */ /* 0x000fe200078e00ff */
[----:B------:R-:W-:-:S02]  /*4df0*/  ISETP.GT.U32.AND P1, PT, R4, R171, PT ;  /* 0x000000ab0400720c */ /* 0x000fc40003f24070 */
[----:B------:R-:W-:Y:S01]  /*4e00*/  IABS R43, R16 ;  /* 0x00000010002b7213 */ /* 0x000fe20000000000 */
[----:B------:R-:W-:Y:S02]  /*4e10*/  IMAD R63, R4, R15, R63 ;  /* 0x0000000f043f7224 */ /* 0x000fe400078e023f */
[----:B------:R-:W-:Y:S02]  /*4e20*/  IMAD.MOV R15, RZ, RZ, -R14 ;  /* 0x000000ffff0f7224 */ /* 0x000fe400078e0a0e */
[--C-:B------:R-:W-:Y:S01]  /*4e30*/  @!P2 IMAD.IADD R18, R18, 0x1, -R4.reuse ;  /* 0x000000011212a824 */ /* 0x100fe200078e0a04 */
[C---:B------:R-:W-:Y:S01]  /*4e40*/  ISETP.GT.U32.AND P2, PT, R4.reuse, R63, PT ;  /* 0x0000003f0400720c */ /* 0x040fe20003f44070 */
[C---:B------:R-:W-:Y:S01]  /*4e50*/  IMAD R175, R4.reuse, R15, R175 ;  /* 0x0000000f04af7224 */ /* 0x040fe200078e02af */
[----:B------:R-:W-:Y:S01]  /*4e60*/  LOP3.LUT R15, R5, 0x36, RZ, 0xfc, !PT ;  /* 0x00000036050f7812 */ /* 0x000fe200078efcff */
[--C-:B------:R-:W-:Y:S01]  /*4e70*/  @!P3 IMAD.IADD R65, R65, 0x1, -R4.reuse ;  /* 0x000000014141b824 */ /* 0x100fe200078e0a04 */
[C---:B------:R-:W-:Y:S01]  /*4e80*/  ISETP.GT.U32.AND P3, PT, R4.reuse, R61, PT ;  /* 0x0000003d0400720c */ /* 0x040fe20003f64070 */
[--C-:B------:R-:W-:Y:S01]  /*4e90*/  @!P0 IMAD.IADD R173, R173, 0x1, -R4.reuse ;  /* 0x00000001adad8824 */ /* 0x100fe200078e0a04 */
[----:B------:R-:W-:Y:S01]  /*4ea0*/  ISETP.GT.U32.AND P0, PT, R4, R175, PT ;  /* 0x000000af0400720c */ /* 0x000fe20003f04070 */
[--C-:B------:R-:W-:Y:S01]  /*4eb0*/  @!P1 IMAD.IADD R171, R171, 0x1, -R4.reuse ;  /* 0x00000001abab9824 */ /* 0x100fe200078e0a04 */
[----:B------:R-:W-:Y:S01]  /*4ec0*/  ISETP.GE.AND P1, PT, R20, RZ, PT ;  /* 0x000000ff1400720c */ /* 0x000fe20003f26270 */
[----:B------:R-:W-:Y:S01]  /*4ed0*/  @!P5 IMAD.MOV R173, RZ, RZ, -R173 ;  /* 0x000000ffffadd224 */ /* 0x000fe200078e0aad */
[----:B------:R-:W-:Y:S01]  /*4ee0*/  LOP3.LUT R20, R5, 0x3a, RZ, 0xfc, !PT ;  /* 0x0000003a05147812 */ /* 0x000fe200078efcff */
[----:B------:R-:W-:Y:S01]  /*4ef0*/  @!P6 IMAD.MOV R171, RZ, RZ, -R171 ;  /* 0x000000ffffabe224 */ /* 0x000fe200078e0aab */
[----:B------:R-:W-:Y:S01]  /*4f00*/  ISETP.GT.U32.AND P6, PT, R4, R155, PT ;  /* 0x0000009b0400720c */ /* 0x000fe20003fc4070 */
[----:B------:R-:W-:Y:S01]  /*4f10*/  @!P2 IMAD.IADD R63, R63, 0x1, -R4 ;  /* 0x000000013f3fa824 */ /* 0x000fe200078e0a04 */
[----:B------:R-:W-:Y:S01]  /*4f20*/  IABS R59, R20 ;  /* 0x00000014003b7213 */ /* 0x000fe20000000000 */
[----:B------:R-:W-:Y:S01]  /*4f30*/  @!P4 IMAD.MOV R18, RZ, RZ, -R18 ;  /* 0x000000ffff12c224 */ /* 0x000fe200078e0a12 */
[----:B------:R-:W-:Y:S01]  /*4f40*/  ISETP.GE.AND P2, PT, R22, RZ, PT ;  /* 0x000000ff1600720c */ /* 0x000fe20003f46270 */
[--C-:B------:R-:W-:Y:S01]  /*4f50*/  @!P3 IMAD.IADD R61, R61, 0x1, -R4.reuse ;  /* 0x000000013d3db824 */ /* 0x100fe200078e0a04 */
[----:B------:R-:W-:Y:S01]  /*4f60*/  ISETP.GT.U32.AND P3, PT, R4, R63, PT ;  /* 0x0000003f0400720c */ /* 0x000fe20003f64070 */
[----:B------:R-:W-:Y:S01]  /*4f70*/  @!P0 IMAD.IADD R175, R175, 0x1, -R4 ;  /* 0x00000001afaf8824 */ /* 0x000fe200078e0a04 */
[----:B------:R-:W-:Y:S01]  /*4f80*/  IABS R177, R15 ;  /* 0x0000000f00b17213 */ /* 0x000fe20000000000 */
[----:B------:R-:W-:Y:S01]  /*4f90*/  IMAD.HI.U32 R14, R8, R59, RZ ;  /* 0x0000003b080e7227 */ /* 0x000fe200078e00ff */
[----:B------:R-:W-:-:S02]  /*4fa0*/  ISETP.GT.U32.AND P4, PT, R4, R61, PT ;  /* 0x0000003d0400720c */ /* 0x000fc40003f84070 */
[C---:B------:R-:W-:Y:S01]  /*4fb0*/  ISETP.GT.U32.AND P5, PT, R4.reuse, R175, PT ;  /* 0x000000af0400720c */ /* 0x040fe20003fa4070 */
[----:B------:R-:W-:Y:S01]  /*4fc0*/  IMAD.MOV R14, RZ, RZ, -R14 ;  /* 0x000000ffff0e7224 */ /* 0x000fe200078e0a0e */
[----:B------:R-:W-:Y:S01]  /*4fd0*/  LOP3.LUT R22, R5, 0x2c, RZ, 0xfc, !PT ;  /* 0x0000002c05167812 */ /* 0x000fe200078efcff */
[----:B------:R-:W-:Y:S01]  /*4fe0*/  @!P1 IMAD.MOV R65, RZ, RZ, -R65 ;  /* 0x000000ffff419224 */ /* 0x000fe200078e0a41 */
[----:B------:R-:W-:Y:S01]  /*4ff0*/  ISETP.GE.AND P1, PT, R21, RZ, PT ;  /* 0x000000ff1500720c */ /* 0x000fe20003f26270 */
[----:B------:R-:W-:Y:S01]  /*5000*/  IMAD R59, R4, R14, R59 ;  /* 0x0000000e043b7224 */ /* 0x000fe200078e023b */
[----:B------:R-:W-:Y:S01]  /*5010*/  LOP3.LUT R14, R5, 0x38, RZ, 0xfc, !PT ;  /* 0x00000038050e7812 */ /* 0x000fe200078efcff */
[--C-:B------:R-:W-:Y:S01]  /*5020*/  @!P3 IMAD.IADD R63, R63, 0x1, -R4.reuse ;  /* 0x000000013f3fb824 */ /* 0x100fe200078e0a04 */
[----:B------:R-:W-:Y:S01]  /*5030*/  ISETP.GE.AND P3, PT, R24, RZ, PT ;  /* 0x000000ff1800720c */ /* 0x000fe20003f66270 */
[--C-:B------:R-:W-:Y:S01]  /*5040*/  @!P6 IMAD.IADD R155, R155, 0x1, -R4.reuse ;  /* 0x000000019b9be824 */ /* 0x100fe200078e0a04 */
[----:B------:R-:W-:Y:S01]  /*5050*/  IABS R57, R14 ;  /* 0x0000000e00397213 */ /* 0x000fe20000000000 */
[----:B------:R-:W-:Y:S01]  /*5060*/  @!P2 IMAD.MOV R63, RZ, RZ, -R63 ;  /* 0x000000ffff3fa224 */ /* 0x000fe200078e0a3f */
[----:B------:R-:W-:Y:S01]  /*5070*/  ISETP.GE.AND P0, PT, R14, RZ, PT ;  /* 0x000000ff0e00720c */ /* 0x000fe20003f06270 */
[--C-:B------:R-:W-:Y:S01]  /*5080*/  @!P5 IMAD.IADD R175, R175, 0x1, -R4.reuse ;  /* 0x00000001afafd824 */ /* 0x100fe200078e0a04 */
[C---:B------:R-:W-:Y:S01]  /*5090*/  ISETP.GT.U32.AND P2, PT, R4.reuse, R155, PT ;  /* 0x0000009b0400720c */ /* 0x040fe20003f44070 */
[----:B------:R-:W-:Y:S01]  /*50a0*/  @!P4 IMAD.IADD R61, R61, 0x1, -R4 ;  /* 0x000000013d3dc824 */ /* 0x000fe200078e0a04 */
[----:B------:R-:W-:Y:S01]  /*50b0*/  ISETP.GT.U32.AND P5, PT, R4, R59, PT ;  /* 0x0000003b0400720c */ /* 0x000fe20003fa4070 */
[----:B------:R-:W-:Y:S01]  /*50c0*/  IMAD.HI.U32 R14, R8, R57, RZ ;  /* 0x00000039080e7227 */ /* 0x000fe200078e00ff */
[----:B------:R-:W-:-:S02]  /*50d0*/  ISETP.GE.AND P4, PT, R26, RZ, PT ;  /* 0x000000ff1a00720c */ /* 0x000fc40003f86270 */
[----:B------:R-:W-:Y:S01]  /*50e0*/  ISETP.GE.AND P6, PT, R20, RZ, PT ;  /* 0x000000ff1400720c */ /* 0x000fe20003fc6270 */
[----:B------:R-:W-:Y:S01]  /*50f0*/  @!P1 IMAD.MOV R61, RZ, RZ, -R61 ;  /* 0x000000ffff3d9224 */ /* 0x000fe200078e0a3d */
[----:B------:R-:W-:Y:S01]  /*5100*/  ISETP.GE.AND P1, PT, R15, RZ, PT ;  /* 0x000000ff0f00720c */ /* 0x000fe20003f26270 */
[----:B------:R-:W-:Y:S01]  /*5110*/  IMAD.HI.U32 R15, R8, R177, RZ ;  /* 0x000000b1080f7227 */ /* 0x000fe200078e00ff */
[----:B------:R-:W-:Y:S02]  /*5120*/  IADD3 R14, -R14, RZ, RZ ;  /* 0x000000ff0e0e7210 */ /* 0x000fe40007ffe1ff */
[C---:B------:R-:W-:Y:S01]  /*5130*/  LOP3.LUT R20, R5.reuse, 0x32, RZ, 0xfc, !PT ;  /* 0x0000003205147812 */ /* 0x040fe200078efcff */
[----:B------:R-:W-:Y:S01]  /*5140*/  IMAD.MOV R15, RZ, RZ, -R15 ;  /* 0x000000ffff0f7224 */ /* 0x000fe200078e0a0f */
[----:B------:R-:W-:Y:S01]  /*5150*/  LOP3.LUT R21, R5, 0x30, RZ, 0xfc, !PT ;  /* 0x0000003005157812 */ /* 0x000fe200078efcff */
[--C-:B------:R-:W-:Y:S01]  /*5160*/  @!P2 IMAD.IADD R155, R155, 0x1, -R4.reuse ;  /* 0x000000019b9ba824 */ /* 0x100fe200078e0a04 */
[----:B------:R-:W-:Y:S01]  /*5170*/  IABS R157, R20 ;  /* 0x00000014009d7213 */ /* 0x000fe20000000000 */
[----:B------:R-:W-:Y:S01]  /*5180*/  IMAD R57, R4, R14, R57 ;  /* 0x0000000e04397224 */ /* 0x000fe200078e0239 */
[----:B------:R-:W-:Y:S01]  /*5190*/  ISETP.GE.AND P2, PT, R16, RZ, PT ;  /* 0x000000ff1000720c */ /* 0x000fe20003f46270 */
[----:B------:R-:W-:Y:S01]  /*51a0*/  @!P5 IMAD.IADD R59, R59, 0x1, -R4 ;  /* 0x000000013b3bd824 */ /* 0x000fe200078e0a04 */
[----:B------:R-:W-:Y:S01]  /*51b0*/  IABS R179, R21 ;  /* 0x0000001500b37213 */ /* 0x000fe20000000000 */
[C---:B------:R-:W-:Y:S01]  /*51c0*/  IMAD R177, R4.reuse, R15, R177 ;  /* 0x0000000f04b17224 */ /* 0x040fe200078e02b1 */
[----:B------:R-:W-:Y:S01]  /*51d0*/  LOP3.LUT R24, R5, 0x2a, RZ, 0xfc, !PT ;  /* 0x0000002a05187812 */ /* 0x000fe200078efcff */
[----:B------:R-:W-:Y:S01]  /*51e0*/  @!P3 IMAD.MOV R155, RZ, RZ, -R155 ;  /* 0x000000ffff9bb224 */ /* 0x000fe200078e0a9b */
[C---:B------:R-:W-:Y:S01]  /*51f0*/  ISETP.GT.U32.AND P5, PT, R4.reuse, R59, PT ;  /* 0x0000003b0400720c */ /* 0x040fe20003fa4070 */
[----:B------:R-:W-:Y:S01]  /*5200*/  @!P4 IMAD.MOV R175, RZ, RZ, -R175 ;  /* 0x000000ffffafc224 */ /* 0x000fe200078e0aaf */
[----:B------:R-:W-:Y:S01]  /*5210*/  ISETP.GT.U32.AND P3, PT, R4, R57, PT ;  /* 0x000000390400720c */ /* 0x000fe20003f64070 */
[----:B------:R-:W-:Y:S01]  /*5220*/  IMAD.HI.U32 R16, R8, R43, RZ ;  /* 0x0000002b08107227 */ /* 0x000fe200078e00ff */
[----:B------:R-:W-:-:S02]  /*5230*/  ISETP.GT.U32.AND P4, PT, R4, R177, PT ;  /* 0x000000b10400720c */ /* 0x000fc40003f84070 */
[----:B------:R-:W-:Y:S01]  /*5240*/  IABS R37, R22 ;  /* 0x0000001600257213 */ /* 0x000fe20000000000 */
[----:B------:R-:W-:Y:S01]  /*5250*/  IMAD.HI.U32 R14, R8, R157, RZ ;  /* 0x0000009d080e7227 */ /* 0x000fe200078e00ff */
[----:B------:R-:W-:-:S03]  /*5260*/  IABS R181, R24 ;  /* 0x0000001800b57213 */ /* 0x000fc60000000000 */
[----:B------:R-:W-:Y:S02]  /*5270*/  IMAD.MOV R16, RZ, RZ, -R16 ;  /* 0x000000ffff107224 */ /* 0x000fe400078e0a10 */
[----:B------:R-:W-:Y:S02]  /*5280*/  IMAD.MOV R14, RZ, RZ, -R14 ;  /* 0x000000ffff0e7224 */ /* 0x000fe400078e0a0e */
[C---:B------:R-:W-:Y:S01]  /*5290*/  IMAD R43, R4.reuse, R16, R43 ;  /* 0x00000010042b7224 */ /* 0x040fe200078e022b */
[----:B------:R-:W-:Y:S01]  /*52a0*/  LOP3.LUT R16, R5, 0x2e, RZ, 0xfc, !PT ;  /* 0x0000002e05107812 */ /* 0x000fe200078efcff */
[C---:B------:R-:W-:Y:S02]  /*52b0*/  IMAD R157, R4.reuse, R14, R157 ;  /* 0x0000000e049d7224 */ /* 0x040fe400078e029d */
[--C-:B------:R-:W-:Y:S01]  /*52c0*/  @!P5 IMAD.IADD R59, R59, 0x1, -R4.reuse ;  /* 0x000000013b3bd824 */ /* 0x100fe200078e0a04 */
[----:B------:R-:W-:Y:S01]  /*52d0*/  IABS R41, R16 ;  /* 0x0000001000297213 */ /* 0x000fe20000000000 */
[--C-:B------:R-:W-:Y:S01]  /*52e0*/  @!P3 IMAD.IADD R57, R57, 0x1, -R4.reuse ;  /* 0x000000013939b824 */ /* 0x100fe200078e0a04 */
[----:B------:R-:W-:Y:S01]  /*52f0*/  ISETP.GT.U32.AND P5, PT, R4, R43, PT ;  /* 0x0000002b0400720c */ /* 0x000fe20003fa4070 */
[----:B------:R-:W-:-:S02]  /*5300*/  @!P4 IMAD.IADD R177, R177, 0x1, -R4 ;  /* 0x00000001b1b1c824 */ /* 0x000fc400078e0a04 */
[----:B------:R-:W-:Y:S01]  /*5310*/  @!P6 IMAD.MOV R59, RZ, RZ, -R59 ;  /* 0x000000ffff3be224 */ /* 0x000fe200078e0a3b */
[----:B------:R-:W-:Y:S01]  /*5320*/  ISETP.GT.U32.AND P3, PT, R4, R57, PT ;  /* 0x000000390400720c */ /* 0x000fe20003f64070 */
[----:B------:R-:W-:Y:S01]  /*5330*/  IMAD.HI.U32 R14, R8, R41, RZ ;  /* 0x00000029080e7227 */ /* 0x000fe200078e00ff */
[C---:B------:R-:W-:Y:S02]  /*5340*/  ISETP.GT.U32.AND P6, PT, R4.reuse, R157, PT ;  /* 0x0000009d0400720c */ /* 0x040fe40003fc4070 */
[----:B------:R-:W-:Y:S01]  /*5350*/  ISETP.GT.U32.AND P4, PT, R4, R177, PT ;  /* 0x000000b10400720c */ /* 0x000fe20003f84070 */
[----:B------:R-:W-:-:S04]  /*5360*/  IMAD.HI.U32 R15, R8, R179, RZ ;  /* 0x000000b3080f7227 */ /* 0x000fc800078e00ff */
[----:B------:R-:W-:Y:S02]  /*5370*/  IMAD.MOV R14, RZ, RZ, -R14 ;  /* 0x000000ffff0e7224 */ /* 0x000fe400078e0a0e */
[----:B------:R-:W-:Y:S02]  /*5380*/  IMAD.MOV R15, RZ, RZ, -R15 ;  /* 0x000000ffff0f7224 */ /* 0x000fe400078e0a0f */
[C---:B------:R-:W-:Y:S02]  /*5390*/  IMAD R41, R4.reuse, R14, R41 ;  /* 0x0000000e04297224 */ /* 0x040fe400078e0229 */
[C---:B------:R-:W-:Y:S02]  /*53a0*/  IMAD R179, R4.reuse, R15, R179 ;  /* 0x0000000f04b37224 */ /* 0x040fe400078e02b3 */
[--C-:B------:R-:W-:Y:S01]  /*53b0*/  @!P3 IMAD.IADD R57, R57, 0x1, -R4.reuse ;  /* 0x000000013939b824 */ /* 0x100fe200078e0a04 */
[----:B------:R-:W-:Y:S01]  /*53c0*/  @!P4 IADD3 R177, R177, -R4, RZ ;  /* 0x80000004b1b1c210 */ /* 0x000fe20007ffe0ff */
[----:B------:R-:W-:Y:S01]  /*53d0*/  @!P6 IMAD.IADD R157, R157, 0x1, -R4 ;  /* 0x000000019d9de824 */ /* 0x000fe200078e0a04 */
[C---:B------:R-:W-:Y:S01]  /*53e0*/  ISETP.GT.U32.AND P4, PT, R4.reuse, R41, PT ;  /* 0x000000290400720c */ /* 0x040fe20003f84070 */
[----:B------:R-:W-:Y:S01]  /*53f0*/  @!P0 IMAD.MOV R57, RZ, RZ, -R57 ;  /* 0x000000ffff398224 */ /* 0x000fe200078e0a39 */
[----:B------:R-:W-:Y:S01]  /*5400*/  ISETP.GT.U32.AND P3, PT, R4, R179, PT ;  /* 0x000000b30400720c */ /* 0x000fe20003f64070 */
[----:B------:R-:W-:Y:S01]  /*5410*/  IMAD.HI.U32 R14, R8, R37, RZ ;  /* 0x00000025080e7227 */ /* 0x000fe200078e00ff */
[----:B------:R-:W-:-:S02]  /*5420*/  ISETP.GT.U32.AND P0, PT, R4, R157, PT ;  /* 0x0000009d0400720c */ /* 0x000fc40003f04070 */
[----:B------:R-:W-:Y:S01]  /*5430*/  ISETP.GE.AND P6, PT, R20, RZ, PT ;  /* 0x000000ff1400720c */ /* 0x000fe20003fc6270 */
[----:B------:R-:W-:Y:S01]  /*5440*/  @!P5 IMAD.IADD R43, R43, 0x1, -R4 ;  /* 0x000000012b2bd824 */ /* 0x000fe200078e0a04 */
[----:B------:R-:W-:Y:S01]  /*5450*/  LOP3.LUT R20, R5, 0x1e, RZ, 0xfc, !PT ;  /* 0x0000001e05147812 */ /* 0x000fe200078efcff */
[----:B------:R-:W-:-:S03]  /*5460*/  IMAD.HI.U32 R15, R8, R181, RZ ;  /* 0x000000b5080f7227 */ /* 0x000fc600078e00ff */
[C---:B------:R-:W-:Y:S01]  /*5470*/  ISETP.GT.U32.AND P5, PT, R4.reuse, R43, PT ;  /* 0x0000002b0400720c */ /* 0x040fe20003fa4070 */
[----:B------:R-:W-:Y:S01]  /*5480*/  IMAD.MOV R14, RZ, RZ, -R14 ;  /* 0x000000ffff0e7224 */ /* 0x000fe200078e0a0e */
[----:B------:R-:W-:Y:S01]  /*5490*/  IABS R185, R20 ;  /* 0x0000001400b97213 */ /* 0x000fe20000000000 */
[----:B------:R-:W-:Y:S02]  /*54a0*/  IMAD.MOV R15, RZ, RZ, -R15 ;  /* 0x000000ffff0f7224 */ /* 0x000fe400078e0a0f */
[C---:B------:R-:W-:Y:S01]  /*54b0*/  IMAD R37, R4.reuse, R14, R37 ;  /* 0x0000000e04257224 */ /* 0x040fe200078e0225 */
[----:B------:R-:W-:Y:S01]  /*54c0*/  LOP3.LUT R14, R5, 0x28, RZ, 0xfc, !PT ;  /* 0x00000028050e7812 */ /* 0x000fe200078efcff */
[--C-:B------:R-:W-:Y:S02]  /*54d0*/  @!P4 IMAD.IADD R41, R41, 0x1, -R4.reuse ;  /* 0x000000012929c824 */ /* 0x100fe400078e0a04 */
[--C-:B------:R-:W-:Y:S01]  /*54e0*/  @!P3 IMAD.IADD R179, R179, 0x1, -R4.reuse ;  /* 0x00000001b3b3b824 */ /* 0x100fe200078e0a04 */
[----:B------:R-:W-:Y:S01]  /*54f0*/  IABS R35, R14 ;  /* 0x0000000e00237213 */ /* 0x000fe20000000000 */
[----:B------:R-:W-:Y:S01]  /*5500*/  IMAD R181, R4, R15, R181 ;  /* 0x0000000f04b57224 */ /* 0x000fe200078e02b5 */
[----:B------:R-:W-:Y:S01]  /*5510*/  ISETP.GE.AND P3, PT, R16, RZ, PT ;  /* 0x000000ff1000720c */ /* 0x000fe20003f66270 */
[--C-:B------:R-:W-:Y:S01]  /*5520*/  @!P0 IMAD.IADD R157, R157, 0x1, -R4.reuse ;  /* 0x000000019d9d8824 */ /* 0x100fe200078e0a04 */
[C---:B------:R-:W-:Y:S01]  /*5530*/  ISETP.GT.U32.AND P0, PT, R4.reuse, R37, PT ;  /* 0x000000250400720c */ /* 0x040fe20003f04070 */
[----:B------:R-:W-:Y:S01]  /*5540*/  @!P1 IMAD.MOV R177, RZ, RZ, -R177 ;  /* 0x000000ffffb19224 */ /* 0x000fe200078e0ab1 */
[C---:B------:R-:W-:Y:S01]  /*5550*/  ISETP.GT.U32.AND P1, PT, R4.reuse, R41, PT ;  /* 0x000000290400720c */ /* 0x040fe20003f24070 */
[----:B------:R-:W-:Y:S01]  /*5560*/  @!P6 IMAD.MOV R157, RZ, RZ, -R157 ;  /* 0x000000ffff9de224 */ /* 0x000fe200078e0a9d */
[C---:B------:R-:W-:Y:S01]  /*5570*/  ISETP.GT.U32.AND P4, PT, R4.reuse, R179, PT ;  /* 0x000000b30400720c */ /* 0x040fe20003f84070 */
[----:B------:R-:W-:Y:S01]  /*5580*/  @!P5 IMAD.IADD R43, R43, 0x1, -R4 ;  /* 0x000000012b2bd824 */ /* 0x000fe200078e0a04 */
[----:B------:R-:W-:-:S02]  /*5590*/  ISETP.GT.U32.AND P6, PT, R4, R181, PT ;  /* 0x000000b50400720c */ /* 0x000fc40003fc4070 */
[----:B------:R-:W-:Y:S01]  /*55a0*/  ISETP.GE.AND P5, PT, R21, RZ, PT ;  /* 0x000000ff1500720c */ /* 0x000fe20003fa6270 */
[----:B------:R-:W-:Y:S01]  /*55b0*/  @!P2 IMAD.MOV R43, RZ, RZ, -R43 ;  /* 0x000000ffff2ba224 */ /* 0x000fe200078e0a2b */
[----:B------:R-:W-:Y:S02]  /*55c0*/  LOP3.LUT R16, R5, 0x26, RZ, 0xfc, !PT ;  /* 0x0000002605107812 */ /* 0x000fe400078efcff */
[----:B------:R-:W-:Y:S01]  /*55d0*/  ISETP.GE.AND P2, PT, R22, RZ, PT ;  /* 0x000000ff1600720c */ /* 0x000fe20003f46270 */
[--C-:B------:R-:W-:Y:S01]  /*55e0*/  @!P0 IMAD.IADD R37, R37, 0x1, -R4.reuse ;  /* 0x0000000125258824 */ /* 0x100fe200078e0a04 */
[----:B------:R-:W-:Y:S01]  /*55f0*/  IABS R159, R16 ;  /* 0x00000010009f7213 */ /* 0x000fe20000000000 */
[--C-:B------:R-:W-:Y:S01]  /*5600*/  @!P1 IMAD.IADD R41, R41, 0x1, -R4.reuse ;  /* 0x0000000129299824 */ /* 0x100fe200078e0a04 */
[----:B------:R-:W-:Y:S01]  /*5610*/  ISETP.GE.AND P1, PT, R14, RZ, PT ;  /* 0x000000ff0e00720c */ /* 0x000fe20003f26270 */
[--C-:B------:R-:W-:Y:S01]  /*5620*/  @!P4 IMAD.IADD R179, R179, 0x1, -R4.reuse ;  /* 0x00000001b3b3c824 */ /* 0x100fe200078e0a04 */
[----:B------:R-:W-:Y:S01]  /*5630*/  ISETP.GE.AND P4, PT, R24, RZ, PT ;  /* 0x000000ff1800720c */ /* 0x000fe20003f86270 */
[----:B------:R-:W-:Y:S01]  /*5640*/  @!P6 IMAD.IADD R181, R181, 0x1, -R4 ;  /* 0x00000001b5b5e824 */ /* 0x000fe200078e0a04 */
[----:B------:R-:W-:Y:S01]  /*5650*/  ISETP.GT.U32.AND P6, PT, R4, R37, PT ;  /* 0x000000250400720c */ /* 0x000fe20003fc4070 */
[----:B------:R-:W-:Y:S01]  /*5660*/  IMAD.HI.U32 R14, R8, R35, RZ ;  /* 0x00000023080e7227 */ /* 0x000fe200078e00ff */
[----:B------:R-:W-:-:S02]  /*5670*/  ISETP.GE.AND P0, PT, R16, RZ, PT ;  /* 0x000000ff1000720c */ /* 0x000fc40003f06270 */
[C---:B------:R-:W-:Y:S01]  /*5680*/  LOP3.LUT R16, R5.reuse, 0x20, RZ, 0xfc, !PT ;  /* 0x0000002005107812 */ /* 0x040fe200078efcff */
[----:B------:R-:W-:Y:S01]  /*5690*/  @!P5 IMAD.MOV R179, RZ, RZ, -R179 ;  /* 0x000000ffffb3d224 */ /* 0x000fe200078e0ab3 */
[----:B------:R-:W-:Y:S01]  /*56a0*/  ISETP.GT.U32.AND P5, PT, R4, R181, PT ;  /* 0x000000b50400720c */ /* 0x000fe20003fa4070 */
[----:B------:R-:W-:Y:S01]  /*56b0*/  IMAD.HI.U32 R15, R8, R159, RZ ;  /* 0x0000009f080f7227 */ /* 0x000fe200078e00ff */
[----:B------:R-:W-:Y:S02]  /*56c0*/  IADD3 R14, -R14, RZ, RZ ;  /* 0x000000ff0e0e7210 */ /* 0x000fe40007ffe1ff */
[----:B------:R-:W-:Y:S01]  /*56d0*/  IABS R27, R16 ;  /* 0x00000010001b7213 */ /* 0x000fe20000000000 */
[----:B------:R-:W-:Y:S01]  /*56e0*/  IMAD.MOV R15, RZ, RZ, -R15 ;  /* 0x000000ffff0f7224 */ /* 0x000fe200078e0a0f */
[C---:B------:R-:W-:Y:S01]  /*56f0*/  LOP3.LUT R22, R5.reuse, 0x1c, RZ, 0xfc, !PT ;  /* 0x0000001c05167812 */ /* 0x040fe200078efcff */
[C---:B------:R-:W-:Y:S01]  /*5700*/  IMAD R35, R4.reuse, R14, R35 ;  /* 0x0000000e04237224 */ /* 0x040fe200078e0223 */
[----:B------:R-:W-:Y:S01]  /*5710*/  LOP3.LUT R14, R5, 0x24, RZ, 0xfc, !PT ;  /* 0x00000024050e7812 */ /* 0x000fe200078efcff */
[--C-:B------:R-:W-:Y:S01]  /*5720*/  @!P6 IMAD.IADD R37, R37, 0x1, -R4.reuse ;  /* 0x000000012525e824 */ /* 0x100fe200078e0a04 */
[----:B------:R-:W-:Y:S01]  /*5730*/  IABS R45, R22 ;  /* 0x00000016002d7213 */ /* 0x000fe20000000000 */
[C---:B------:R-:W-:Y:S01]  /*5740*/  IMAD R159, R4.reuse, R15, R159 ;  /* 0x0000000f049f7224 */ /* 0x040fe200078e029f */
[C---:B------:R-:W-:Y:S01]  /*5750*/  ISETP.GT.U32.AND P6, PT, R4.reuse, R35, PT ;  /* 0x000000230400720c */ /* 0x040fe20003fc4070 */
[----:B------:R-:W-:Y:S01]  /*5760*/  @!P5 IMAD.IADD R181, R181, 0x1, -R4 ;  /* 0x00000001b5b5d824 */ /* 0x000fe200078e0a04 */
[----:B------:R-:W-:Y:S01]  /*5770*/  IABS R183, R14 ;  /* 0x0000000e00b77213 */ /* 0x000fe20000000000 */
[----:B------:R-:W-:Y:S01]  /*5780*/  @!P3 IMAD.MOV R41, RZ, RZ, -R41 ;  /* 0x000000ffff29b224 */ /* 0x000fe200078e0a29 */
[----:B------:R-:W-:Y:S01]  /*5790*/  LOP3.LUT R15, R5, 0x22, RZ, 0xfc, !PT ;  /* 0x00000022050f7812 */ /* 0x000fe200078efcff */
[----:B------:R-:W-:Y:S01]  /*57a0*/  @!P4 IMAD.MOV R181, RZ, RZ, -R181 ;  /* 0x000000ffffb5c224 */ /* 0x000fe200078e0ab5 */
[----:B------:R-:W-:Y:S01]  /*57b0*/  ISETP.GT.U32.AND P4, PT, R4, R159, PT ;  /* 0x0000009f0400720c */ /* 0x000fe20003f84070 */
[----:B------:R-:W-:Y:S01]  /*57c0*/  @!P2 IMAD.MOV R37, RZ, RZ, -R37 ;  /* 0x000000ffff25a224 */ /* 0x000fe200078e0a25 */
[----:B------:R-:W-:Y:S01]  /*57d0*/  ISETP.GE.AND P3, PT, R14, RZ, PT ;  /* 0x000000ff0e00720c */ /* 0x000fe20003f66270 */
[----:B------:R-:W-:Y:S01]  /*57e0*/  IMAD.HI.U32 R14, R8, R183, RZ ;  /* 0x000000b7080e7227 */ /* 0x000fe200078e00ff */
[----:B------:R-:W-:-:S02]  /*57f0*/  IABS R33, R15 ;  /* 0x0000000f00217213 */ /* 0x000fc40000000000 */
[----:B------:R-:W-:Y:S01]  /*5800*/  ISETP.GE.AND P5, PT, R15, RZ, PT ;  /* 0x000000ff0f00720c */ /* 0x000fe20003fa6270 */
[----:B------:R-:W-:Y:S01]  /*5810*/  @!P6 IMAD.IADD R35, R35, 0x1, -R4 ;  /* 0x000000012323e824 */ /* 0x000fe200078e0a04 */
[----:B------:R-:W-:Y:S01]  /*5820*/  ISETP.GE.AND P2, PT, R16, RZ, PT ;  /* 0x000000ff1000720c */ /* 0x000fe20003f46270 */
[----:B------:R-:W-:Y:S01]  /*5830*/  IMAD.MOV R14, RZ, RZ, -R14 ;  /* 0x000000ffff0e7224 */ /* 0x000fe200078e0a0e */
[----:B------:R-:W-:Y:S01]  /*5840*/  LOP3.LUT R24, R5, 0x1a, RZ, 0xfc, !PT ;  /* 0x0000001a05187812 */ /* 0x000fe200078efcff */
[----:B------:R-:W-:Y:S01]  /*5850*/  IMAD.HI.U32 R15, R8, R33, RZ ;  /* 0x00000021080f7227 */ /* 0x000fe200078e00ff */
[C---:B------:R-:W-:Y:S02]  /*5860*/  ISETP.GT.U32.AND P6, PT, R4.reuse, R35, PT ;  /* 0x000000230400720c */ /* 0x040fe40003fc4070 */
[----:B------:R-:W-:Y:S01]  /*5870*/  IABS R161, R24 ;  /* 0x0000001800a17213 */ /* 0x000fe20000000000 */
[----:B------:R-:W-:Y:S01]  /*5880*/  @!P4 IMAD.IADD R159, R159, 0x1, -R4 ;  /* 0x000000019f9fc824 */ /* 0x000fe200078e0a04 */
[----:B------:R-:W-:Y:S01]  /*5890*/  IABS R21, R32 ;  /* 0x0000002000157213 */ /* 0x000fe20000000000 */
[----:B------:R-:W-:-:S02]  /*58a0*/  IMAD R183, R4, R14, R183 ;  /* 0x0000000e04b77224 */ /* 0x000fc400078e02b7 */
[----:B------:R-:W-:Y:S01]  /*58b0*/  IMAD.HI.U32 R14, R8, R27, RZ ;  /* 0x0000001b080e7227 */ /* 0x000fe200078e00ff */
[----:B------:R-:W-:-:S03]  /*58c0*/  ISETP.GT.U32.AND P4, PT, R4, R159, PT ;  /* 0x0000009f0400720c */ /* 0x000fc60003f84070 */
[----:B------:R-:W-:Y:S02]  /*58d0*/  IMAD.MOV R15, RZ, RZ, -R15 ;  /* 0x000000ffff0f7224 */ /* 0x000fe400078e0a0f */
[----:B------:R-:W-:Y:S02]  /*58e0*/  IMAD.MOV R16, RZ, RZ, -R14 ;  /* 0x000000ffff107224 */ /* 0x000fe400078e0a0e */
[C---:B------:R-:W-:Y:S02]  /*58f0*/  IMAD R33, R4.reuse, R15, R33 ;  /* 0x0000000f04217224 */ /* 0x040fe400078e0221 */
[--C-:B------:R-:W-:Y:S01]  /*5900*/  @!P6 IMAD.IADD R35, R35, 0x1, -R4.reuse ;  /* 0x000000012323e824 */ /* 0x100fe200078e0a04 */
[C---:B------:R-:W-:Y:S01]  /*5910*/  ISETP.GT.U32.AND P6, PT, R4.reuse, R183, PT ;  /* 0x000000b70400720c */ /* 0x040fe20003fc4070 */
[C---:B------:R-:W-:Y:S02]  /*5920*/  IMAD R27, R4.reuse, R16, R27 ;  /* 0x00000010041b7224 */ /* 0x040fe400078e021b */
[----:B------:R-:W-:Y:S01]  /*5930*/  @!P1 IMAD.MOV R35, RZ, RZ, -R35 ;  /* 0x000000ffff239224 */ /* 0x000fe200078e0a23 */
[C---:B------:R-:W-:Y:S01]  /*5940*/  ISETP.GT.U32.AND P1, PT, R4.reuse, R33, PT ;  /* 0x000000210400720c */ /* 0x040fe20003f24070 */
[----:B------:R-:W-:Y:S01]  /*5950*/  @!P4 IMAD.IADD R159, R159, 0x1, -R4 ;  /* 0x000000019f9fc824 */ /* 0x000fe200078e0a04 */
[----:B------:R-:W-:Y:S01]  /*5960*/  ISETP.GT.U32.AND P4, PT, R4, R27, PT ;  /* 0x0000001b0400720c */ /* 0x000fe20003f84070 */
[----:B------:R-:W-:-:S04]  /*5970*/  IMAD.HI.U32 R14, R8, R45, RZ ;  /* 0x0000002d080e7227 */ /* 0x000fc800078e00ff */
[----:B------:R-:W-:Y:S02]  /*5980*/  IMAD.MOV R14, RZ, RZ, -R14 ;  /* 0x000000ffff0e7224 */ /* 0x000fe400078e0a0e */
[--C-:B------:R-:W-:Y:S02]  /*5990*/  @!P6 IMAD.IADD R183, R183, 0x1, -R4.reuse ;  /* 0x00000001b7b7e824 */ /* 0x100fe400078e0a04 */
[C---:B------:R-:W-:Y:S02]  /*59a0*/  IMAD R45, R4.reuse, R14, R45 ;  /* 0x0000000e042d7224 */ /* 0x040fe400078e022d */
[--C-:B------:R-:W-:Y:S01]  /*59b0*/  @!P1 IMAD.IADD R33, R33, 0x1, -R4.reuse ;  /* 0x0000000121219824 */ /* 0x100fe200078e0a04 */
[----:B------:R-:W-:Y:S01]  /*59c0*/  ISETP.GT.U32.AND P6, PT, R4, R183, PT ;  /* 0x000000b70400720c */ /* 0x000fe20003fc4070 */
[----:B------:R-:W-:Y:S02]  /*59d0*/  @!P4 IMAD.IADD R27, R27, 0x1, -R4 ;  /* 0x000000011b1bc824 */ /* 0x000fe400078e0a04 */
[----:B------:R-:W-:Y:S01]  /*59e0*/  IMAD.HI.U32 R14, R8, R161, RZ ;  /* 0x000000a1080e7227 */ /* 0x000fe200078e00ff */
[----:B------:R-:W-:-:S02]  /*59f0*/  ISETP.GT.U32.AND P1, PT, R4, R33, PT ;  /* 0x000000210400720c */ /* 0x000fc40003f24070 */
[----:B------:R-:W-:Y:S01]  /*5a00*/  ISETP.GT.U32.AND P4, PT, R4, R27, PT ;  /* 0x0000001b0400720c */ /* 0x000fe20003f84070 */
[----:B------:R-:W-:Y:S02]  /*5a10*/  IMAD.MOV R14, RZ, RZ, -R14 ;  /* 0x000000ffff0e7224 */ /* 0x000fe400078e0a0e */
[----:B------:R-:W-:-:S04]  /*5a20*/  IMAD.HI.U32 R15, R8, R185, RZ ;  /* 0x000000b9080f7227 */ /* 0x000fc800078e00ff */
[C---:B------:R-:W-:Y:S01]  /*5a30*/  IMAD R161, R4.reuse, R14, R161 ;  /* 0x0000000e04a17224 */ /* 0x040fe200078e02a1 */
[----:B------:R-:W-:Y:S01]  /*5a40*/  IADD3 R15, -R15, RZ, RZ ;  /* 0x000000ff0f0f7210 */ /* 0x000fe20007ffe1ff */
[--C-:B------:R-:W-:Y:S02]  /*5a50*/  @!P6 IMAD.IADD R183, R183, 0x1, -R4.reuse ;  /* 0x00000001b7b7e824 */ /* 0x100fe400078e0a04 */
[--C-:B------:R-:W-:Y:S01]  /*5a60*/  @!P1 IMAD.IADD R33, R33, 0x1, -R4.reuse ;  /* 0x0000000121219824 */ /* 0x100fe200078e0a04 */
[C---:B------:R-:W-:Y:S01]  /*5a70*/  ISETP.GT.U32.AND P1, PT, R4.reuse, R45, PT ;  /* 0x0000002d0400720c */ /* 0x040fe20003f24070 */
[----:B------:R-:W-:Y:S01]  /*5a80*/  @!P4 IMAD.IADD R27, R27, 0x1, -R4 ;  /* 0x000000011b1bc824 */ /* 0x000fe200078e0a04 */
[C---:B------:R-:W-:Y:S01]  /*5a90*/  ISETP.GT.U32.AND P4, PT, R4.reuse, R161, PT ;  /* 0x000000a10400720c */ /* 0x040fe20003f84070 */
[----:B------:R-:W-:Y:S02]  /*5aa0*/  IMAD R185, R4, R15, R185 ;  /* 0x0000000f04b97224 */ /* 0x000fe400078e02b9 */
[----:B------:R-:W-:-:S03]  /*5ab0*/  IMAD.HI.U32 R15, R8, R47, RZ ;  /* 0x0000002f080f7227 */ /* 0x000fc600078e00ff */
[----:B------:R-:W-:Y:S01]  /*5ac0*/  ISETP.GT.U32.AND P6, PT, R4, R185, PT ;  /* 0x000000b90400720c */ /* 0x000fe20003fc4070 */
[----:B------:R-:W-:Y:S02]  /*5ad0*/  IMAD.MOV R15, RZ, RZ, -R15 ;  /* 0x000000ffff0f7224 */ /* 0x000fe400078e0a0f */
[----:B------:R-:W-:Y:S02]  /*5ae0*/  IMAD.HI.U32 R14, R8, R187, RZ ;  /* 0x000000bb080e7227 */ /* 0x000fe400078e00ff */
[----:B------:R-:W-:Y:S02]  /*5af0*/  @!P1 IADD3 R45, R45, -R4, RZ ;  /* 0x800000042d2d9210 */ /* 0x000fe40007ffe0ff */
[----:B------:R-:W-:Y:S02]  /*5b00*/  @!P4 IMAD.IADD R161, R161, 0x1, -R4 ;  /* 0x00000001a1a1c824 */ /* 0x000fe400078e0a04 */
[C---:B------:R-:W-:Y:S01]  /*5b10*/  ISETP.GT.U32.AND P4, PT, R4.reuse, R45, PT ;  /* 0x0000002d0400720c */ /* 0x040fe20003f84070 */
[----:B------:R-:W-:-:S02]  /*5b20*/  IMAD R47, R4, R15, R47 ;  /* 0x0000000f042f7224 */ /* 0x000fc400078e022f */
[----:B------:R-:W-:-:S04]  /*5b30*/  IMAD.HI.U32 R16, R8, R21, RZ ;  /* 0x0000001508107227 */ /* 0x000fc800078e00ff */
[----:B------:R-:W-:Y:S02]  /*5b40*/  IMAD.MOV R14, RZ, RZ, -R14 ;  /* 0x000000ffff0e7224 */ /* 0x000fe400078e0a0e */
[----:B------:R-:W-:Y:S02]  /*5b50*/  IMAD.MOV R16, RZ, RZ, -R16 ;  /* 0x000000ffff107224 */ /* 0x000fe400078e0a10 */
[C---:B------:R-:W-:Y:S02]  /*5b60*/  IMAD R187, R4.reuse, R14, R187 ;  /* 0x0000000e04bb7224 */ /* 0x040fe400078e02bb */
[----:B------:R-:W-:Y:S01]  /*5b70*/  @!P4 IMAD.IADD R45, R45, 0x1, -R4 ;  /* 0x000000012d2dc824 */ /* 0x000fe200078e0a04 */
[----:B------:R-:W-:Y:S01]  /*5b80*/  ISETP.GT.U32.AND P4, PT, R4, R47, PT ;  /* 0x0000002f0400720c */ /* 0x000fe20003f84070 */
[----:B------:R-:W-:-:S04]  /*5b90*/  IMAD.HI.U32 R14, R8, R189, RZ ;  /* 0x000000bd080e7227 */ /* 0x000fc800078e00ff */
[----:B------:R-:W-:Y:S02]  /*5ba0*/  IMAD R21, R4, R16, R21 ;  /* 0x0000001004157224 */ /* 0x000fe400078e0215 */
[----:B------:R-:W-:Y:S01]  /*5bb0*/  @!P6 IMAD.IADD R185, R185, 0x1, -R4 ;  /* 0x00000001b9b9e824 */ /* 0x000fe200078e0a04 */
[----:B------:R-:W-:Y:S01]  /*5bc0*/  ISETP.GE.AND P6, PT, R20, RZ, PT ;  /* 0x000000ff1400720c */ /* 0x000fe20003fc6270 */
[----:B------:R-:W-:Y:S01]  /*5bd0*/  IMAD.MOV R16, RZ, RZ, -R14 ;  /* 0x000000ffff107224 */ /* 0x000fe200078e0a0e */
[----:B------:R-:W-:Y:S01]  /*5be0*/  LOP3.LUT R20, R5, 0x2, RZ, 0xfc, !PT ;  /* 0x0000000205147812 */ /* 0x000fe200078efcff */
[----:B------:R-:W-:Y:S01]  /*5bf0*/  @!P0 IMAD.MOV R159, RZ, RZ, -R159 ;  /* 0x000000ffff9f8224 */ /* 0x000fe200078e0a9f */
[C---:B------:R-:W-:Y:S01]  /*5c00*/  ISETP.GT.U32.AND P1, PT, R4.reuse, R185, PT ;  /* 0x000000b90400720c */ /* 0x040fe20003f24070 */
[C---:B------:R-:W-:Y:S01]  /*5c10*/  IMAD R189, R4.reuse, R16, R189 ;  /* 0x0000001004bd7224 */ /* 0x040fe200078e02bd */
[----:B------:R-:W-:Y:S01]  /*5c20*/  ISETP.GT.U32.AND P0, PT, R4, R161, PT ;  /* 0x000000a10400720c */ /* 0x000fe20003f04070 */
[----:B------:R-:W-:Y:S01]  /*5c30*/  @!P4 IMAD.IADD R47, R47, 0x1, -R4 ;  /* 0x000000012f2fc824 */ /* 0x000fe200078e0a04 */
[----:B------:R-:W-:Y:S01]  /*5c40*/  IABS R26, R20 ;  /* 0x00000014001a7213 */ /* 0x000fe20000000000 */
[----:B------:R-:W-:Y:S01]  /*5c50*/  IMAD.HI.U32 R14, R8, R49, RZ ;  /* 0x00000031080e7227 */ /* 0x000fe200078e00ff */
[----:B------:R-:W-:-:S03]  /*5c60*/  ISETP.GT.U32.AND P4, PT, R4, R189, PT ;  /* 0x000000bd0400720c */ /* 0x000fc60003f84070 */
[----:B------:R-:W-:Y:S02]  /*5c70*/  IMAD.MOV R14, RZ, RZ, -R14 ;  /* 0x000000ffff0e7224 */ /* 0x000fe400078e0a0e */
[----:B------:R-:W-:-:S04]  /*5c80*/  IMAD.HI.U32 R15, R8, R163, RZ ;  /* 0x000000a3080f7227 */ /* 0x000fc800078e00ff */
[--C-:B------:R-:W-:Y:S01]  /*5c90*/  @!P1 IMAD.IADD R185, R185, 0x1, -R4.reuse ;  /* 0x00000001b9b99824 */ /* 0x100fe200078e0a04 */
[C---:B------:R-:W-:Y:S01]  /*5ca0*/  ISETP.GT.U32.AND P1, PT, R4.reuse, R187, PT ;  /* 0x000000bb0400720c */ /* 0x040fe20003f24070 */
[C---:B------:R-:W-:Y:S02]  /*5cb0*/  IMAD R49, R4.reuse, R14, R49 ;  /* 0x0000000e04317224 */ /* 0x040fe400078e0231 */
[--C-:B------:R-:W-:Y:S01]  /*5cc0*/  @!P0 IMAD.IADD R161, R161, 0x1, -R4.reuse ;  /* 0x00000001a1a18824 */ /* 0x100fe200078e0a04 */
[C---:B------:R-:W-:Y:S01]  /*5cd0*/  ISETP.GT.U32.AND P0, PT, R4.reuse, R21, PT ;  /* 0x000000150400720c */ /* 0x040fe20003f04070 */
[----:B------:R-:W-:Y:S01]  /*5ce0*/  @!P4 IMAD.IADD R189, R189, 0x1, -R4 ;  /* 0x00000001bdbdc824 */ /* 0x000fe200078e0a04 */
[----:B------:R-:W-:Y:S01]  /*5cf0*/  ISETP.GT.U32.AND P4, PT, R4, R49, PT ;  /* 0x000000310400720c */ /* 0x000fe20003f84070 */
[----:B------:R-:W-:Y:S02]  /*5d00*/  IMAD.MOV R15, RZ, RZ, -R15 ;  /* 0x000000ffff0f7224 */ /* 0x000fe400078e0a0f */
[----:B------:R-:W-:-:S04]  /*5d10*/  IMAD.HI.U32 R16, R8, R191, RZ ;  /* 0x000000bf08107227 */ /* 0x000fc800078e00ff */
[--C-:B------:R-:W-:Y:S01]  /*5d20*/  @!P1 IMAD.IADD R187, R187, 0x1, -R4.reuse ;  /* 0x00000001bbbb9824 */ /* 0x100fe200078e0a04 */
[----:B------:R-:W-:Y:S01]  /*5d30*/  ISETP.GE.AND P1, PT, R22, RZ, PT ;  /* 0x000000ff1600720c */ /* 0x000fe20003f26270 */
[----:B------:R-:W-:Y:S02]  /*5d40*/  IMAD R163, R4, R15, R163 ;  /* 0x0000000f04a37224 */ /* 0x000fe400078e02a3 */
[--C-:B------:R-:W-:Y:S01]  /*5d50*/  @!P0 IMAD.IADD R21, R21, 0x1, -R4.reuse ;  /* 0x0000000115158824 */ /* 0x100fe200078e0a04 */
[----:B------:R-:W-:Y:S01]  /*5d60*/  ISETP.GE.AND P0, PT, R24, RZ, PT ;  /* 0x000000ff1800720c */ /* 0x000fe20003f06270 */
[----:B------:R-:W-:Y:S01]  /*5d70*/  @!P4 IMAD.IADD R49, R49, 0x1, -R4 ;  /* 0x000000013131c824 */ /* 0x000fe200078e0a04 */
[----:B------:R-:W-:Y:S01]  /*5d80*/  ISETP.GT.U32.AND P4, PT, R4, R163, PT ;  /* 0x000000a30400720c */ /* 0x000fe20003f84070 */
[----:B------:R-:W-:Y:S01]  /*5d90*/  IMAD.MOV R16, RZ, RZ, -R16 ;  /* 0x000000ffff107224 */ /* 0x000fe200078e0a10 */
[----:B------:R-:W-:Y:S01]  /*5da0*/  IABS R24, R48 ;  /* 0x0000003000187213 */ /* 0x000fe20000000000 */
[----:B------:R-:W-:-:S04]  /*5db0*/  IMAD.HI.U32 R5, R8, R51, RZ ;  /* 0x0000003308057227 */ /* 0x000fc800078e00ff */
[C---:B------:R-:W-:Y:S01]  /*5dc0*/  IMAD R191, R4.reuse, R16, R191 ;  /* 0x0000001004bf7224 */ /* 0x040fe200078e02bf */
[----:B------:R-:W-:Y:S01]  /*5dd0*/  IADD3 R5, -R5, RZ, RZ ;  /* 0x000000ff05057210 */ /* 0x000fe20007ffe1ff */
[----:B------:R-:W-:Y:S01]  /*5de0*/  @!P3 IMAD.MOV R183, RZ, RZ, -R183 ;  /* 0x000000ffffb7b224 */ /* 0x000fe200078e0ab7 */
[C---:B------:R-:W-:Y:S01]  /*5df0*/  ISETP.GT.U32.AND P3, PT, R4.reuse, R187, PT ;  /* 0x000000bb0400720c */ /* 0x040fe20003f64070 */
[----:B------:R-:W-:Y:S01]  /*5e00*/  @!P1 IMAD.MOV R45, RZ, RZ, -R45 ;  /* 0x000000ffff2d9224 */ /* 0x000fe200078e0a2d */
[C---:B------:R-:W-:Y:S01]  /*5e10*/  ISETP.GT.U32.AND P1, PT, R4.reuse, R49, PT ;  /* 0x000000310400720c */ /* 0x040fe20003f24070 */
[----:B------:R-:W-:Y:S01]  /*5e20*/  @!P0 IMAD.MOV R161, RZ, RZ, -R161 ;  /* 0x000000ffffa18224 */ /* 0x000fe200078e0aa1 */
[C---:B------:R-:W-:Y:S01]  /*5e30*/  ISETP.GT.U32.AND P0, PT, R4.reuse, R191, PT ;  /* 0x000000bf0400720c */ /* 0x040fe20003f04070 */
[----:B------:R-:W-:Y:S01]  /*5e40*/  @!P4 IMAD.IADD R163, R163, 0x1, -R4 ;  /* 0x00000001a3a3c824 */ /* 0x000fe200078e0a04 */
[----:B------:R-:W-:Y:S01]  /*5e50*/  ISETP.GT.U32.AND P4, PT, R4, R47, PT ;  /* 0x0000002f0400720c */ /* 0x000fe20003f84070 */
[----:B------:R-:W-:-:S04]  /*5e60*/  IMAD.HI.U32 R14, R8, R53, RZ ;  /* 0x00000035080e7227 */ /* 0x000fc800078e00ff */
[----:B------:R-:W-:Y:S01]  /*5e70*/  @!P2 IMAD.MOV R27, RZ, RZ, -R27 ;  /* 0x000000ffff1ba224 */ /* 0x000fe200078e0a1b */
[C---:B------:R-:W-:Y:S01]  /*5e80*/  ISETP.GT.U32.AND P2, PT, R4.reuse, R21, PT ;  /* 0x000000150400720c */ /* 0x040fe20003f44070 */
[----:B------:R-:W-:Y:S02]  /*5e90*/  IMAD R51, R4, R5, R51 ;  /* 0x0000000504337224 */ /* 0x000fe400078e0233 */
[----:B------:R-:W-:-:S04]  /*5ea0*/  IMAD.HI.U32 R15, R8, R193, RZ ;  /* 0x000000c1080f7227 */ /* 0x000fc800078e00ff */
[----:B------:R-:W-:Y:S02]  /*5eb0*/  IMAD.MOV R14, RZ, RZ, -R14 ;  /* 0x000000ffff0e7224 */ /* 0x000fe400078e0a0e */
[--C-:B------:R-:W-:Y:S01]  /*5ec0*/  @!P3 IMAD.IADD R187, R187, 0x1, -R4.reuse ;  /* 0x00000001bbbbb824 */ /* 0x100fe200078e0a04 */
[C---:B------:R-:W-:Y:S01]  /*5ed0*/  ISETP.GT.U32.AND P3, PT, R4.reuse, R51, PT ;  /* 0x000000330400720c */ /* 0x040fe20003f64070 */
[----:B------:R-:W-:Y:S02]  /*5ee0*/  IMAD.MOV R22, RZ, RZ, -R15 ;  /* 0x000000ffff167224 */ /* 0x000fe400078e0a0f */
[----:B------:R-:W-:Y:S02]  /*5ef0*/  IMAD R15, R4, R14, R53 ;  /* 0x0000000e040f7224 */ /* 0x000fe400078e0235 */
[--C-:B------:R-:W-:Y:S01]  /*5f00*/  @!P1 IMAD.IADD R49, R49, 0x1, -R4.reuse ;  /* 0x0000000131319824 */ /* 0x100fe200078e0a04 */
[----:B------:R-:W-:Y:S01]  /*5f10*/  ISETP.GE.AND P1, PT, R28, RZ, PT ;  /* 0x000000ff1c00720c */ /* 0x000fe20003f26270 */
[----:B------:R-:W-:Y:S01]  /*5f20*/  @!P5 IMAD.MOV R33, RZ, RZ, -R33 ;  /* 0x000000ffff21d224 */ /* 0x000fe200078e0a21 */
[----:B------:R-:W-:Y:S01]  /*5f30*/  ISETP.GT.U32.AND P5, PT, R4, R189, PT ;  /* 0x000000bd0400720c */ /* 0x000fe20003fa4070 */
[----:B------:R-:W-:Y:S01]  /*5f40*/  @!P0 IMAD.IADD R191, R191, 0x1, -R4 ;  /* 0x00000001bfbf8824 */ /* 0x000fe200078e0a04 */
[----:B------:R-:W-:Y:S01]  /*5f50*/  ISETP.GE.AND P0, PT, R30, RZ, PT ;  /* 0x000000ff1e00720c */ /* 0x000fe20003f06270 */
[----:B------:R-:W-:-:S02]  /*5f60*/  IMAD R193, R4, R22, R193 ;  /* 0x0000001604c17224 */ /* 0x000fc400078e02c1 */
[----:B------:R-:W-:Y:S01]  /*5f70*/  @!P6 IMAD.MOV R185, RZ, RZ, -R185 ;  /* 0x000000ffffb9e224 */ /* 0x000fe200078e0ab9 */
[----:B------:R-:W-:Y:S01]  /*5f80*/  ISETP.GT.U32.AND P6, PT, R4, R163, PT ;  /* 0x000000a30400720c */ /* 0x000fe20003fc4070 */
[----:B------:R-:W-:-:S04]  /*5f90*/  IMAD.HI.U32 R16, R8, R24, RZ ;  /* 0x0000001808107227 */ /* 0x000fc800078e00ff */
[----:B------:R-:W-:Y:S02]  /*5fa0*/  IMAD.HI.U32 R8, R8, R26, RZ ;  /* 0x0000001a08087227 */ /* 0x000fe400078e00ff */
[----:B------:R-:W-:Y:S02]  /*5fb0*/  @!P5 IADD3 R189, R189, -R4, RZ ;  /* 0x80000004bdbdd210 */ /* 0x000fe40007ffe0ff */
[--C-:B------:R-:W-:Y:S01]  /*5fc0*/  @!P4 IMAD.IADD R47, R47, 0x1, -R4.reuse ;  /* 0x000000012f2fc824 */ /* 0x100fe200078e0a04 */
[C---:B------:R-:W-:Y:S01]  /*5fd0*/  ISETP.GT.U32.AND P4, PT, R4.reuse, R15, PT ;  /* 0x0000000f0400720c */ /* 0x040fe20003f84070 */
[----:B------:R-:W-:Y:S01]  /*5fe0*/  @!P2 IMAD.IADD R21, R21, 0x1, -R4 ;  /* 0x000000011515a824 */ /* 0x000fe200078e0a04 */
[----:B------:R-:W-:Y:S01]  /*5ff0*/  ISETP.GT.U32.AND P2, PT, R4, R193, PT ;  /* 0x000000c10400720c */ /* 0x000fe20003f44070 */
[----:B------:R-:W-:Y:S02]  /*6000*/  IMAD.MOV R16, RZ, RZ, -R16 ;  /* 0x000000ffff107224 */ /* 0x000fe400078e0a10 */
[----:B------:R-:W-:-:S02]  /*6010*/  IMAD.MOV R5, RZ, RZ, -R8 ;  /* 0x000000ffff057224 */ /* 0x000fc400078e0a08 */
[----:B------:R-:W-:Y:S02]  /*6020*/  IMAD R53, R4, R16, R24 ;  /* 0x0000001004357224 */ /* 0x000fe400078e0218 */
[----:B------:R-:W-:Y:S01]  /*6030*/  @!P3 IMAD.IADD R51, R51, 0x1, -R4 ;  /* 0x000000013333b824 */ /* 0x000fe200078e0a04 */
[----:B------:R-:W-:Y:S01]  /*6040*/  ISETP.GE.AND P3, PT, R32, RZ, PT ;  /* 0x000000ff2000720c */ /* 0x000fe20003f66270 */
[C---:B------:R-:W-:Y:S01]  /*6050*/  IMAD R5, R4.reuse, R5, R26 ;  /* 0x0000000504057224 */ /* 0x040fe200078e021a */
[C---:B------:R-:W-:Y:S01]  /*6060*/  ISETP.GT.U32.AND P5, PT, R4.reuse, R53, PT ;  /* 0x000000350400720c */ /* 0x040fe20003fa4070 */
[----:B------:R-:W-:Y:S01]  /*6070*/  @!P1 IMAD.MOV R187, RZ, RZ, -R187 ;  /* 0x000000ffffbb9224 */ /* 0x000fe200078e0abb */
[C---:B------:R-:W-:Y:S01]  /*6080*/  ISETP.GT.U32.AND P1, PT, R4.reuse, R191, PT ;  /* 0x000000bf0400720c */ /* 0x040fe20003f24070 */
[----:B------:R-:W-:Y:S01]  /*6090*/  @!P0 IMAD.MOV R47, RZ, RZ, -R47 ;  /* 0x000000ffff2f8224 */ /* 0x000fe200078e0a2f */
[C---:B------:R-:W-:Y:S01]  /*60a0*/  ISETP.GT.U32.AND P0, PT, R4.reuse, R51, PT ;  /* 0x000000330400720c */ /* 0x040fe20003f04070 */
[--C-:B------:R-:W-:Y:S01]  /*60b0*/  @!P6 IMAD.IADD R163, R163, 0x1, -R4.reuse ;  /* 0x00000001a3a3e824 */ /* 0x100fe200078e0a04 */
[----:B------:R-:W-:Y:S01]  /*60c0*/  ISETP.GT.U32.AND P6, PT, R4, R5, PT ;  /* 0x000000050400720c */ /* 0x000fe20003fc4070 */
[--C-:B------:R-:W-:Y:S01]  /*60d0*/  @!P4 IMAD.IADD R15, R15, 0x1, -R4.reuse ;  /* 0x000000010f0fc824 */ /* 0x100fe200078e0a04 */
[----:B------:R-:W-:Y:S01]  /*60e0*/  ISETP.GE.AND P4, PT, R34, RZ, PT ;  /* 0x000000ff2200720c */ /* 0x000fe20003f86270 */
[--C-:B------:R-:W-:Y:S01]  /*60f0*/  @!P2 IMAD.IADD R193, R193, 0x1, -R4.reuse ;  /* 0x00000001c1c1a824 */ /* 0x100fe200078e0a04 */
[----:B------:R-:W-:Y:S01]  /*6100*/  ISETP.GE.AND P2, PT, R36, RZ, PT ;  /* 0x000000ff2400720c */ /* 0x000fe20003f46270 */
[----:B------:R-:W-:Y:S01]  /*6110*/  @!P3 IMAD.MOV R21, RZ, RZ, -R21 ;  /* 0x000000ffff15b224 */ /* 0x000fe200078e0a15 */
[----:B------:R-:W-:Y:S01]  /*6120*/  ISETP.GT.U32.AND P3, PT, R4, R15, PT ;  /* 0x0000000f0400720c */ /* 0x000fe20003f64070 */
[--C-:B------:R-:W-:Y:S01]  /*6130*/  @!P5 IMAD.IADD R53, R53, 0x1, -R4.reuse ;  /* 0x000000013535d824 */ /* 0x100fe200078e0a04 */
[----:B------:R-:W-:Y:S01]  /*6140*/  ISETP.GE.AND P5, PT, R38, RZ, PT ;  /* 0x000000ff2600720c */ /* 0x000fe20003fa6270 */
[--C-:B------:R-:W-:Y:S01]  /*6150*/  @!P1 IMAD.IADD R191, R191, 0x1, -R4.reuse ;  /* 0x00000001bfbf9824 */ /* 0x100fe200078e0a04 */
[----:B------:R-:W-:Y:S01]  /*6160*/  ISETP.GE.AND P1, PT, R42, RZ, PT ;  /* 0x000000ff2a00720c */ /* 0x000fe20003f26270 */
[--C-:B------:R-:W-:Y:S01]  /*6170*/  @!P0 IMAD.IADD R51, R51, 0x1, -R4.reuse ;  /* 0x0000000133338824 */ /* 0x100fe200078e0a04 */
[----:B------:R-:W-:Y:S01]  /*6180*/  ISETP.GE.AND P0, PT, R44, RZ, PT ;  /* 0x000000ff2c00720c */ /* 0x000fe20003f06270 */
[--C-:B------:R-:W-:Y:S01]  /*6190*/  @!P6 IMAD.IADD R5, R5, 0x1, -R4.reuse ;  /* 0x000000010505e824 */ /* 0x100fe200078e0a04 */
[C---:B------:R-:W-:Y:S01]  /*61a0*/  ISETP.GT.U32.AND P6, PT, R4.reuse, R53, PT ;  /* 0x000000350400720c */ /* 0x040fe20003fc4070 */
[----:B------:R-:W-:Y:S01]  /*61b0*/  @!P4 IMAD.MOV R189, RZ, RZ, -R189 ;  /* 0x000000ffffbdc224 */ /* 0x000fe200078e0abd */
[C---:B------:R-:W-:Y:S01]  /*61c0*/  ISETP.GT.U32.AND P4, PT, R4.reuse, R193, PT ;  /* 0x000000c10400720c */ /* 0x040fe20003f84070 */
[----:B------:R-:W-:Y:S01]  /*61d0*/  @!P2 IMAD.MOV R49, RZ, RZ, -R49 ;  /* 0x000000ffff31a224 */ /* 0x000fe200078e0a31 */
[----:B------:R-:W-:Y:S01]  /*61e0*/  ISETP.GT.U32.AND P2, PT, R4, R5, PT ;  /* 0x000000050400720c */ /* 0x000fe20003f44070 */
[--C-:B------:R-:W-:Y:S01]  /*61f0*/  @!P3 IMAD.IADD R15, R15, 0x1, -R4.reuse ;  /* 0x000000010f0fb824 */ /* 0x100fe200078e0a04 */
[----:B------:R-:W-:Y:S01]  /*6200*/  ISETP.GE.AND P3, PT, R46, RZ, PT ;  /* 0x000000ff2e00720c */ /* 0x000fe20003f66270 */
[----:B------:R-:W-:Y:S01]  /*6210*/  @!P5 IMAD.MOV R163, RZ, RZ, -R163 ;  /* 0x000000ffffa3d224 */ /* 0x000fe200078e0aa3 */
[----:B------:R-:W-:Y:S01]  /*6220*/  ISETP.GE.AND P5, PT, R40, RZ, PT ;  /* 0x000000ff2800720c */ /* 0x000fe20003fa6270 */
[----:B------:R-:W-:Y:S01]  /*6230*/  @!P1 IMAD.MOV R51, RZ, RZ, -R51 ;  /* 0x000000ffff339224 */ /* 0x000fe200078e0a33 */
[----:B------:R-:W-:Y:S01]  /*6240*/  ISETP.GE.AND P1, PT, R100, RZ, PT ;  /* 0x000000ff6400720c */ /* 0x000fe20003f26270 */
[----:B------:R-:W-:Y:S01]  /*6250*/  @!P0 IMAD.MOV R15, RZ, RZ, -R15 ;  /* 0x000000ffff0f8224 */ /* 0x000fe200078e0a0f */
[----:B------:R-:W-:Y:S01]  /*6260*/  ISETP.NE.AND P0, PT, RZ, c[0x0][0x178], PT ;  /* 0x00005e00ff007a0c */ /* 0x000fe20003f05270 */
[--C-:B------:R-:W-:Y:S01]  /*6270*/  @!P6 IMAD.IADD R53, R53, 0x1, -R4.reuse ;  /* 0x000000013535e824 */ /* 0x100fe200078e0a04 */
[----:B------:R-:W-:Y:S01]  /*6280*/  ISETP.GE.AND P6, PT, R20, RZ, PT ;  /* 0x000000ff1400720c */ /* 0x000fe20003fc6270 */
[--C-:B------:R-:W-:Y:S01]  /*6290*/  @!P4 IMAD.IADD R193, R193, 0x1, -R4.reuse ;  /* 0x00000001c1c1c824 */ /* 0x100fe200078e0a04 */
[----:B------:R-:W-:Y:S01]  /*62a0*/  ISETP.GE.AND P4, PT, R48, RZ, PT ;  /* 0x000000ff3000720c */ /* 0x000fe20003f86270 */
[----:B------:R-:W-:Y:S01]  /*62b0*/  @!P2 IMAD.IADD R5, R5, 0x1, -R4 ;  /* 0x000000010505a824 */ /* 0x000fe200078e0a04 */
[----:B------:R-:W-:Y:S01]  /*62c0*/  ISETP.NE.AND P2, PT, RZ, c[0x0][0x17c], PT ;  /* 0x00005f00ff007a0c */ /* 0x000fe20003f45270 */
[----:B------:R-:W-:-:S02]  /*62d0*/  @!P3 IMAD.MOV R193, RZ, RZ, -R193 ;  /* 0x000000ffffc1b224 */ /* 0x000fc400078e0ac1 */
[----:B------:R-:W-:Y:S01]  /*62e0*/  @!P5 IMAD.MOV R191, RZ, RZ, -R191 ;  /* 0x000000ffffbfd224 */ /* 0x000fe200078e0abf */
[C---:B------:R-:W-:Y:S01]  /*62f0*/  SEL R40, R194.reuse, R9, !P2 ;  /* 0x00000009c2287207 */ /* 0x040fe20005000000 */
[----:B------:R-:W-:Y:S01]  /*6300*/  @!P1 IMAD.MOV R12, RZ, RZ, -R12 ;  /* 0x000000ffff0c9224 */ /* 0x000fe200078e0a0c */
[C---:B------:R-:W-:Y:S01]  /*6310*/  SEL R8, R194.reuse, R11, !P2 ;  /* 0x0000000bc2087207 */ /* 0x040fe20005000000 */
[----:B------:R-:W-:Y:S01]  /*6320*/  IMAD.MOV.U32 R4, RZ, RZ, c[0x0][0x18c] ;  /* 0x00006300ff047624 */ /* 0x000fe200078e00ff */
[----:B------:R-:W-:Y:S01]  /*6330*/  SEL R9, R194, R17, !P2 ;  /* 0x00000011c2097207 */ /* 0x000fe20005000000 */
[----:B------:R-:W-:Y:S01]  /*6340*/  IMAD R40, R40, c[0x0][0x190], RZ ;  /* 0x0000640028287a24 */ /* 0x000fe200078e02ff */
[----:B------:R-:W-:Y:S01]  /*6350*/  SEL R197, R194, R197, !P2 ;  /* 0x000000c5c2c57207 */ /* 0x000fe20005000000 */
[----:B------:R-:W-:Y:S01]  /*6360*/  IMAD R8, R8, c[0x0][0x190], RZ ;  /* 0x0000640008087a24 */ /* 0x000fe200078e02ff */
[C---:B------:R-:W-:Y:S01]  /*6370*/  SEL R199, R194.reuse, R199, !P2 ;  /* 0x000000c7c2c77207 */ /* 0x040fe20005000000 */
[----:B------:R-:W-:Y:S01]  /*6380*/  IMAD R9, R9, c[0x0][0x190], RZ ;  /* 0x0000640009097a24 */ /* 0x000fe200078e02ff */
[----:B------:R-:W-:Y:S01]  /*6390*/  @!P0 LOP3.LUT R12, RZ, c[0x0][0x178], RZ, 0x33, !PT ;  /* 0x00005e00ff0c8a12 */ /* 0x000fe200078e33ff */
[----:B------:R-:W-:Y:S01]  /*63a0*/  @!P4 IMAD.MOV R53, RZ, RZ, -R53 ;  /* 0x000000ffff35c224 */ /* 0x000fe200078e0a35 */
[C---:B------:R-:W-:Y:S01]  /*63b0*/  SEL R201, R194.reuse, R201, !P2 ;  /* 0x000000c9c2c97207 */ /* 0x040fe20005000000 */
[----:B------:R-:W-:Y:S01]  /*63c0*/  @!P6 IMAD.MOV R5, RZ, RZ, -R5 ;  /* 0x000000ffff05e224 */ /* 0x000fe200078e0a05 */
[C---:B------:R-:W-:Y:S01]  /*63d0*/  SEL R203, R194.reuse, R203, !P2 ;  /* 0x000000cbc2cb7207 */ /* 0x040fe20005000000 */
[----:B------:R-:W-:Y:S01]  /*63e0*/  IMAD R197, R197, c[0x0][0x190], RZ ;  /* 0x00006400c5c57a24 */ /* 0x000fe200078e02ff */
[C---:B------:R-:W-:Y:S01]  /*63f0*/  SEL R17, R194.reuse, R55, !P2 ;  /* 0x00000037c2117207 */ /* 0x040fe20005000000 */
[----:B------:R-:W-:Y:S01]  /*6400*/  IMAD R199, R199, c[0x0][0x190], RZ ;  /* 0x00006400c7c77a24 */ /* 0x000fe200078e02ff */
[C---:B------:R-:W-:Y:S01]  /*6410*/  SEL R11, R194.reuse, R23, !P2 ;  /* 0x00000017c20b7207 */ /* 0x040fe20005000000 */
[----:B------:R-:W-:Y:S01]  /*6420*/  IMAD R201, R201, c[0x0][0x190], RZ ;  /* 0x00006400c9c97a24 */ /* 0x000fe200078e02ff */
[C---:B------:R-:W-:Y:S01]  /*6430*/  SEL R55, R194.reuse, R18, !P2 ;  /* 0x00000012c2377207 */ /* 0x040fe20005000000 */
[----:B------:R-:W-:Y:S01]  /*6440*/  IMAD R203, R203, c[0x0][0x190], RZ ;  /* 0x00006400cbcb7a24 */ /* 0x000fe200078e02ff */
[----:B------:R-:W-:Y:S01]  /*6450*/  SEL R164, R194, R15, !P2 ;  /* 0x0000000fc2a47207 */ /* 0x000fe20005000000 */
[----:B------:R-:W-:Y:S01]  /*6460*/  IMAD R15, R94, c[0x0][0x188], RZ ;  /* 0x000062005e0f7a24 */ /* 0x000fe200078e02ff */
[----:B------:R-:W-:Y:S01]  /*6470*/  SEL R13, R194, R13, !P2 ;  /* 0x0000000dc20d7207 */ /* 0x000fe20005000000 */
[----:B------:R-:W-:Y:S01]  /*6480*/  IMAD R15, R86, c[0x0][0x188], RZ ;  /* 0x00006200560f7a24 */ /* 0x000fe200078e02ff */
[----:B------:R-:W-:Y:S01]  /*6490*/  SEL R48, R194, R43, !P2 ;  /* 0x0000002bc2307207 */ /* 0x000fe20005000000 */
[----:B------:R-:W-:Y:S01]  /*64a0*/  IMAD R43, R12, c[0x0][0x184], RZ ;  /* 0x000061000c2b7a24 */ /* 0x000fe200078e02ff */
[----:B------:R-:W-:Y:S01]  /*64b0*/  SHF.L.U32 R18, R98, 0x5, RZ ;  /* 0x0000000562127819 */ /* 0x000fe200000006ff */
[----:B------:R-:W-:Y:S01]  /*64c0*/  IMAD R15, R80, c[0x0][0x188], RZ ;  /* 0x00006200500f7a24 */ /* 0x000fe200078e02ff */
[----:B------:R-:W-:Y:S01]  /*64d0*/  SEL R16, R194, R19, !P2 ;  /* 0x00000013c2107207 */ /* 0x000fe20005000000 */
[----:B------:R-:W-:Y:S01]  /*64e0*/  IMAD R15, R70, c[0x0][0x188], RZ ;  /* 0x00006200460f7a24 */ /* 0x000fe200078e02ff */
[----:B------:R-:W-:Y:S01]  /*64f0*/  SEL R110, R194, R115, !P2 ;  /* 0x00000073c26e7207 */ /* 0x000fe20005000000 */
[----:B------:R-:W-:Y:S01]  /*6500*/  IMAD R15, R64, c[0x0][0x188], RZ ;  /* 0x00006200400f7a24 */ /* 0x000fe200078e02ff */
[C---:B------:R-:W-:Y:S01]  /*6510*/  SEL R19, R194.reuse, R29, !P2 ;  /* 0x0000001dc2137207 */ /* 0x040fe20005000000 */
[----:B------:R-:W-:Y:S01]  /*6520*/  IMAD R11, R11, c[0x0][0x190], RZ ;  /* 0x000064000b0b7a24 */ /* 0x000fe200078e02ff */
[C---:B------:R-:W-:Y:S01]  /*6530*/  SEL R96, R194.reuse, R97, !P2 ;  /* 0x00000061c2607207 */ /* 0x040fe20005000000 */
[----:B------:R0:W-:Y:S01]  /*6540*/  STL [R1+0x12c], R18 ;  /* 0x00012c1201007387 */ /* 0x0001e20000100800 */
[C---:B------:R-:W-:Y:S01]  /*6550*/  SEL R106, R194.reuse, R109, !P2 ;  /* 0x0000006dc26a7207 */ /* 0x040fe20005000000 */
[----:B------:R-:W-:Y:S01]  /*6560*/  IMAD R13, R13, c[0x0][0x190], RZ ;  /* 0x000064000d0d7a24 */ /* 0x000fe200078e02ff */
[----:B------:R-:W-:Y:S01]  /*6570*/  SEL R226, R194, R121, !P2 ;  /* 0x00000079c2e27207 */ /* 0x000fe20005000000 */
[----:B------:R-:W-:Y:S01]  /*6580*/  IMAD R16, R16, c[0x0][0x190], RZ ;  /* 0x0000640010107a24 */ /* 0x000fe200078e02ff */
[C---:B------:R-:W-:Y:S01]  /*6590*/  SEL R115, R194.reuse, R125, !P2 ;  /* 0x0000007dc2737207 */ /* 0x040fe20005000000 */
[----:B------:R-:W-:Y:S01]  /*65a0*/  IMAD R19, R19, c[0x0][0x190], RZ ;  /* 0x0000640013137a24 */ /* 0x000fe200078e02ff */
[C---:B------:R-:W-:Y:S01]  /*65b0*/  SEL R228, R194.reuse, R127, !P2 ;  /* 0x0000007fc2e47207 */ /* 0x040fe20005000000 */
[----:B------:R-:W-:Y:S01]  /*65c0*/  IMAD R17, R17, c[0x0][0x190], RZ ;  /* 0x0000640011117a24 */ /* 0x000fe200078e02ff */
[----:B------:R-:W-:Y:S01]  /*65d0*/  SEL R238, R194, R169, !P2 ;  /* 0x000000a9c2ee7207 */ /* 0x000fe20005000000 */
[----:B------:R-:W-:Y:S01]  /*65e0*/  IMAD R96, R96, c[0x0][0x190], RZ ;  /* 0x0000640060607a24 */ /* 0x000fe200078e02ff */
[----:B------:R-:W-:Y:S01]  /*65f0*/  LEA R196, P4, R8, c[0x0][0x168], 0x1 ;  /* 0x00005a0008c47a11 */ /* 0x000fe200078808ff */
[----:B------:R-:W-:Y:S01]  /*6600*/  IMAD R106, R106, c[0x0][0x190], RZ ;  /* 0x000064006a6a7a24 */ /* 0x000fe200078e02ff */
[----:B------:R-:W-:Y:S01]  /*6610*/  SEL R14, R194, R31, !P2 ;  /* 0x0000001fc20e7207 */ /* 0x000fe20005000000 */
[----:B------:R-:W-:Y:S01]  /*6620*/  IMAD R226, R226, c[0x0][0x190], RZ ;  /* 0x00006400e2e27a24 */ /* 0x000fe200078e02ff */
[----:B------:R-:W-:Y:S01]  /*6630*/  SEL R22, R194, R25, !P2 ;  /* 0x00000019c2167207 */ /* 0x000fe20005000000 */
[----:B------:R-:W-:Y:S01]  /*6640*/  IMAD R228, R228, c[0x0][0x190], RZ ;  /* 0x00006400e4e47a24 */ /* 0x000fe200078e02ff */
[----:B------:R-:W-:Y:S01]  /*6650*/  SEL R97, R194, R99, !P2 ;  /* 0x00000063c2617207 */ /* 0x000fe20005000000 */
[----:B------:R-:W-:Y:S01]  /*6660*/  IMAD R14, R14, c[0x0][0x190], RZ ;  /* 0x000064000e0e7a24 */ /* 0x000fe200078e02ff */
[----:B------:R-:W-:Y:S01]  /*6670*/  SEL R222, R194, R107, !P2 ;  /* 0x0000006bc2de7207 */ /* 0x000fe20005000000 */
[----:B------:R-:W-:Y:S01]  /*6680*/  IMAD R22, R22, c[0x0][0x190], RZ ;  /* 0x0000640016167a24 */ /* 0x000fe200078e02ff */
[C---:B------:R-:W-:Y:S01]  /*6690*/  SEL R109, R194.reuse, R113, !P2 ;  /* 0x00000071c26d7207 */ /* 0x040fe20005000000 */
        /* <DEDUP_REMOVED lines=25> */
[----:B------:R-:W-:Y:S01]  /*6830*/  LEA R198, P0, R9, c[0x0][0x168], 0x1 ;  /* 0x00005a0009c67a11 */ /* 0x000fe200078008ff */
[----:B------:R-:W-:Y:S01]  /*6840*/  IMAD R238, R238, c[0x0][0x190], RZ ;  /* 0x00006400eeee7a24 */ /* 0x000fe200078e02ff */
        /* <DEDUP_REMOVED lines=180> */
[----:B------:R-:W-:Y:S01]  /*7390*/  LOP3.LUT R7, R7, 0x200, R18, 0xf8, !PT ;  /* 0x0000020007077812 */ /* 0x000fe200078ef812 */
[----:B------:R-:W-:Y:S01]  /*73a0*/  IMAD R193, R193, c[0x0][0x190], RZ ;  /* 0x00006400c1c17a24 */ /* 0x000fe200078e02ff */
[----:B------:R-:W-:Y:S01]  /*73b0*/  LEA R15, P5, R197, c[0x0][0x168], 0x1 ;  /* 0x00005a00c50f7a11 */ /* 0x000fe200078a08ff */
[----:B------:R-:W-:Y:S01]  /*73c0*/  IMAD R53, R53, c[0x0][0x190], RZ ;  /* 0x0000640035357a24 */ /* 0x000fe200078e02ff */
[----:B------:R-:W-:Y:S01]  /*73d0*/  LEA R42, P2, R43, c[0x0][0x160], 0x1 ;  /* 0x000058002b2a7a11 */ /* 0x000fe200078408ff */
[----:B------:R-:W-:Y:S01]  /*73e0*/  IMAD R163, R163, c[0x0][0x190], RZ ;  /* 0x00006400a3a37a24 */ /* 0x000fe200078e02ff */
[----:B0-----:R-:W-:Y:S01]  /*73f0*/  LEA R18, P1, R199, c[0x0][0x168], 0x1 ;  /* 0x00005a00c7127a11 */ /* 0x001fe200078208ff */
[----:B------:R0:W-:Y:S01]  /*7400*/  STL [R1+0x78], R15 ;  /* 0x0000780f01007387 */ /* 0x0001e20000100800 */
[----:B------:R-:W-:Y:S01]  /*7410*/  LEA.HI.X.SX32 R8, R8, c[0x0][0x16c], 0x1, P4 ;  /* 0x00005b0008087a11 */ /* 0x000fe200020f0eff */
[----:B------:R-:W-:Y:S01]  /*7420*/  IMAD R194, R194, c[0x0][0x190], RZ ;  /* 0x00006400c2c27a24 */ /* 0x000fe200078e02ff */
[----:B------:R-:W-:Y:S01]  /*7430*/  LEA R21, P4, R201, c[0x0][0x168], 0x1 ;  /* 0x00005a00c9157a11 */ /* 0x000fe200078808ff */
[----:B------:R1:W-:Y:S01]  /*7440*/  STL [R1+0x7c], R18 ;  /* 0x00007c1201007387 */ /* 0x0003e20000100800 */
[----:B------:R-:W-:Y:S01]  /*7450*/  LEA.HI.X.SX32 R9, R9, c[0x0][0x16c], 0x1, P0 ;  /* 0x00005b0009097a11 */ /* 0x000fe200000f0eff */
[----:B------:R-:W-:Y:S01]  /*7460*/  IMAD R195, R195, c[0x0][0x190], RZ ;  /* 0x00006400c3c37a24 */ /* 0x000fe200078e02ff */
[----:B------:R-:W-:Y:S01]  /*7470*/  LEA.HI.X.SX32 R40, R40, c[0x0][0x16c], 0x1, P3 ;  /* 0x00005b0028287a11 */ /* 0x000fe200018f0eff */
[----:B------:R2:W-:Y:S01]  /*7480*/  STL [R1+0x80], R21 ;  /* 0x0000801501007387 */ /* 0x0005e20000100800 */
[----:B------:R-:W-:Y:S01]  /*7490*/  LEA R24, P0, R203, c[0x0][0x168], 0x1 ;  /* 0x00005a00cb187a11 */ /* 0x000fe200078008ff */
[----:B------:R-:W-:Y:S01]  /*74a0*/  IMAD R5, R92, c[0x0][0x188], RZ ;  /* 0x000062005c057a24 */ /* 0x000fe200078e02ff */
[----:B------:R-:W-:Y:S01]  /*74b0*/  LEA R200, P3, R11, c[0x0][0x168], 0x1 ;  /* 0x00005a000bc87a11 */ /* 0x000fe200078608ff */
[----:B------:R-:W-:Y:S01]  /*74c0*/  IMAD R5, R88, c[0x0][0x188], RZ ;  /* 0x0000620058057a24 */ /* 0x000fe200078e02ff */
[----:B------:R-:W-:Y:S01]  /*74d0*/  LEA R12, P6, R13, c[0x0][0x168], 0x1 ;  /* 0x00005a000d0c7a11 */ /* 0x000fe200078c08ff */
[----:B------:R3:W-:Y:S01]  /*74e0*/  STL [R1+0x84], R24 ;  /* 0x0000841801007387 */ /* 0x0007e20000100800 */
[----:B------:R-:W-:Y:S01]  /*74f0*/  LEA.HI.X.SX32 R43, R43, c[0x0][0x164], 0x1, P2 ;  /* 0x000059002b2b7a11 */ /* 0x000fe200010f0eff */
[----:B------:R-:W-:Y:S01]  /*7500*/  IMAD R5, R82, c[0x0][0x188], RZ ;  /* 0x0000620052057a24 */ /* 0x000fe200078e02ff */
[----:B0-----:R-:W-:Y:S01]  /*7510*/  LEA R15, P2, R16, c[0x0][0x168], 0x1 ;  /* 0x00005a00100f7a11 */ /* 0x001fe200078408ff */
[----:B------:R-:W-:Y:S01]  /*7520*/  IMAD R164, R164, c[0x0][0x190], RZ ;  /* 0x00006400a4a47a24 */ /* 0x000fe200078e02ff */
[----:B------:R-:W-:Y:S01]  /*7530*/  LEA.HI.X.SX32 R197, R197, c[0x0][0x16c], 0x1, P5 ;  /* 0x00005b00c5c57a11 */ /* 0x000fe200028f0eff */
[----:B------:R-:W-:Y:S01]  /*7540*/  IMAD R5, R76, c[0x0][0x188], RZ ;  /* 0x000062004c057a24 */ /* 0x000fe200078e02ff */
[----:B-1----:R-:W-:Y:S01]  /*7550*/  LEA R18, P5, R19, c[0x0][0x168], 0x1 ;  /* 0x00005a0013127a11 */ /* 0x002fe200078a08ff */
[----:B------:R-:W-:Y:S01]  /*7560*/  IMAD R5, R66, c[0x0][0x188], RZ ;  /* 0x0000620042057a24 */ /* 0x000fe200078e02ff */
[----:B------:R-:W-:Y:S01]  /*7570*/  LEA.HI.X.SX32 R199, R199, c[0x0][0x16c], 0x1, P1 ;  /* 0x00005b00c7c77a11 */ /* 0x000fe200008f0eff */
[----:B------:R-:W-:Y:S01]  /*7580*/  IMAD R5, R60, c[0x0][0x188], RZ ;  /* 0x000062003c057a24 */ /* 0x000fe200078e02ff */
[----:B--2---:R-:W-:Y:S01]  /*7590*/  LEA R21, P1, R22, c[0x0][0x168], 0x1 ;  /* 0x00005a0016157a11 */ /* 0x004fe200078208ff */
[----:B------:R-:W-:Y:S01]  /*75a0*/  CS2R R76, SRZ ;  /* 0x00000000004c7805 */ /* 0x000fe2000001ff00 */
[----:B------:R-:W-:Y:S01]  /*75b0*/  LEA.HI.X.SX32 R11, R11, c[0x0][0x16c], 0x1, P3 ;  /* 0x00005b000b0b7a11 */ /* 0x000fe200018f0eff */
[----:B------:R-:W-:Y:S01]  /*75c0*/  CS2R R78, SRZ ;  /* 0x00000000004e7805 */ /* 0x000fe2000001ff00 */
[----:B------:R-:W-:Y:S01]  /*75d0*/  LEA.HI.X.SX32 R201, R201, c[0x0][0x16c], 0x1, P4 ;  /* 0x00005b00c9c97a11 */ /* 0x000fe200020f0eff */
[----:B------:R-:W-:Y:S01]  /*75e0*/  CS2R R72, SRZ ;  /* 0x0000000000487805 */ /* 0x000fe2000001ff00 */
[----:B------:R-:W-:Y:S01]  /*75f0*/  LEA.HI.X.SX32 R13, R13, c[0x0][0x16c], 0x1, P6 ;  /* 0x00005b000d0d7a11 */ /* 0x000fe200030f0eff */
[----:B------:R-:W-:Y:S01]  /*7600*/  CS2R R74, SRZ ;  /* 0x00000000004a7805 */ /* 0x000fe2000001ff00 */
[----:B------:R-:W-:Y:S01]  /*7610*/  LEA R27, P3, R205, c[0x0][0x168], 0x1 ;  /* 0x00005a00cd1b7a11 */ /* 0x000fe200078608ff */
[----:B------:R-:W-:Y:S01]  /*7620*/  CS2R R68, SRZ ;  /* 0x0000000000447805 */ /* 0x000fe2000001ff00 */
[----:B---3--:R-:W-:Y:S01]  /*7630*/  LEA R24, P4, R25, c[0x0][0x168], 0x1 ;  /* 0x00005a0019187a11 */ /* 0x008fe200078808ff */
[----:B------:R-:W-:Y:S01]  /*7640*/  CS2R R70, SRZ ;  /* 0x0000000000467805 */ /* 0x000fe2000001ff00 */
[----:B------:R-:W-:Y:S01]  /*7650*/  LEA R202, P6, R14, c[0x0][0x168], 0x1 ;  /* 0x00005a000eca7a11 */ /* 0x000fe200078c08ff */
[----:B------:R0:W-:Y:S01]  /*7660*/  STL [R1+0x88], R27 ;  /* 0x0000881b01007387 */ /* 0x0001e20000100800 */
[----:B------:R-:W-:Y:S01]  /*7670*/  LEA.HI.X.SX32 R16, R16, c[0x0][0x16c], 0x1, P2 ;  /* 0x00005b0010107a11 */ /* 0x000fe200010f0eff */
[----:B------:R-:W-:Y:S01]  /*7680*/  CS2R R64, SRZ ;  /* 0x0000000000407805 */ /* 0x000fe2000001ff00 */
[----:B------:R-:W-:Y:S01]  /*7690*/  LEA R204, P2, R17, c[0x0][0x168], 0x1 ;  /* 0x00005a0011cc7a11 */ /* 0x000fe200078408ff */
[----:B------:R-:W-:Y:S01]  /*76a0*/  IMAD.SHL.U32 R4, R4, 0x80, RZ ;  /* 0x0000008004047824 */ /* 0x000fe200078e00ff */
[----:B------:R-:W-:Y:S01]  /*76b0*/  LEA.HI.X.SX32 R19, R19, c[0x0][0x16c], 0x1, P5 ;  /* 0x00005b0013137a11 */ /* 0x000fe200028f0eff */
[----:B------:R-:W-:Y:S01]  /*76c0*/  CS2R R66, SRZ ;  /* 0x0000000000427805 */ /* 0x000fe2000001ff00 */
[----:B------:R-:W-:Y:S01]  /*76d0*/  LEA R206, P5, R20, c[0x0][0x168], 0x1 ;  /* 0x00005a0014ce7a11 */ /* 0x000fe200078a08ff */
[----:B------:R-:W-:Y:S01]  /*76e0*/  CS2R R92, SRZ ;  /* 0x00000000005c7805 */ /* 0x000fe2000001ff00 */
[----:B------:R-:W-:Y:S01]  /*76f0*/  LEA.HI.X.SX32 R22, R22, c[0x0][0x16c], 0x1, P1 ;  /* 0x00005b0016167a11 */ /* 0x000fe200008f0eff */
[----:B------:R-:W-:Y:S01]  /*7700*/  CS2R R94, SRZ ;  /* 0x00000000005e7805 */ /* 0x000fe2000001ff00 */
[----:B------:R-:W-:-:S02]  /*7710*/  LEA R208, P1, R23, c[0x0][0x168], 0x1 ;  /* 0x00005a0017d07a11 */ /* 0x000fc400078208ff */
[----:B------:R-:W-:Y:S02]  /*7720*/  LEA.HI.X.SX32 R25, R25, c[0x0][0x16c], 0x1, P4 ;  /* 0x00005b0019197a11 */ /* 0x000fe400020f0eff */
[----:B------:R-:W-:Y:S02]  /*7730*/  LEA.HI.X.SX32 R14, R14, c[0x0][0x16c], 0x1, P6 ;  /* 0x00005b000e0e7a11 */ /* 0x000fe400030f0eff */
[----:B------:R-:W-:Y:S02]  /*7740*/  LEA.HI.X.SX32 R203, R203, c[0x0][0x16c], 0x1, P0 ;  /* 0x00005b00cbcb7a11 */ /* 0x000fe400000f0eff */
[----:B------:R-:W-:Y:S02]  /*7750*/  LEA R211, P4, R26, c[0x0][0x168], 0x1 ;  /* 0x00005a001ad37a11 */ /* 0x000fe400078808ff */
[----:B------:R-:W-:Y:S02]  /*7760*/  LEA R30, P6, R207, c[0x0][0x168], 0x1 ;  /* 0x00005a00cf1e7a11 */ /* 0x000fe400078c08ff */
[----:B0-----:R-:W-:-:S02]  /*7770*/  LEA R27, P0, R28, c[0x0][0x168], 0x1 ;  /* 0x00005a001c1b7a11 */ /* 0x001fc400078008ff */
[----:B------:R-:W-:Y:S01]  /*7780*/  LEA.HI.X.SX32 R17, R17, c[0x0][0x16c], 0x1, P2 ;  /* 0x00005b0011117a11 */ /* 0x000fe200010f0eff */
[----:B------:R0:W-:Y:S01]  /*7790*/  STL [R1+0x8c], R30 ;  /* 0x00008c1e01007387 */ /* 0x0001e20000100800 */
[----:B------:R-:W-:Y:S02]  /*77a0*/  LEA R33, P2, R209, c[0x0][0x168], 0x1 ;  /* 0x00005a00d1217a11 */ /* 0x000fe400078408ff */
[----:B------:R-:W-:Y:S02]  /*77b0*/  LEA.HI.X.SX32 R20, R20, c[0x0][0x16c], 0x1, P5 ;  /* 0x00005b0014147a11 */ /* 0x000fe400028f0eff */
[----:B------:R-:W-:Y:S01]  /*77c0*/  LEA R35, P5, R212, c[0x0][0x168], 0x1 ;  /* 0x00005a00d4237a11 */ /* 0x000fe200078a08ff */
[----:B------:R-:W-:Y:S01]  /*77d0*/  STL [R1+0x90], R33 ;  /* 0x0000902101007387 */ /* 0x000fe20000100800 */
[----:B------:R-:W-:Y:S02]  /*77e0*/  LEA.HI.X.SX32 R23, R23, c[0x0][0x16c], 0x1, P1 ;  /* 0x00005b0017177a11 */ /* 0x000fe400008f0eff */
[----:B------:R-:W-:Y:S01]  /*77f0*/  LEA R37, P1, R214, c[0x0][0x168], 0x1 ;  /* 0x00005a00d6257a11 */ /* 0x000fe200078208ff */
[----:B------:R-:W-:Y:S01]  /*7800*/  STL [R1+0x94], R35 ;  /* 0x0000942301007387 */ /* 0x000fe20000100800 */
[----:B------:R-:W-:-:S02]  /*7810*/  LEA.HI.X.SX32 R26, R26, c[0x0][0x16c], 0x1, P4 ;  /* 0x00005b001a1a7a11 */ /* 0x000fc400020f0eff */
[----:B------:R-:W-:Y:S01]  /*7820*/  LEA.HI.X.SX32 R28, R28, c[0x0][0x16c], 0x1, P0 ;  /* 0x00005b001c1c7a11 */ /* 0x000fe200000f0eff */
[----:B------:R-:W-:Y:S01]  /*7830*/  STL [R1+0x98], R37 ;  /* 0x0000982501007387 */ /* 0x000fe20000100800 */
[----:B------:R-:W-:Y:S02]  /*7840*/  LEA R57, P4, R216, c[0x0][0x168], 0x1 ;  /* 0x00005a00d8397a11 */ /* 0x000fe400078808ff */
[----:B------:R-:W-:Y:S02]  /*7850*/  LEA.HI.X.SX32 R205, R205, c[0x0][0x16c], 0x1, P3 ;  /* 0x00005b00cdcd7a11 */ /* 0x000fe400018f0eff */
[----:B------:R-:W-:Y:S01]  /*7860*/  LEA R213, P0, R29, c[0x0][0x168], 0x1 ;  /* 0x00005a001dd57a11 */ /* 0x000fe200078008ff */
[----:B------:R1:W-:Y:S01]  /*7870*/  STL [R1+0x9c], R57 ;  /* 0x00009c3901007387 */ /* 0x0003e20000100800 */
[----:B0-----:R-:W-:Y:S02]  /*7880*/  LEA R30, P3, R31, c[0x0][0x168], 0x1 ;  /* 0x00005a001f1e7a11 */ /* 0x001fe400078608ff */
[----:B------:R-:W-:-:S02]  /*7890*/  LEA.HI.X.SX32 R29, R29, c[0x0][0x16c], 0x1, P0 ;  /* 0x00005b001d1d7a11 */ /* 0x000fc400000f0eff */
[----:B------:R-:W-:Y:S02]  /*78a0*/  LEA.HI.X.SX32 R31, R31, c[0x0][0x16c], 0x1, P3 ;  /* 0x00005b001f1f7a11 */ /* 0x000fe400018f0eff */
[----:B------:R-:W-:Y:S02]  /*78b0*/  LEA.HI.X.SX32 R207, R207, c[0x0][0x16c], 0x1, P6 ;  /* 0x00005b00cfcf7a11 */ /* 0x000fe400030f0eff */
[----:B------:R-:W-:Y:S02]  /*78c0*/  LEA R215, P3, R32, c[0x0][0x168], 0x1 ;  /* 0x00005a0020d77a11 */ /* 0x000fe400078608ff */
[----:B-1----:R-:W-:Y:S02]  /*78d0*/  LEA R57, P0, R218, c[0x0][0x168], 0x1 ;  /* 0x00005a00da397a11 */ /* 0x002fe400078008ff */
[----:B------:R-:W-:Y:S02]  /*78e0*/  LEA R33, P6, R34, c[0x0][0x168], 0x1 ;  /* 0x00005a0022217a11 */ /* 0x000fe400078c08ff */
[----:B------:R-:W-:Y:S01]  /*78f0*/  LEA.HI.X.SX32 R32, R32, c[0x0][0x16c], 0x1, P3 ;  /* 0x00005b0020207a11 */ /* 0x000fe200018f0eff */
[----:B------:R0:W-:Y:S01]  /*7900*/  STL [R1+0xa0], R57 ;  /* 0x0000a03901007387 */ /* 0x0001e20000100800 */
[----:B------:R-:W-:-:S02]  /*7910*/  LEA.HI.X.SX32 R34, R34, c[0x0][0x16c], 0x1, P6 ;  /* 0x00005b0022227a11 */ /* 0x000fc400030f0eff */
[----:B------:R-:W-:Y:S02]  /*7920*/  LEA.HI.X.SX32 R209, R209, c[0x0][0x16c], 0x1, P2 ;  /* 0x00005b00d1d17a11 */ /* 0x000fe400010f0eff */
[----:B------:R-:W-:Y:S02]  /*7930*/  LEA R217, P6, R96, c[0x0][0x168], 0x1 ;  /* 0x00005a0060d97a11 */ /* 0x000fe400078c08ff */
[----:B------:R-:W-:Y:S02]  /*7940*/  LEA R35, P2, R36, c[0x0][0x168], 0x1 ;  /* 0x00005a0024237a11 */ /* 0x000fe400078408ff */
[----:B------:R-:W-:Y:S02]  /*7950*/  LEA.HI.X.SX32 R96, R96, c[0x0][0x16c], 0x1, P6 ;  /* 0x00005b0060607a11 */ /* 0x000fe400030f0eff */
[----:B0-----:R-:W-:Y:S02]  /*7960*/  LEA R57, P3, R220, c[0x0][0x168], 0x1 ;  /* 0x00005a00dc397a11 */ /* 0x001fe400078608ff */
[----:B------:R-:W-:-:S02]  /*7970*/  LEA.HI.X.SX32 R36, R36, c[0x0][0x16c], 0x1, P2 ;  /* 0x00005b0024247a11 */ /* 0x000fc400010f0eff */
[----:B------:R-:W-:Y:S01]  /*7980*/  LEA.HI.X.SX32 R212, R212, c[0x0][0x16c], 0x1, P5 ;  /* 0x00005b00d4d47a11 */ /* 0x000fe200028f0eff */
[----:B------:R0:W-:Y:S01]  /*7990*/  STL [R1+0xa4], R57 ;  /* 0x0000a43901007387 */ /* 0x0001e20000100800 */
[C---:B------:R-:W-:Y:S02]  /*79a0*/  LEA R219, P2, R99.reuse, c[0x0][0x168], 0x1 ;  /* 0x00005a0063db7a11 */ /* 0x040fe400078408ff */
[C---:B------:R-:W-:Y:S02]  /*79b0*/  LEA R37, P5, R38.reuse, c[0x0][0x168], 0x1 ;  /* 0x00005a0026257a11 */ /* 0x040fe400078a08ff */
[----:B------:R-:W-:Y:S02]  /*79c0*/  LEA.HI.X.SX32 R99, R99, c[0x0][0x16c], 0x1, P2 ;  /* 0x00005b0063637a11 */ /* 0x000fe400010f0eff */
[----:B------:R-:W-:Y:S02]  /*79d0*/  LEA.HI.X.SX32 R38, R38, c[0x0][0x16c], 0x1, P5 ;  /* 0x00005b0026267a11 */ /* 0x000fe400028f0eff */
[----:B------:R-:W-:-:S02]  /*79e0*/  LEA.HI.X.SX32 R214, R214, c[0x0][0x16c], 0x1, P1 ;  /* 0x00005b00d6d67a11 */ /* 0x000fc400008f0eff */
[----:B0-----:R-:W-:Y:S02]  /*79f0*/  LEA R57, P6, R222, c[0x0][0x168], 0x1 ;  /* 0x00005a00de397a11 */ /* 0x001fe400078c08ff */
[C---:B------:R-:W-:Y:S02]  /*7a00*/  LEA R221, P5, R106.reuse, c[0x0][0x168], 0x1 ;  /* 0x00005a006add7a11 */ /* 0x040fe400078a08ff */
[C---:B------:R-:W-:Y:S01]  /*7a10*/  LEA R98, P1, R97.reuse, c[0x0][0x168], 0x1 ;  /* 0x00005a0061627a11 */ /* 0x040fe200078208ff */
[----:B------:R0:W-:Y:S01]  /*7a20*/  STL [R1+0xa8], R57 ;  /* 0x0000a83901007387 */ /* 0x0001e20000100800 */
[----:B------:R-:W-:Y:S02]  /*7a30*/  LEA.HI.X.SX32 R106, R106, c[0x0][0x16c], 0x1, P5 ;  /* 0x00005b006a6a7a11 */ /* 0x000fe400028f0eff */
[----:B------:R-:W-:Y:S02]  /*7a40*/  LEA.HI.X.SX32 R97, R97, c[0x0][0x16c], 0x1, P1 ;  /* 0x00005b0061617a11 */ /* 0x000fe400008f0eff */
[----:B------:R-:W-:-:S02]  /*7a50*/  LEA.HI.X.SX32 R216, R216, c[0x0][0x16c], 0x1, P4 ;  /* 0x00005b00d8d87a11 */ /* 0x000fc400020f0eff */
[C---:B------:R-:W-:Y:S02]  /*7a60*/  LEA R223, P1, R109.reuse, c[0x0][0x168], 0x1 ;  /* 0x00005a006ddf7a11 */ /* 0x040fe400078208ff */
[----:B------:R-:W-:Y:S02]  /*7a70*/  LEA R105, P4, R104, c[0x0][0x168], 0x1 ;  /* 0x00005a0068697a11 */ /* 0x000fe400078808ff */
[----:B0-----:R-:W-:Y:S02]  /*7a80*/  LEA R57, P2, R224, c[0x0][0x168], 0x1 ;  /* 0x00005a00e0397a11 */ /* 0x001fe400078408ff */
[----:B------:R-:W-:Y:S02]  /*7a90*/  LEA.HI.X.SX32 R109, R109, c[0x0][0x16c], 0x1, P1 ;  /* 0x00005b006d6d7a11 */ /* 0x000fe400008f0eff */
[----:B------:R-:W-:Y:S01]  /*7aa0*/  LEA.HI.X.SX32 R104, R104, c[0x0][0x16c], 0x1, P4 ;  /* 0x00005b0068687a11 */ /* 0x000fe200020f0eff */
[----:B------:R0:W-:Y:S01]  /*7ab0*/  STL [R1+0xac], R57 ;  /* 0x0000ac3901007387 */ /* 0x0001e20000100800 */
[----:B------:R-:W-:-:S02]  /*7ac0*/  LEA.HI.X.SX32 R218, R218, c[0x0][0x16c], 0x1, P0 ;  /* 0x00005b00dada7a11 */ /* 0x000fc400000f0eff */
[C---:B------:R-:W-:Y:S02]  /*7ad0*/  LEA R225, P4, R112.reuse, c[0x0][0x168], 0x1 ;  /* 0x00005a0070e17a11 */ /* 0x040fe400078808ff */
[C---:B------:R-:W-:Y:S02]  /*7ae0*/  LEA R108, P0, R107.reuse, c[0x0][0x168], 0x1 ;  /* 0x00005a006b6c7a11 */ /* 0x040fe400078008ff */
[----:B------:R-:W-:Y:S02]  /*7af0*/  LEA.HI.X.SX32 R112, R112, c[0x0][0x16c], 0x1, P4 ;  /* 0x00005b0070707a11 */ /* 0x000fe400020f0eff */
[----:B------:R-:W-:Y:S02]  /*7b00*/  LEA.HI.X.SX32 R107, R107, c[0x0][0x16c], 0x1, P0 ;  /* 0x00005b006b6b7a11 */ /* 0x000fe400000f0eff */
[----:B0-----:R-:W-:Y:S02]  /*7b10*/  LEA R57, P5, R226, c[0x0][0x168], 0x1 ;  /* 0x00005a00e2397a11 */ /* 0x001fe400078a08ff */
[----:B------:R-:W-:-:S02]  /*7b20*/  LEA.HI.X.SX32 R220, R220, c[0x0][0x16c], 0x1, P3 ;  /* 0x00005b00dcdc7a11 */ /* 0x000fc400018f0eff */
[C---:B------:R-:W-:Y:S01]  /*7b30*/  LEA R227, P0, R115.reuse, c[0x0][0x168], 0x1 ;  /* 0x00005a0073e37a11 */ /* 0x040fe200078008ff */
[----:B------:R0:W-:Y:S01]  /*7b40*/  STL [R1+0xb0], R57 ;  /* 0x0000b03901007387 */ /* 0x0001e20000100800 */
[C---:B------:R-:W-:Y:S02]  /*7b50*/  LEA R111, P3, R110.reuse, c[0x0][0x168], 0x1 ;  /* 0x00005a006e6f7a11 */ /* 0x040fe400078608ff */
[----:B------:R-:W-:Y:S02]  /*7b60*/  LEA.HI.X.SX32 R115, R115, c[0x0][0x16c], 0x1, P0 ;  /* 0x00005b0073737a11 */ /* 0x000fe400000f0eff */
[----:B------:R-:W-:Y:S02]  /*7b70*/  LEA.HI.X.SX32 R110, R110, c[0x0][0x16c], 0x1, P3 ;  /* 0x00005b006e6e7a11 */ /* 0x000fe400018f0eff */
[----:B------:R-:W-:Y:S02]  /*7b80*/  LEA.HI.X.SX32 R222, R222, c[0x0][0x16c], 0x1, P6 ;  /* 0x00005b00dede7a11 */ /* 0x000fe400030f0eff */
[----:B------:R-:W-:-:S02]  /*7b90*/  LEA R229, P3, R118, c[0x0][0x168], 0x1 ;  /* 0x00005a0076e57a11 */ /* 0x000fc400078608ff */
[----:B0-----:R-:W-:Y:S02]  /*7ba0*/  LEA R57, P1, R228, c[0x0][0x168], 0x1 ;  /* 0x00005a00e4397a11 */ /* 0x001fe400078208ff */
[C---:B------:R-:W-:Y:S02]  /*7bb0*/  LEA R114, P6, R113.reuse, c[0x0][0x168], 0x1 ;  /* 0x00005a0071727a11 */ /* 0x040fe400078c08ff */
[----:B------:R-:W-:Y:S01]  /*7bc0*/  LEA.HI.X.SX32 R118, R118, c[0x0][0x16c], 0x1, P3 ;  /* 0x00005b0076767a11 */ /* 0x000fe200018f0eff */
[----:B------:R0:W-:Y:S01]  /*7bd0*/  STL [R1+0xb4], R57 ;  /* 0x0000b43901007387 */ /* 0x0001e20000100800 */
[----:B------:R-:W-:Y:S02]  /*7be0*/  LEA.HI.X.SX32 R113, R113, c[0x0][0x16c], 0x1, P6 ;  /* 0x00005b0071717a11 */ /* 0x000fe400030f0eff */
[----:B------:R-:W-:Y:S02]  /*7bf0*/  LEA.HI.X.SX32 R224, R224, c[0x0][0x16c], 0x1, P2 ;  /* 0x00005b00e0e07a11 */ /* 0x000fe400010f0eff */
[----:B------:R-:W-:-:S02]  /*7c00*/  LEA R231, P6, R121, c[0x0][0x168], 0x1 ;  /* 0x00005a0079e77a11 */ /* 0x000fc400078c08ff */
[----:B------:R-:W-:Y:S02]  /*7c10*/  LEA R117, P2, R116, c[0x0][0x168], 0x1 ;  /* 0x00005a0074757a11 */ /* 0x000fe400078408ff */
[----:B------:R-:W-:Y:S02]  /*7c20*/  LEA.HI.X.SX32 R121, R121, c[0x0][0x16c], 0x1, P6 ;  /* 0x00005b0079797a11 */ /* 0x000fe400030f0eff */
[----:B0-----:R-:W-:Y:S02]  /*7c30*/  LEA R57, P4, R230, c[0x0][0x168], 0x1 ;  /* 0x00005a00e6397a11 */ /* 0x001fe400078808ff */
[----:B------:R-:W-:Y:S02]  /*7c40*/  LEA.HI.X.SX32 R116, R116, c[0x0][0x16c], 0x1, P2 ;  /* 0x00005b0074747a11 */ /* 0x000fe400010f0eff */
[----:B------:R-:W-:Y:S01]  /*7c50*/  LEA.HI.X.SX32 R226, R226, c[0x0][0x16c], 0x1, P5 ;  /* 0x00005b00e2e27a11 */ /* 0x000fe200028f0eff */
[----:B------:R0:W-:Y:S01]  /*7c60*/  STL [R1+0xb8], R57 ;  /* 0x0000b83901007387 */ /* 0x0001e20000100800 */
[----:B------:R-:W-:-:S02]  /*7c70*/  LEA R233, P2, R124, c[0x0][0x168], 0x1 ;  /* 0x00005a007ce97a11 */ /* 0x000fc400078408ff */
[C---:B------:R-:W-:Y:S02]  /*7c80*/  LEA R120, P5, R119.reuse, c[0x0][0x168], 0x1 ;  /* 0x00005a0077787a11 */ /* 0x040fe400078a08ff */
[----:B------:R-:W-:Y:S02]  /*7c90*/  LEA.HI.X.SX32 R124, R124, c[0x0][0x16c], 0x1, P2 ;  /* 0x00005b007c7c7a11 */ /* 0x000fe400010f0eff */
[----:B------:R-:W-:Y:S02]  /*7ca0*/  LEA.HI.X.SX32 R119, R119, c[0x0][0x16c], 0x1, P5 ;  /* 0x00005b0077777a11 */ /* 0x000fe400028f0eff */
[----:B------:R-:W-:Y:S02]  /*7cb0*/  LEA.HI.X.SX32 R228, R228, c[0x0][0x16c], 0x1, P1 ;  /* 0x00005b00e4e47a11 */ /* 0x000fe400008f0eff */
[----:B0-----:R-:W-:Y:S02]  /*7cc0*/  LEA R57, P0, R232, c[0x0][0x168], 0x1 ;  /* 0x00005a00e8397a11 */ /* 0x001fe400078008ff */
[----:B------:R-:W-:-:S02]  /*7cd0*/  LEA R235, P5, R127, c[0x0][0x168], 0x1 ;  /* 0x00005a007feb7a11 */ /* 0x000fc400078a08ff */
[C---:B------:R-:W-:Y:S01]  /*7ce0*/  LEA R123, P1, R122.reuse, c[0x0][0x168], 0x1 ;  /* 0x00005a007a7b7a11 */ /* 0x040fe200078208ff */
[----:B------:R0:W-:Y:S01]  /*7cf0*/  STL [R1+0xbc], R57 ;  /* 0x0000bc3901007387 */ /* 0x0001e20000100800 */
[----:B------:R-:W-:Y:S02]  /*7d00*/  LEA.HI.X.SX32 R127, R127, c[0x0][0x16c], 0x1, P5 ;  /* 0x00005b007f7f7a11 */ /* 0x000fe400028f0eff */
[----:B------:R-:W-:Y:S02]  /*7d10*/  LEA.HI.X.SX32 R122, R122, c[0x0][0x16c], 0x1, P1 ;  /* 0x00005b007a7a7a11 */ /* 0x000fe400008f0eff */
[----:B------:R-:W-:Y:S02]  /*7d20*/  LEA.HI.X.SX32 R230, R230, c[0x0][0x16c], 0x1, P4 ;  /* 0x00005b00e6e67a11 */ /* 0x000fe400020f0eff */
[----:B------:R-:W-:Y:S02]  /*7d30*/  LEA R237, P1, R130, c[0x0][0x168], 0x1 ;  /* 0x00005a0082ed7a11 */ /* 0x000fe400078208ff */
[----:B------:R-:W-:-:S02]  /*7d40*/  LEA R126, P4, R125, c[0x0][0x168], 0x1 ;  /* 0x00005a007d7e7a11 */ /* 0x000fc400078808ff */
[----:B0-----:R-:W-:Y:S02]  /*7d50*/  LEA R57, P3, R234, c[0x0][0x168], 0x1 ;  /* 0x00005a00ea397a11 */ /* 0x001fe400078608ff */
[----:B------:R-:W-:Y:S02]  /*7d60*/  LEA.HI.X.SX32 R130, R130, c[0x0][0x16c], 0x1, P1 ;  /* 0x00005b0082827a11 */ /* 0x000fe400008f0eff */
[----:B------:R-:W-:Y:S01]  /*7d70*/  LEA.HI.X.SX32 R125, R125, c[0x0][0x16c], 0x1, P4 ;  /* 0x00005b007d7d7a11 */ /* 0x000fe200020f0eff */
[----:B------:R0:W-:Y:S01]  /*7d80*/  STL [R1+0xc0], R57 ;  /* 0x0000c03901007387 */ /* 0x0001e20000100800 */
[----:B------:R-:W-:Y:S02]  /*7d90*/  LEA.HI.X.SX32 R232, R232, c[0x0][0x16c], 0x1, P0 ;  /* 0x00005b00e8e87a11 */ /* 0x000fe400000f0eff */
[----:B------:R-:W-:Y:S02]  /*7da0*/  LEA R239, P4, R133, c[0x0][0x168], 0x1 ;  /* 0x00005a0085ef7a11 */ /* 0x000fe400078808ff */
[----:B------:R-:W-:-:S02]  /*7db0*/  LEA R129, P0, R128, c[0x0][0x168], 0x1 ;  /* 0x00005a0080817a11 */ /* 0x000fc400078008ff */
[----:B------:R-:W-:Y:S02]  /*7dc0*/  LEA.HI.X.SX32 R133, R133, c[0x0][0x16c], 0x1, P4 ;  /* 0x00005b0085857a11 */ /* 0x000fe400020f0eff */
[----:B------:R-:W-:Y:S02]  /*7dd0*/  LEA.HI.X.SX32 R128, R128, c[0x0][0x16c], 0x1, P0 ;  /* 0x00005b0080807a11 */ /* 0x000fe400000f0eff */
[----:B0-----:R-:W-:Y:S02]  /*7de0*/  LEA R57, P6, R236, c[0x0][0x168], 0x1 ;  /* 0x00005a00ec397a11 */ /* 0x001fe400078c08ff */
[----:B------:R-:W-:Y:S02]  /*7df0*/  LEA.HI.X.SX32 R234, R234, c[0x0][0x16c], 0x1, P3 ;  /* 0x00005b00eaea7a11 */ /* 0x000fe400018f0eff */
[----:B------:R-:W-:Y:S01]  /*7e00*/  LEA R241, P0, R136, c[0x0][0x168], 0x1 ;  /* 0x00005a0088f17a11 */ /* 0x000fe200078008ff */
[----:B------:R0:W-:Y:S01]  /*7e10*/  STL [R1+0xc4], R57 ;  /* 0x0000c43901007387 */ /* 0x0001e20000100800 */
[----:B------:R-:W-:-:S02]  /*7e20*/  LEA R132, P3, R131, c[0x0][0x168], 0x1 ;  /* 0x00005a0083847a11 */ /* 0x000fc400078608ff */
[----:B------:R-:W-:Y:S02]  /*7e30*/  LEA.HI.X.SX32 R136, R136, c[0x0][0x16c], 0x1, P0 ;  /* 0x00005b0088887a11 */ /* 0x000fe400000f0eff */
[----:B------:R-:W-:Y:S02]  /*7e40*/  LEA.HI.X.SX32 R131, R131, c[0x0][0x16c], 0x1, P3 ;  /* 0x00005b0083837a11 */ /* 0x000fe400018f0eff */
[----:B------:R-:W-:Y:S02]  /*7e50*/  LEA.HI.X.SX32 R236, R236, c[0x0][0x16c], 0x1, P6 ;  /* 0x00005b00ecec7a11 */ /* 0x000fe400030f0eff */
[----:B------:R-:W-:Y:S02]  /*7e60*/  LEA R243, P3, R139, c[0x0][0x168], 0x1 ;  /* 0x00005a008bf37a11 */ /* 0x000fe400078608ff */
[----:B0-----:R-:W-:Y:S02]  /*7e70*/  LEA R57, P2, R238, c[0x0][0x168], 0x1 ;  /* 0x00005a00ee397a11 */ /* 0x001fe400078408ff */
[----:B------:R-:W-:-:S02]  /*7e80*/  LEA R135, P6, R134, c[0x0][0x168], 0x1 ;  /* 0x00005a0086877a11 */ /* 0x000fc400078c08ff */
[----:B------:R-:W-:Y:S01]  /*7e90*/  LEA.HI.X.SX32 R139, R139, c[0x0][0x16c], 0x1, P3 ;  /* 0x00005b008b8b7a11 */ /* 0x000fe200018f0eff */
[----:B------:R0:W-:Y:S01]  /*7ea0*/  STL [R1+0xc8], R57 ;  /* 0x0000c83901007387 */ /* 0x0001e20000100800 */
[----:B------:R-:W-:Y:S02]  /*7eb0*/  LEA.HI.X.SX32 R134, R134, c[0x0][0x16c], 0x1, P6 ;  /* 0x00005b0086867a11 */ /* 0x000fe400030f0eff */
[----:B------:R-:W-:Y:S02]  /*7ec0*/  LEA.HI.X.SX32 R238, R238, c[0x0][0x16c], 0x1, P2 ;  /* 0x00005b00eeee7a11 */ /* 0x000fe400010f0eff */
[C---:B------:R-:W-:Y:S02]  /*7ed0*/  LEA R245, P6, R142.reuse, c[0x0][0x168], 0x1 ;  /* 0x00005a008ef57a11 */ /* 0x040fe400078c08ff */
[----:B------:R-:W-:Y:S02]  /*7ee0*/  LEA R138, P2, R137, c[0x0][0x168], 0x1 ;  /* 0x00005a00898a7a11 */ /* 0x000fe400078408ff */
[----:B------:R-:W-:-:S02]  /*7ef0*/  LEA.HI.X.SX32 R142, R142, c[0x0][0x16c], 0x1, P6 ;  /* 0x00005b008e8e7a11 */ /* 0x000fc400030f0eff */
[C---:B0-----:R-:W-:Y:S02]  /*7f00*/  LEA R57, P5, R240.reuse, c[0x0][0x168], 0x1 ;  /* 0x00005a00f0397a11 */ /* 0x041fe400078a08ff */
[----:B------:R-:W-:Y:S02]  /*7f10*/  LEA.HI.X.SX32 R137, R137, c[0x0][0x16c], 0x1, P2 ;  /* 0x00005b0089897a11 */ /* 0x000fe400010f0eff */
[----:B------:R-:W-:Y:S01]  /*7f20*/  LEA.HI.X.SX32 R240, R240, c[0x0][0x16c], 0x1, P5 ;  /* 0x00005b00f0f07a11 */ /* 0x000fe200028f0eff */
[----:B------:R0:W-:Y:S01]  /*7f30*/  STL [R1+0xcc], R57 ;  /* 0x0000cc3901007387 */ /* 0x0001e20000100800 */
[C---:B------:R-:W-:Y:S02]  /*7f40*/  LEA R247, P2, R145.reuse, c[0x0][0x168], 0x1 ;  /* 0x00005a0091f77a11 */ /* 0x040fe400078408ff */
[----:B------:R-:W-:Y:S02]  /*7f50*/  LEA R141, P5, R140, c[0x0][0x168], 0x1 ;  /* 0x00005a008c8d7a11 */ /* 0x000fe400078a08ff */
[----:B------:R-:W-:-:S02]  /*7f60*/  LEA.HI.X.SX32 R145, R145, c[0x0][0x16c], 0x1, P2 ;  /* 0x00005b0091917a11 */ /* 0x000fc400010f0eff */
[----:B------:R-:W-:Y:S02]  /*7f70*/  LEA.HI.X.SX32 R140, R140, c[0x0][0x16c], 0x1, P5 ;  /* 0x00005b008c8c7a11 */ /* 0x000fe400028f0eff */
[C---:B------:R-:W-:Y:S02]  /*7f80*/  LEA R249, P5, R147.reuse, c[0x0][0x168], 0x1 ;  /* 0x00005a0093f97a11 */ /* 0x040fe400078a08ff */
[C---:B0-----:R-:W-:Y:S02]  /*7f90*/  LEA R57, P1, R242.reuse, c[0x0][0x168], 0x1 ;  /* 0x00005a00f2397a11 */ /* 0x041fe400078208ff */
[----:B------:R-:W-:Y:S02]  /*7fa0*/  LEA.HI.X.SX32 R147, R147, c[0x0][0x16c], 0x1, P5 ;  /* 0x00005b0093937a11 */ /* 0x000fe400028f0eff */
[----:B------:R-:W-:Y:S01]  /*7fb0*/  LEA.HI.X.SX32 R242, R242, c[0x0][0x16c], 0x1, P1 ;  /* 0x00005b00f2f27a11 */ /* 0x000fe200008f0eff */
[----:B------:R0:W-:Y:S01]  /*7fc0*/  STL [R1+0xd0], R57 ;  /* 0x0000d03901007387 */ /* 0x0001e20000100800 */
[----:B------:R-:W-:-:S02]  /*7fd0*/  LEA R144, P1, R143, c[0x0][0x168], 0x1 ;  /* 0x00005a008f907a11 */ /* 0x000fc400078208ff */
[----:B------:R-:W-:Y:S02]  /*7fe0*/  SHF.R.S32.HI R5, RZ, 0x1f, R6 ;  /* 0x0000001fff057819 */ /* 0x000fe40000011406 */
[----:B------:R-:W-:Y:S02]  /*7ff0*/  LEA.HI.X.SX32 R143, R143, c[0x0][0x16c], 0x1, P1 ;  /* 0x00005b008f8f7a11 */ /* 0x000fe400008f0eff */
[C---:B------:R-:W-:Y:S02]  /*8000*/  LEA R251, P1, R149.reuse, c[0x0][0x168], 0x1 ;  /* 0x00005a0095fb7a11 */ /* 0x040fe400078208ff */
[C---:B------:R-:W-:Y:S01]  /*8010*/  SHF.L.U64.HI R5, R6.reuse, 0x1, R5 ;  /* 0x0000000106057819 */ /* 0x040fe20000010205 */
[----:B------:R-:W-:Y:S01]  /*8020*/  IMAD.SHL.U32 R6, R6, 0x2, RZ ;  /* 0x0000000206067824 */ /* 0x000fe200078e00ff */
[----:B0-----:R-:W-:Y:S02]  /*8030*/  LEA R57, P4, R244, c[0x0][0x168], 0x1 ;  /* 0x00005a00f4397a11 */ /* 0x001fe400078808ff */
[----:B------:R-:W-:-:S02]  /*8040*/  LEA.HI.X.SX32 R149, R149, c[0x0][0x16c], 0x1, P1 ;  /* 0x00005b0095957a11 */ /* 0x000fc400008f0eff */
[----:B------:R-:W-:Y:S01]  /*8050*/  LEA.HI.X.SX32 R244, R244, c[0x0][0x16c], 0x1, P4 ;  /* 0x00005b00f4f47a11 */ /* 0x000fe200020f0eff */
[----:B------:R0:W-:Y:S01]  /*8060*/  STL [R1+0xd4], R57 ;  /* 0x0000d43901007387 */ /* 0x0001e20000100800 */
[----:B------:R-:W-:-:S04]  /*8070*/  LEA R165, P4, R146, c[0x0][0x168], 0x1 ;  /* 0x00005a0092a57a11 */ /* 0x000fc800078808ff */
[----:B------:R-:W-:Y:S02]  /*8080*/  LEA.HI.X.SX32 R146, R146, c[0x0][0x16c], 0x1, P4 ;  /* 0x00005b0092927a11 */ /* 0x000fe400020f0eff */
[C---:B------:R-:W-:Y:S02]  /*8090*/  LEA R58, P4, R151.reuse, c[0x0][0x168], 0x1 ;  /* 0x00005a00973a7a11 */ /* 0x040fe400078808ff */
[C---:B0-----:R-:W-:Y:S02]  /*80a0*/  LEA R57, P0, R246.reuse, c[0x0][0x168], 0x1 ;  /* 0x00005a00f6397a11 */ /* 0x041fe400078008ff */
[----:B------:R-:W-:Y:S02]  /*80b0*/  LEA.HI.X.SX32 R151, R151, c[0x0][0x16c], 0x1, P4 ;  /* 0x00005b0097977a11 */ /* 0x000fe400020f0eff */
[----:B------:R-:W-:Y:S01]  /*80c0*/  LEA.HI.X.SX32 R246, R246, c[0x0][0x16c], 0x1, P0 ;  /* 0x00005b00f6f67a11 */ /* 0x000fe200000f0eff */
[----:B------:R0:W-:Y:S01]  /*80d0*/  STL [R1+0xd8], R57 ;  /* 0x0000d83901007387 */ /* 0x0001e20000100800 */
[----:B------:R-:W-:-:S04]  /*80e0*/  LEA R166, P0, R148, c[0x0][0x168], 0x1 ;  /* 0x00005a0094a67a11 */ /* 0x000fc800078008ff */
[----:B------:R-:W-:Y:S02]  /*80f0*/  LEA.HI.X.SX32 R148, R148, c[0x0][0x16c], 0x1, P0 ;  /* 0x00005b0094947a11 */ /* 0x000fe400000f0eff */
[----:B0-----:R-:W-:-:S04]  /*8100*/  LEA R57, P3, R248, c[0x0][0x168], 0x1 ;  /* 0x00005a00f8397a11 */ /* 0x001fc800078608ff */
        /* <DEDUP_REMOVED lines=12> */
[----:B------:R-:W-:-:S03]  /*81d0*/  LEA R170, P2, R153, c[0x0][0x168], 0x1 ;  /* 0x00005a0099aa7a11 */ /* 0x000fc600078408ff */
[----:B------:R1:W-:Y:S01]  /*81e0*/  STL [R1], R58 ;  /* 0x0000003a01007387 */ /* 0x0003e20000100800 */
[----:B------:R-:W-:Y:S02]  /*81f0*/  LEA.HI.X.SX32 R153, R153, c[0x0][0x16c], 0x1, P2 ;  /* 0x00005b0099997a11 */ /* 0x000fe400010f0eff */
[----:B0-----:R-:W-:Y:S02]  /*8200*/  LEA R57, P5, R56, c[0x0][0x168], 0x1 ;  /* 0x00005a0038397a11 */ /* 0x001fe400078a08ff */
[----:B-1----:R-:W-:-:S03]  /*8210*/  LEA R58, P0, R169, c[0x0][0x168], 0x1 ;  /* 0x00005a00a93a7a11 */ /* 0x002fc600078008ff */
[----:B------:R0:W-:Y:S01]  /*8220*/  STL [R1+0xe8], R57 ;  /* 0x0000e83901007387 */ /* 0x0001e20000100800 */
[----:B------:R-:W-:Y:S02]  /*8230*/  LEA.HI.X.SX32 R56, R56, c[0x0][0x16c], 0x1, P5 ;  /* 0x00005b0038387a11 */ /* 0x000fe400028f0eff */
[----:B------:R-:W-:Y:S01]  /*8240*/  LEA.HI.X.SX32 R169, R169, c[0x0][0x16c], 0x1, P0 ;  /* 0x00005b00a9a97a11 */ /* 0x000fe200000f0eff */
[----:B------:R1:W-:Y:S01]  /*8250*/  STL [R1+0x8], R58 ;  /* 0x0000083a01007387 */ /* 0x0003e20000100800 */
[----:B------:R-:W-:-:S04]  /*8260*/  LEA R172, P5, R154, c[0x0][0x168], 0x1 ;  /* 0x00005a009aac7a11 */ /* 0x000fc800078a08ff */
        /* <DEDUP_REMOVED lines=9> */
[----:B0-----:R-:W-:Y:S01]  /*8300*/  LEA R57, P4, R54, c[0x0][0x168], 0x1 ;  /* 0x00005a0036397a11 */ /* 0x001fe200078808ff */
[----:B-1----:R-:W-:-:S03]  /*8310*/  CS2R R58, SRZ ;  /* 0x00000000003a7805 */ /* 0x002fc6000001ff00 */
[----:B------:R-:W-:Y:S01]  /*8320*/  LEA.HI.X.SX32 R54, R54, c[0x0][0x16c], 0x1, P4 ;  /* 0x00005b0036367a11 */ /* 0x000fe200020f0eff */
[----:B------:R0:W-:Y:S01]  /*8330*/  STL [R1+0xf0], R57 ;  /* 0x0000f03901007387 */ /* 0x0001e20000100800 */
[----:B------:R-:W-:-:S03]  /*8340*/  LEA R176, P4, R156, c[0x0][0x168], 0x1 ;  /* 0x00005a009cb07a11 */ /* 0x000fc600078808ff */
[----:B------:R1:W-:Y:S01]  /*8350*/  STL [R1+0x4], R56 ;  /* 0x0000043801007387 */ /* 0x0003e20000100800 */
[----:B------:R-:W-:Y:S02]  /*8360*/  LEA.HI.X.SX32 R156, R156, c[0x0][0x16c], 0x1, P4 ;  /* 0x00005b009c9c7a11 */ /* 0x000fe400020f0eff */
[----:B0-----:R-:W-:Y:S02]  /*8370*/  LEA R57, P6, R173, c[0x0][0x168], 0x1 ;  /* 0x00005a00ad397a11 */ /* 0x001fe400078c08ff */
[----:B-1----:R-:W-:-:S03]  /*8380*/  LEA R56, P0, R52, c[0x0][0x168], 0x1 ;  /* 0x00005a0034387a11 */ /* 0x002fc600078008ff */
[----:B------:R-:W-:Y:S01]  /*8390*/  STL [R1+0x18], R57 ;  /* 0x0000183901007387 */ /* 0x000fe20000100800 */
[----:B------:R-:W-:Y:S02]  /*83a0*/  LEA.HI.X.SX32 R173, R173, c[0x0][0x16c], 0x1, P6 ;  /* 0x00005b00adad7a11 */ /* 0x000fe400030f0eff */
[----:B------:R-:W-:Y:S01]  /*83b0*/  LEA.HI.X.SX32 R52, R52, c[0x0][0x16c], 0x1, P0 ;  /* 0x00005b0034347a11 */ /* 0x000fe200000f0eff */
[----:B------:R0:W-:Y:S01]  /*83c0*/  STL [R1+0xf4], R56 ;  /* 0x0000f43801007387 */ /* 0x0001e20000100800 */
[----:B------:R-:W-:-:S03]  /*83d0*/  LEA R178, P0, R157, c[0x0][0x168], 0x1 ;  /* 0x00005a009db27a11 */ /* 0x000fc600078008ff */
[----:B------:R1:W-:Y:S01]  /*83e0*/  STL [R1+0xc], R55 ;  /* 0x00000c3701007387 */ /* 0x0003e20000100800 */
[----:B------:R-:W-:Y:S02]  /*83f0*/  LEA.HI.X.SX32 R157, R157, c[0x0][0x16c], 0x1, P0 ;  /* 0x00005b009d9d7a11 */ /* 0x000fe400000f0eff */
[----:B0-----:R-:W-:Y:S02]  /*8400*/  LEA R56, P2, R175, c[0x0][0x168], 0x1 ;  /* 0x00005a00af387a11 */ /* 0x001fe400078408ff */
[----:B-1----:R-:W-:-:S03]  /*8410*/  LEA R55, P3, R50, c[0x0][0x168], 0x1 ;  /* 0x00005a0032377a11 */ /* 0x002fc600078608ff */
[----:B------:R0:W-:Y:S01]  /*8420*/  STL [R1+0x20], R56 ;  /* 0x0000203801007387 */ /* 0x0001e20000100800 */
[----:B------:R-:W-:Y:S02]  /*8430*/  LEA.HI.X.SX32 R175, R175, c[0x0][0x16c], 0x1, P2 ;  /* 0x00005b00afaf7a11 */ /* 0x000fe400010f0eff */
[----:B------:R-:W-:Y:S01]  /*8440*/  LEA.HI.X.SX32 R50, R50, c[0x0][0x16c], 0x1, P3 ;  /* 0x00005b0032327a11 */ /* 0x000fe200018f0eff */
[----:B------:R1:W-:Y:S01]  /*8450*/  STL [R1+0xf8], R55 ;  /* 0x0000f83701007387 */ /* 0x0003e20000100800 */
[----:B------:R-:W-:-:S03]  /*8460*/  LEA R180, P3, R158, c[0x0][0x168], 0x1 ;  /* 0x00005a009eb47a11 */ /* 0x000fc600078608ff */
[----:B------:R2:W-:Y:S01]  /*8470*/  STL [R1+0x14], R54 ;  /* 0x0000143601007387 */ /* 0x0005e20000100800 */
[----:B------:R-:W-:Y:S01]  /*8480*/  LEA.HI.X.SX32 R158, R158, c[0x0][0x16c], 0x1, P3 ;  /* 0x00005b009e9e7a11 */ /* 0x000fe200018f0eff */
[----:B0-----:R-:W-:Y:S01]  /*8490*/  CS2R R56, SRZ ;  /* 0x0000000000387805 */ /* 0x001fe2000001ff00 */
[----:B-1----:R-:W-:Y:S02]  /*84a0*/  LEA R55, P5, R177, c[0x0][0x168], 0x1 ;  /* 0x00005a00b1377a11 */ /* 0x002fe400078a08ff */
[----:B--2---:R-:W-:-:S03]  /*84b0*/  LEA R54, P6, R48, c[0x0][0x168], 0x1 ;  /* 0x00005a0030367a11 */ /* 0x004fc600078c08ff */
        /* <DEDUP_REMOVED lines=38> */
[----:B------:R-:W-:-:S03]  /*8720*/  LEA.HI.X.SX32 R185, R185, c[0x0][0x16c], 0x1, P3 ;  /* 0x00005b00b9b97a11 */ /* 0x000fc600018f0eff */
[----:B------:R1:W-:Y:S04]  /*8730*/  STL [R1+0x10c], R46 ;  /* 0x00010c2e01007387 */ /* 0x0003e80000100800 */
[----:B------:R2:W-:Y:S01]  /*8740*/  STL [R1+0x3c], R44 ;  /* 0x00003c2c01007387 */ /* 0x0005e20000100800 */
[----:B0-----:R-:W-:Y:S02]  /*8750*/  LOP3.LUT R48, R2, 0x20, RZ, 0x3c, !PT ;  /* 0x0000002002307812 */ /* 0x001fe400078e3cff */
[----:B------:R-:W-:Y:S02]  /*8760*/  LOP3.LUT R48, R3, 0x40, RZ, 0x3c, !PT ;  /* 0x0000004003307812 */ /* 0x000fe400078e3cff */
[----:B-1----:R-:W-:Y:S02]  /*8770*/  LEA R46, P6, R187, c[0x0][0x168], 0x1 ;  /* 0x00005a00bb2e7a11 */ /* 0x002fe400078c08ff */
[----:B--2---:R-:W-:-:S03]  /*8780*/  LEA R44, P0, R47, c[0x0][0x168], 0x1 ;  /* 0x00005a002f2c7a11 */ /* 0x004fc600078008ff */
[----:B------:R-:W-:Y:S01]  /*8790*/  STL [R1+0x50], R46 ;  /* 0x0000502e01007387 */ /* 0x000fe20000100800 */
[----:B------:R-:W-:-:S03]  /*87a0*/  LEA.HI.X.SX32 R187, R187, c[0x0][0x16c], 0x1, P6 ;  /* 0x00005b00bbbb7a11 */ /* 0x000fc600030f0eff */
[----:B------:R0:W-:Y:S04]  /*87b0*/  STL [R1+0x110], R44 ;  /* 0x0001102c01007387 */ /* 0x0001e80000100800 */
[----:B------:R1:W-:Y:S01]  /*87c0*/  STL [R1+0x44], R10 ;  /* 0x0000440a01007387 */ /* 0x0003e20000100800 */
[----:B0-----:R-:W-:Y:S02]  /*87d0*/  LEA R44, P3, R49, c[0x0][0x168], 0x1 ;  /* 0x00005a00312c7a11 */ /* 0x001fe400078608ff */
[----:B-1----:R-:W-:-:S04]  /*87e0*/  LEA R10, P2, R189, c[0x0][0x168], 0x1 ;  /* 0x00005a00bd0a7a11 */ /* 0x002fc800078408ff */
[----:B------:R-:W-:Y:S01]  /*87f0*/  LEA.HI.X.SX32 R189, R189, c[0x0][0x16c], 0x1, P2 ;  /* 0x00005b00bdbd7a11 */ /* 0x000fe200010f0eff */
[----:B------:R0:W-:Y:S04]  /*8800*/  STL [R1+0x58], R10 ;  /* 0x0000580a01007387 */ /* 0x0001e80000100800 */
[----:B------:R1:W-:Y:S01]  /*8810*/  STL [R1+0x114], R44 ;  /* 0x0001142c01007387 */ /* 0x0003e20000100800 */
[----:B0-----:R-:W-:Y:S02]  /*8820*/  LEA.HI.X.SX32 R10, R45, c[0x0][0x16c], 0x1, P4 ;  /* 0x00005b002d0a7a11 */ /* 0x001fe400020f0eff */
[----:B------:R-:W-:Y:S02]  /*8830*/  LEA R45, P2, R53, c[0x0][0x168], 0x1 ;  /* 0x00005a00352d7a11 */ /* 0x000fe400078408ff */
[----:B-1----:R-:W-:Y:S01]  /*8840*/  LEA R44, P6, R51, c[0x0][0x168], 0x1 ;  /* 0x00005a00332c7a11 */ /* 0x002fe200078c08ff */
[----:B------:R0:W-:Y:S01]  /*8850*/  STL [R1+0x4c], R10 ;  /* 0x00004c0a01007387 */ /* 0x0001e20000100800 */
[----:B------:R-:W-:-:S04]  /*8860*/  LEA R190, P4, R163, c[0x0][0x168], 0x1 ;  /* 0x00005a00a3be7a11 */ /* 0x000fc800078808ff */
[----:B------:R-:W-:Y:S02]  /*8870*/  LEA.HI.X.SX32 R163, R163, c[0x0][0x16c], 0x1, P4 ;  /* 0x00005b00a3a37a11 */ /* 0x000fe400020f0eff */
[----:B0-----:R-:W-:-:S04]  /*8880*/  LEA R10, P5, R191, c[0x0][0x168], 0x1 ;  /* 0x00005a00bf0a7a11 */ /* 0x001fc800078a08ff */
[----:B------:R-:W-:Y:S01]  /*8890*/  LEA.HI.X.SX32 R191, R191, c[0x0][0x16c], 0x1, P5 ;  /* 0x00005b00bfbf7a11 */ /* 0x000fe200028f0eff */
[----:B------:R0:W-:Y:S04]  /*88a0*/  STL [R1+0x60], R10 ;  /* 0x0000600a01007387 */ /* 0x0001e80000100800 */
[----:B------:R1:W-:Y:S01]  /*88b0*/  STL [R1+0x118], R44 ;  /* 0x0001182c01007387 */ /* 0x0003e20000100800 */
[----:B0-----:R-:W-:Y:S02]  /*88c0*/  LEA.HI.X.SX32 R10, R47, c[0x0][0x16c], 0x1, P0 ;  /* 0x00005b002f0a7a11 */ /* 0x001fe400000f0eff */
[C---:B------:R-:W-:Y:S01]  /*88d0*/  LEA R192, P0, R164.reuse, c[0x0][0x168], 0x1 ;  /* 0x00005a00a4c07a11 */ /* 0x040fe200078008ff */
[----:B------:R-:W-:Y:S01]  /*88e0*/  CS2R R46, SRZ ;  /* 0x00000000002e7805 */ /* 0x000fe2000001ff00 */
[----:B-1----:R-:W-:Y:S01]  /*88f0*/  LEA.HI.X.SX32 R44, R49, c[0x0][0x16c], 0x1, P3 ;  /* 0x00005b00312c7a11 */ /* 0x002fe200018f0eff */
[----:B------:R0:W-:Y:S01]  /*8900*/  STL [R1+0x54], R10 ;  /* 0x0000540a01007387 */ /* 0x0001e20000100800 */
[----:B------:R-:W-:-:S02]  /*8910*/  LEA.HI.X.SX32 R164, R164, c[0x0][0x16c], 0x1, P0 ;  /* 0x00005b00a4a47a11 */ /* 0x000fc400000f0eff */
[----:B------:R-:W-:Y:S02]  /*8920*/  LOP3.LUT R49, R2, 0x60, RZ, 0x3c, !PT ;  /* 0x0000006002317812 */ /* 0x000fe400078e3cff */
[----:B0-----:R-:W-:-:S04]  /*8930*/  LEA R10, P1, R193, c[0x0][0x168], 0x1 ;  /* 0x00005a00c10a7a11 */ /* 0x001fc800078208ff */
[----:B------:R-:W-:Y:S01]  /*8940*/  LEA.HI.X.SX32 R193, R193, c[0x0][0x16c], 0x1, P1 ;  /* 0x00005b00c1c17a11 */ /* 0x000fe200008f0eff */
[----:B------:R0:W-:Y:S04]  /*8950*/  STL [R1+0x68], R10 ;  /* 0x0000680a01007387 */ /* 0x0001e80000100800 */
[----:B------:R-:W-:Y:S04]  /*8960*/  STL [R1+0x11c], R45 ;  /* 0x00011c2d01007387 */ /* 0x000fe80000100800 */
[----:B------:R1:W-:Y:S01]  /*8970*/  STL [R1+0x5c], R44 ;  /* 0x00005c2c01007387 */ /* 0x0003e20000100800 */
[----:B0-----:R-:W-:-:S04]  /*8980*/  LEA R10, P3, R194, c[0x0][0x168], 0x1 ;  /* 0x00005a00c20a7a11 */ /* 0x001fc800078608ff */
[----:B------:R-:W-:Y:S01]  /*8990*/  LEA.HI.X.SX32 R194, R194, c[0x0][0x16c], 0x1, P3 ;  /* 0x00005b00c2c27a11 */ /* 0x000fe200018f0eff */
[----:B------:R0:W-:Y:S01]  /*89a0*/  STL [R1+0x70], R10 ;  /* 0x0000700a01007387 */ /* 0x0001e20000100800 */
[----:B-1----:R-:W-:-:S04]  /*89b0*/  LEA R44, P4, R195, c[0x0][0x168], 0x1 ;  /* 0x00005a00c32c7a11 */ /* 0x002fc800078808ff */
[----:B------:R-:W-:Y:S01]  /*89c0*/  LEA.HI.X.SX32 R195, R195, c[0x0][0x16c], 0x1, P4 ;  /* 0x00005b00c3c37a11 */ /* 0x000fe200020f0eff */
[----:B------:R1:W-:Y:S01]  /*89d0*/  STL [R1+0x74], R44 ;  /* 0x0000742c01007387 */ /* 0x0003e20000100800 */
[----:B0-----:R-:W-:-:S05]  /*89e0*/  LEA.HI.X.SX32 R10, R51, c[0x0][0x16c], 0x1, P6 ;  /* 0x00005b00330a7a11 */ /* 0x001fca00030f0eff */
[----:B------:R0:W-:Y:S01]  /*89f0*/  STL [R1+0x64], R10 ;  /* 0x0000640a01007387 */ /* 0x0001e20000100800 */
[----:B-1----:R-:W-:Y:S01]  /*8a00*/  CS2R R44, SRZ ;  /* 0x00000000002c7805 */ /* 0x002fe2000001ff00 */
[----:B0-----:R-:W-:Y:S02]  /*8a10*/  LEA.HI.X.SX32 R10, R53, c[0x0][0x16c], 0x1, P2 ;  /* 0x00005b00350a7a11 */ /* 0x001fe400010f0eff */
[----:B------:R-:W-:-:S03]  /*8a20*/  CS2R R52, SRZ ;  /* 0x0000000000347805 */ /* 0x000fc6000001ff00 */
[----:B------:R0:W-:Y:S02]  /*8a30*/  STL [R1+0x6c], R10 ;  /* 0x00006c0a01007387 */ /* 0x0001e40000100800 */
[----:B0-----:R-:W-:Y:S02]  /*8a40*/  LOP3.LUT R10, R2, 0x40, RZ, 0x3c, !PT ;  /* 0x00000040020a7812 */ /* 0x001fe400078e3cff */
[----:B------:R-:W-:Y:S02]  /*8a50*/  LOP3.LUT R10, R7, 0x20, RZ, 0x3c, !PT ;  /* 0x00000020070a7812 */ /* 0x000fe400078e3cff */
.L_x_3:
[----:B------:R-:W0:Y:S01]  /*8a60*/  S2R R4, SR_TID.X ;  /* 0x0000000000047919 */ /* 0x000e220000002100 */
[----:B------:R-:W-:-:S03]  /*8a70*/  PRMT R103, RZ, 0x7610, R103 ;  /* 0x00007610ff677816 */ /* 0x000fc60000000067 */
[----:B------:R-:W1:Y:S04]  /*8a80*/  S2R R51, SR_TID.X ;  /* 0x0000000000337919 */ /* 0x000e680000002100 */
[----:B------:R2:W-:Y:S04]  /*8a90*/  STL [R1+0x22c], R47 ;  /* 0x00022c2f01007387 */ /* 0x0005e80000100800 */
[----:B------:R3:W-:Y:S04]  /*8aa0*/  STL [R1+0x130], R39 ;  /* 0x0001302701007387 */ /* 0x0007e80000100800 */
[----:B--2---:R-:W2:Y:S01]  /*8ab0*/  S2R R47, SR_TID.X ;  /* 0x00000000002f7919 */ /* 0x004ea20000002100 */
[----:B0-----:R-:W-:-:S02]  /*8ac0*/  SHF.R.U32.HI R48, RZ, 0x5, R4 ;  /* 0x00000005ff307819 */ /* 0x001fc40000011604 */
[----:B------:R-:W-:Y:S02]  /*8ad0*/  SHF.R.U32.HI R4, RZ, 0x5, R4 ;  /* 0x00000005ff047819 */ /* 0x000fe40000011604 */
[----:B-1----:R-:W-:Y:S02]  /*8ae0*/  SHF.R.U32.HI R50, RZ, 0x5, R51 ;  /* 0x00000005ff327819 */ /* 0x002fe40000011633 */
[----:B------:R-:W-:Y:S02]  /*8af0*/  SGXT.U32 R4, R4, 0x3 ;  /* 0x000000030404781a */ /* 0x000fe40000000000 */
[----:B------:R-:W-:Y:S02]  /*8b00*/  SGXT.U32 R50, R50, 0x3 ;  /* 0x000000033232781a */ /* 0x000fe40000000000 */
[C---:B---3--:R-:W-:Y:S02]  /*8b10*/  LOP3.LUT R39, R4.reuse, 0x8, RZ, 0xfc, !PT ;  /* 0x0000000804277812 */ /* 0x048fe400078efcff */
[----:B------:R-:W-:-:S02]  /*8b20*/  LOP3.LUT R4, R4, 0x10, RZ, 0xfc, !PT ;  /* 0x0000001004047812 */ /* 0x000fc400078efcff */
[----:B------:R-:W-:Y:S02]  /*8b30*/  SGXT.U32 R48, R48, 0x3 ;  /* 0x000000033030781a */ /* 0x000fe40000000000 */
[----:B------:R-:W-:Y:S02]  /*8b40*/  ISETP.GE.AND P1, PT, R4, UR4, PT ;  /* 0x0000000404007c0c */ /* 0x000fe4000bf26270 */
[----:B------:R-:W0:Y:S01]  /*8b50*/  S2R R4, SR_TID.X ;  /* 0x0000000000047919 */ /* 0x000e220000002100 */
[----:B------:R-:W-:Y:S01]  /*8b60*/  ISETP.GE.AND P0, PT, R50, UR4, PT ;  /* 0x0000000432007c0c */ /* 0x000fe2000bf06270 */
[----:B------:R-:W-:Y:S01]  /*8b70*/  IMAD R48, R48, c[0x0][0x188], RZ ;  /* 0x0000620030307a24 */ /* 0x000fe200078e02ff */
[----:B--2---:R-:W-:-:S03]  /*8b80*/  SHF.R.U32.HI R47, RZ, 0x5, R47 ;  /* 0x00000005ff2f7819 */ /* 0x004fc6000001162f */
[----:B------:R-:W-:Y:S01]  /*8b90*/  IMAD.WIDE R48, R48, 0x2, R42 ;  /* 0x0000000230307825 */ /* 0x000fe200078e022a */
[----:B------:R-:W-:-:S07]  /*8ba0*/  SGXT.U32 R47, R47, 0x3 ;  /* 0x000000032f2f781a */ /* 0x000fce0000000000 */
[----:B------:R1:W2:Y:S01]  /*8bb0*/  @!P0 LDG.E.U16 R103, [R48.64] ;  /* 0x0000000630678981 */ /* 0x0002a2000c1e1500 */
[----:B------:R-:W-:Y:S02]  /*8bc0*/  ISETP.GE.AND P0, PT, R39, UR4, PT ;  /* 0x0000000427007c0c */ /* 0x000fe4000bf06270 */
[----:B------:R-:W-:Y:S02]  /*8bd0*/  LOP3.LUT R39, R47, 0x8, RZ, 0xfc, !PT ;  /* 0x000000082f277812 */ /* 0x000fe400078efcff */
[----:B------:R-:W-:-:S03]  /*8be0*/  PRMT R90, RZ, 0x7610, R90 ;  /* 0x00007610ff5a7816 */ /* 0x000fc6000000005a */
[----:B------:R-:W-:Y:S01]  /*8bf0*/  IMAD R39, R39, c[0x0][0x188], RZ ;  /* 0x0000620027277a24 */ /* 0x000fe200078e02ff */
[----:B0-----:R-:W-:-:S03]  /*8c00*/  SHF.R.U32.HI R47, RZ, 0x5, R4 ;  /* 0x00000005ff2f7819 */ /* 0x001fc60000011604 */
[----:B-1----:R-:W-:Y:S01]  /*8c10*/  IMAD.WIDE R48, R39, 0x2, R42 ;  /* 0x0000000227307825 */ /* 0x002fe200078e022a */
[----:B------:R-:W-:-:S04]  /*8c20*/  SGXT.U32 R47, R47, 0x3 ;  /* 0x000000032f2f781a */ /* 0x000fc80000000000 */
[----:B------:R0:W3:Y:S01]  /*8c30*/  @!P0 LDG.E.U16 R90, [R48.64] ;  /* 0x00000006305a8981 */ /* 0x0000e2000c1e1500 */
[----:B------:R-:W-:Y:S02]  /*8c40*/  LOP3.LUT R39, R47, 0x10, RZ, 0xfc, !PT ;  /* 0x000000102f277812 */ /* 0x000fe400078efcff */
[----:B------:R-:W-:Y:S02]  /*8c50*/  SHF.R.U32.HI R47, RZ, 0x5, R4 ;  /* 0x00000005ff2f7819 */ /* 0x000fe40000011604 */
[----:B------:R-:W-:Y:S01]  /*8c60*/  PRMT R89, RZ, 0x7610, R89 ;  /* 0x00007610ff597816 */ /* 0x000fe20000000059 */
[----:B------:R-:W-:Y:S01]  /*8c70*/  IMAD R39, R39, c[0x0][0x188], RZ ;  /* 0x0000620027277a24 */ /* 0x000fe200078e02ff */
[----:B------:R-:W-:-:S03]  /*8c80*/  SGXT.U32 R47, R47, 0x3 ;  /* 0x000000032f2f781a */ /* 0x000fc60000000000 */
[----:B0-----:R-:W-:Y:S01]  /*8c90*/  IMAD.WIDE R48, R39, 0x2, R42 ;  /* 0x0000000227307825 */ /* 0x001fe200078e022a */
[C---:B------:R-:W-:Y:S02]  /*8ca0*/  LOP3.LUT R39, R47.reuse, 0x18, RZ, 0xfc, !PT ;  /* 0x000000182f277812 */ /* 0x040fe400078efcff */
[----:B------:R-:W-:Y:S02]  /*8cb0*/  LOP3.LUT R47, R47, 0x18, RZ, 0xfc, !PT ;  /* 0x000000182f2f7812 */ /* 0x000fe400078efcff */
[----:B------:R0:W4:Y:S01]  /*8cc0*/  @!P1 LDG.E.U16 R89, [R48.64] ;  /* 0x0000000630599981 */ /* 0x000122000c1e1500 */
[----:B------:R-:W-:Y:S02]  /*8cd0*/  SHF.R.U32.HI R4, RZ, 0x5, R4 ;  /* 0x00000005ff047819 */ /* 0x000fe40000011604 */
[----:B------:R-:W-:Y:S01]  /*8ce0*/  IMAD R47, R47, c[0x0][0x188], RZ ;  /* 0x000062002f2f7a24 */ /* 0x000fe200078e02ff */
[----:B------:R-:W-:Y:S02]  /*8cf0*/  ISETP.GE.AND P0, PT, R39, UR4, PT ;  /* 0x0000000427007c0c */ /* 0x000fe4000bf06270 */
[----:B------:R-:W-:-:S02]  /*8d00*/  SGXT.U32 R4, R4, 0x3 ;  /* 0x000000030404781a */ /* 0x000fc40000000000 */
[----:B------:R-:W-:Y:S01]  /*8d10*/  PRMT R88, RZ, 0x7610, R88 ;  /* 0x00007610ff587816 */ /* 0x000fe20000000058 */
[----:B0-----:R-:W-:Y:S01]  /*8d20*/  IMAD.WIDE R48, R47, 0x2, R42 ;  /* 0x000000022f307825 */ /* 0x001fe200078e022a */
[C---:B------:R-:W-:Y:S01]  /*8d30*/  LOP3.LUT R39, R4.reuse, 0x20, RZ, 0xfc, !PT ;  /* 0x0000002004277812 */ /* 0x040fe200078efcff */
[----:B------:R-:W0:Y:S01]  /*8d40*/  S2R R47, SR_TID.X ;  /* 0x00000000002f7919 */ /* 0x000e220000002100 */
[----:B------:R-:W-:-:S04]  /*8d50*/  LOP3.LUT R4, R4, 0x28, RZ, 0xfc, !PT ;  /* 0x0000002804047812 */ /* 0x000fc800078efcff */
[----:B------:R-:W-:Y:S01]  /*8d60*/  ISETP.GE.AND P1, PT, R4, UR4, PT ;  /* 0x0000000404007c0c */ /* 0x000fe2000bf26270 */
[----:B------:R1:W2:Y:S01]  /*8d70*/  @!P0 LDG.E.U16 R88, [R48.64] ;  /* 0x0000000630588981 */ /* 0x0002a2000c1e1500 */
[----:B------:R-:W-:Y:S02]  /*8d80*/  ISETP.GE.AND P0, PT, R39, UR4, PT ;  /* 0x0000000427007c0c */ /* 0x000fe4000bf06270 */
[----:B------:R-:W-:Y:S01]  /*8d90*/  PRMT R87, RZ, 0x7610, R87 ;  /* 0x00007610ff577816 */ /* 0x000fe20000000057 */
[----:B------:R-:W1:Y:S01]  /*8da0*/  S2R R4, SR_TID.X ;  /* 0x0000000000047919 */ /* 0x000e620000002100 */
[--C-:B0-----:R-:W-:Y:S02]  /*8db0*/  SHF.R.U32.HI R39, RZ, 0x5, R47.reuse ;  /* 0x00000005ff277819 */ /* 0x101fe4000001162f */
[----:B------:R-:W-:Y:S02]  /*8dc0*/  SHF.R.U32.HI R47, RZ, 0x5, R47 ;  /* 0x00000005ff2f7819 */ /* 0x000fe4000001162f */
[----:B------:R-:W-:-:S02]  /*8dd0*/  SGXT.U32 R39, R39, 0x3 ;  /* 0x000000032727781a */ /* 0x000fc40000000000 */
[----:B------:R-:W-:Y:S02]  /*8de0*/  SGXT.U32 R47, R47, 0x3 ;  /* 0x000000032f2f781a */ /* 0x000fe40000000000 */
[----:B------:R-:W-:-:S05]  /*8df0*/  LOP3.LUT R39, R39, 0x20, RZ, 0xfc, !PT ;  /* 0x0000002027277812 */ /* 0x000fca00078efcff */
[----:B------:R-:W-:-:S04]  /*8e00*/  IMAD R39, R39, c[0x0][0x188], RZ ;  /* 0x0000620027277a24 */ /* 0x000fc800078e02ff */
[----:B-1----:R-:W-:Y:S01]  /*8e10*/  IMAD.WIDE R48, R39, 0x2, R42 ;  /* 0x0000000227307825 */ /* 0x002fe200078e022a */
[----:B------:R-:W-:Y:S02]  /*8e20*/  LOP3.LUT R39, R47, 0x28, RZ, 0xfc, !PT ;  /* 0x000000282f277812 */ /* 0x000fe400078efcff */
[--C-:B------:R-:W-:Y:S02]  /*8e30*/  SHF.R.U32.HI R47, RZ, 0x5, R4.reuse ;  /* 0x00000005ff2f7819 */ /* 0x100fe40000011604 */
[----:B------:R0:W2:Y:S01]  /*8e40*/  @!P0 LDG.E.U16 R87, [R48.64] ;  /* 0x0000000630578981 */ /* 0x0000a2000c1e1500 */
[----:B------:R-:W-:Y:S01]  /*8e50*/  IMAD R39, R39, c[0x0][0x188], RZ ;  /* 0x0000620027277a24 */ /* 0x000fe200078e02ff */
[----:B------:R-:W-:Y:S02]  /*8e60*/  SGXT.U32 R47, R47, 0x3 ;  /* 0x000000032f2f781a */ /* 0x000fe40000000000 */
[----:B------:R-:W-:Y:S02]  /*8e70*/  SHF.R.U32.HI R4, RZ, 0x5, R4 ;  /* 0x00000005ff047819 */ /* 0x000fe40000011604 */
[----:B------:R-:W-:-:S02]  /*8e80*/  PRMT R86, RZ, 0x7610, R86 ;  /* 0x00007610ff567816 */ /* 0x000fc40000000056 */
[----:B------:R-:W-:Y:S01]  /*8e90*/  SGXT.U32 R4, R4, 0x3 ;  /* 0x000000030404781a */ /* 0x000fe20000000000 */
[----:B0-----:R-:W-:Y:S01]  /*8ea0*/  IMAD.WIDE R48, R39, 0x2, R42 ;  /* 0x0000000227307825 */ /* 0x001fe200078e022a */
[----:B------:R-:W-:Y:S02]  /*8eb0*/  LOP3.LUT R39, R47, 0x30, RZ, 0xfc, !PT ;  /* 0x000000302f277812 */ /* 0x000fe400078efcff */
[----:B------:R-:W0:Y:S02]  /*8ec0*/  S2R R47, SR_TID.X ;  /* 0x00000000002f7919 */ /* 0x000e240000002100 */
[----:B------:R-:W-:Y:S02]  /*8ed0*/  ISETP.GE.AND P0, PT, R39, UR4, PT ;  /* 0x0000000427007c0c */ /* 0x000fe4000bf06270 */
[----:B------:R-:W-:Y:S01]  /*8ee0*/  LOP3.LUT R39, R4, 0x30, RZ, 0xfc, !PT ;  /* 0x0000003004277812 */ /* 0x000fe200078efcff */
[----:B------:R1:W2:Y:S01]  /*8ef0*/  @!P1 LDG.E.U16 R86, [R48.64] ;  /* 0x0000000630569981 */ /* 0x0002a2000c1e1500 */
[----:B------:R-:W-:-:S03]  /*8f00*/  PRMT R85, RZ, 0x7610, R85 ;  /* 0x00007610ff557816 */ /* 0x000fc60000000055 */
[----:B------:R-:W-:-:S04]  /*8f10*/  IMAD R39, R39, c[0x0][0x188], RZ ;  /* 0x0000620027277a24 */ /* 0x000fc800078e02ff */
[----:B-1----:R-:W-:-:S05]  /*8f20*/  IMAD.WIDE R48, R39, 0x2, R42 ;  /* 0x0000000227307825 */ /* 0x002fca00078e022a */
[----:B------:R1:W2:Y:S01]  /*8f30*/  @!P0 LDG.E.U16 R85, [R48.64] ;  /* 0x0000000630558981 */ /* 0x0002a2000c1e1500 */
[----:B0-----:R-:W-:-:S04]  /*8f40*/  SHF.R.U32.HI R4, RZ, 0x5, R47 ;  /* 0x00000005ff047819 */ /* 0x001fc8000001162f */
[----:B------:R-:W-:Y:S02]  /*8f50*/  SGXT.U32 R4, R4, 0x3 ;  /* 0x000000030404781a */ /* 0x000fe40000000000 */
[----:B------:R-:W-:Y:S02]  /*8f60*/  SHF.R.U32.HI R47, RZ, 0x5, R47 ;  /* 0x00000005ff2f7819 */ /* 0x000fe4000001162f */
[C---:B-1----:R-:W-:Y:S02]  /*8f70*/  LOP3.LUT R49, R4.reuse, 0x38, RZ, 0xfc, !PT ;  /* 0x0000003804317812 */ /* 0x042fe400078efcff */
[----:B------:R-:W-:Y:S02]  /*8f80*/  LOP3.LUT R39, R4, 0x40, RZ, 0xfc, !PT ;  /* 0x0000004004277812 */ /* 0x000fe400078efcff */
[----:B------:R-:W0:Y:S01]  /*8f90*/  S2R R4, SR_TID.X ;  /* 0x0000000000047919 */ /* 0x000e220000002100 */
[----:B------:R-:W-:-:S04]  /*8fa0*/  SGXT.U32 R47, R47, 0x3 ;  /* 0x000000032f2f781a */ /* 0x000fc80000000000 */
[----:B------:R-:W-:-:S05]  /*8fb0*/  LOP3.LUT R47, R47, 0x38, RZ, 0xfc, !PT ;  /* 0x000000382f2f7812 */ /* 0x000fca00078efcff */
[----:B------:R-:W-:Y:S01]  /*8fc0*/  IMAD R47, R47, c[0x0][0x188], RZ ;  /* 0x000062002f2f7a24 */ /* 0x000fe200078e02ff */
[----:B------:R-:W-:-:S03]  /*8fd0*/  ISETP.GE.AND P0, PT, R49, UR4, PT ;  /* 0x0000000431007c0c */ /* 0x000fc6000bf06270 */
[----:B------:R-:W-:Y:S02]  /*8fe0*/  IMAD.WIDE R48, R47, 0x2, R42 ;  /* 0x000000022f307825 */ /* 0x000fe400078e022a */
[----:B------:R-:W1:Y:S01]  /*8ff0*/  S2R R47, SR_TID.X ;  /* 0x00000000002f7919 */ /* 0x000e620000002100 */
[----:B------:R-:W-:Y:S02]  /*9000*/  ISETP.GE.AND P1, PT, R39, UR4, PT ;  /* 0x0000000427007c0c */ /* 0x000fe4000bf26270 */
[----:B0-----:R-:W-:-:S04]  /*9010*/  SHF.R.U32.HI R39, RZ, 0x5, R4 ;  /* 0x00000005ff277819 */ /* 0x001fc80000011604 */
[----:B------:R-:W-:Y:S02]  /*9020*/  SGXT.U32 R39, R39, 0x3 ;  /* 0x000000032727781a */ /* 0x000fe40000000000 */
[----:B------:R-:W-:Y:S02]  /*9030*/  PRMT R84, RZ, 0x7610, R84 ;  /* 0x00007610ff547816 */ /* 0x000fe40000000054 */
[----:B------:R-:W-:Y:S02]  /*9040*/  LOP3.LUT R39, R39, 0x40, RZ, 0xfc, !PT ;  /* 0x0000004027277812 */ /* 0x000fe400078efcff */
[----:B------:R-:W-:Y:S02]  /*9050*/  SHF.R.U32.HI R4, RZ, 0x5, R4 ;  /* 0x00000005ff047819 */ /* 0x000fe40000011604 */
[----:B------:R0:W2:Y:S01]  /*9060*/  @!P0 LDG.E.U16 R84, [R48.64] ;  /* 0x0000000630548981 */ /* 0x0000a2000c1e1500 */
[----:B------:R-:W-:Y:S01]  /*9070*/  IMAD R39, R39, c[0x0][0x188], RZ ;  /* 0x0000620027277a24 */ /* 0x000fe200078e02ff */
[----:B------:R-:W-:-:S03]  /*9080*/  SGXT.U32 R4, R4, 0x3 ;  /* 0x000000030404781a */ /* 0x000fc60000000000 */
[----:B0-----:R-:W-:Y:S01]  /*9090*/  IMAD.WIDE R48, R39, 0x2, R42 ;  /* 0x0000000227307825 */ /* 0x001fe200078e022a */
[----:B------:R-:W-:Y:S02]  /*90a0*/  LOP3.LUT R39, R4, 0x48, RZ, 0xfc, !PT ;  /* 0x0000004804277812 */ /* 0x000fe400078efcff */
[----:B-1----:R-:W-:-:S04]  /*90b0*/  SHF.R.U32.HI R4, RZ, 0x5, R47 ;  /* 0x00000005ff047819 */ /* 0x002fc8000001162f */
[----:B------:R-:W-:Y:S02]  /*90c0*/  SGXT.U32 R4, R4, 0x3 ;  /* 0x000000030404781a */ /* 0x000fe40000000000 */
[----:B------:R-:W-:Y:S02]  /*90d0*/  ISETP.GE.AND P0, PT, R39, UR4, PT ;  /* 0x0000000427007c0c */ /* 0x000fe4000bf06270 */
[----:B------:R-:W-:Y:S02]  /*90e0*/  LOP3.LUT R39, R4, 0x48, RZ, 0xfc, !PT ;  /* 0x0000004804277812 */ /* 0x000fe400078efcff */
[----:B------:R-:W0:Y:S01]  /*90f0*/  S2R R4, SR_TID.X ;  /* 0x0000000000047919 */ /* 0x000e220000002100 */
[----:B------:R-:W-:Y:S02]  /*9100*/  SHF.R.U32.HI R47, RZ, 0x5, R47 ;  /* 0x00000005ff2f7819 */ /* 0x000fe4000001162f */
[----:B------:R-:W-:Y:S01]  /*9110*/  PRMT R83, RZ, 0x7610, R83 ;  /* 0x00007610ff537816 */ /* 0x000fe20000000053 */
[----:B------:R-:W-:Y:S01]  /*9120*/  IMAD R39, R39, c[0x0][0x188], RZ ;  /* 0x0000620027277a24 */ /* 0x000fe200078e02ff */
[----:B------:R-:W-:-:S02]  /*9130*/  SGXT.U32 R47, R47, 0x3 ;  /* 0x000000032f2f781a */ /* 0x000fc40000000000 */
[----:B------:R-:W-:Y:S02]  /*9140*/  PRMT R82, RZ, 0x7610, R82 ;  /* 0x00007610ff527816 */ /* 0x000fe40000000052 */
[----:B------:R1:W2:Y:S01]  /*9150*/  @!P1 LDG.E.U16 R83, [R48.64] ;  /* 0x0000000630539981 */ /* 0x0002a2000c1e1500 */
[----:B0-----:R-:W-:-:S04]  /*9160*/  SHF.R.U32.HI R4, RZ, 0x5, R4 ;  /* 0x00000005ff047819 */ /* 0x001fc80000011604 */
[----:B------:R-:W-:-:S04]  /*9170*/  SGXT.U32 R4, R4, 0x3 ;  /* 0x000000030404781a */ /* 0x000fc80000000000 */
[----:B------:R-:W-:Y:S01]  /*9180*/  LOP3.LUT R4, R4, 0x50, RZ, 0xfc, !PT ;  /* 0x0000005004047812 */ /* 0x000fe200078efcff */
[----:B-1----:R-:W-:Y:S01]  /*9190*/  IMAD.WIDE R48, R39, 0x2, R42 ;  /* 0x0000000227307825 */ /* 0x002fe200078e022a */
[----:B------:R-:W-:Y:S02]  /*91a0*/  LOP3.LUT R39, R47, 0x50, RZ, 0xfc, !PT ;  /* 0x000000502f277812 */ /* 0x000fe400078efcff */
[----:B------:R-:W0:Y:S01]  /*91b0*/  S2R R47, SR_TID.X ;  /* 0x00000000002f7919 */ /* 0x000e220000002100 */
[----:B------:R-:W-:-:S03]  /*91c0*/  IMAD R4, R4, c[0x0][0x188], RZ ;  /* 0x0000620004047a24 */ /* 0x000fc600078e02ff */
[----:B------:R1:W2:Y:S02]  /*91d0*/  @!P0 LDG.E.U16 R82, [R48.64] ;  /* 0x0000000630528981 */ /* 0x0002a4000c1e1500 */
[----:B-1----:R-:W-:Y:S02]  /*91e0*/  IMAD.WIDE R48, R4, 0x2, R42 ;  /* 0x0000000204307825 */ /* 0x002fe400078e022a */
[----:B------:R-:W1:Y:S01]  /*91f0*/  S2R R4, SR_TID.X ;  /* 0x0000000000047919 */ /* 0x000e620000002100 */
[----:B------:R-:W-:Y:S02]  /*9200*/  ISETP.GE.AND P0, PT, R39, UR4, PT ;  /* 0x0000000427007c0c */ /* 0x000fe4000bf06270 */
[----:B0-----:R-:W-:Y:S02]  /*9210*/  SHF.R.U32.HI R39, RZ, 0x5, R47 ;  /* 0x00000005ff277819 */ /* 0x001fe4000001162f */
[----:B------:R-:W-:Y:S02]  /*9220*/  PRMT R81, RZ, 0x7610, R81 ;  /* 0x00007610ff517816 */ /* 0x000fe40000000051 */
[----:B------:R-:W-:-:S04]  /*9230*/  SGXT.U32 R39, R39, 0x3 ;  /* 0x000000032727781a */ /* 0x000fc80000000000 */
[----:B------:R-:W-:-:S03]  /*9240*/  LOP3.LUT R47, R39, 0x58, RZ, 0xfc, !PT ;  /* 0x00000058272f7812 */ /* 0x000fc600078efcff */
[----:B------:R0:W2:Y:S01]  /*9250*/  @!P0 LDG.E.U16 R81, [R48.64] ;  /* 0x0000000630518981 */ /* 0x0000a2000c1e1500 */
[----:B-1----:R-:W-:-:S04]  /*9260*/  SHF.R.U32.HI R4, RZ, 0x5, R4 ;  /* 0x00000005ff047819 */ /* 0x002fc80000011604 */
[----:B------:R-:W-:Y:S02]  /*9270*/  SGXT.U32 R4, R4, 0x3 ;  /* 0x000000030404781a */ /* 0x000fe40000000000 */
[----:B------:R-:W-:Y:S02]  /*9280*/  ISETP.GE.AND P0, PT, R47, UR4, PT ;  /* 0x000000042f007c0c */ /* 0x000fe4000bf06270 */
[----:B------:R-:W-:Y:S01]  /*9290*/  LOP3.LUT R4, R4, 0x58, RZ, 0xfc, !PT ;  /* 0x0000005804047812 */ /* 0x000fe200078efcff */
[----:B------:R-:W1:Y:S04]  /*92a0*/  S2R R47, SR_TID.X ;  /* 0x00000000002f7919 */ /* 0x000e680000002100 */
[----:B------:R-:W-:-:S04]  /*92b0*/  IMAD R4, R4, c[0x0][0x188], RZ ;  /* 0x0000620004047a24 */ /* 0x000fc800078e02ff */
[----:B0-----:R-:W-:Y:S02]  /*92c0*/  IMAD.WIDE R48, R4, 0x2, R42 ;  /* 0x0000000204307825 */ /* 0x001fe400078e022a */
[----:B------:R-:W0:Y:S01]  /*92d0*/  S2R R4, SR_TID.X ;  /* 0x0000000000047919 */ /* 0x000e220000002100 */
[----:B------:R-:W-:-:S04]  /*92e0*/  LOP3.LUT R39, R39, 0x60, RZ, 0xfc, !PT ;  /* 0x0000006027277812 */ /* 0x000fc800078efcff */
[----:B------:R-:W-:Y:S02]  /*92f0*/  ISETP.GE.AND P1, PT, R39, UR4, PT ;  /* 0x0000000427007c0c */ /* 0x000fe4000bf26270 */
[----:B-1----:R-:W-:-:S04]  /*9300*/  SHF.R.U32.HI R47, RZ, 0x5, R47 ;  /* 0x00000005ff2f7819 */ /* 0x002fc8000001162f */
[----:B------:R-:W-:Y:S02]  /*9310*/  SGXT.U32 R47, R47, 0x3 ;  /* 0x000000032f2f781a */ /* 0x000fe40000000000 */
[----:B------:R-:W-:Y:S02]  /*9320*/  PRMT R80, RZ, 0x7610, R80 ;  /* 0x00007610ff507816 */ /* 0x000fe40000000050 */
[----:B------:R-:W-:Y:S02]  /*9330*/  LOP3.LUT R39, R47, 0x60, RZ, 0xfc, !PT ;  /* 0x000000602f277812 */ /* 0x000fe400078efcff */
[----:B0-----:R-:W-:Y:S02]  /*9340*/  SHF.R.U32.HI R4, RZ, 0x5, R4 ;  /* 0x00000005ff047819 */ /* 0x001fe40000011604 */
[----:B------:R0:W2:Y:S01]  /*9350*/  @!P0 LDG.E.U16 R80, [R48.64] ;  /* 0x0000000630508981 */ /* 0x0000a2000c1e1500 */
[----:B------:R-:W-:Y:S01]  /*9360*/  IMAD R39, R39, c[0x0][0x188], RZ ;  /* 0x0000620027277a24 */ /* 0x000fe200078e02ff */
[----:B------:R-:W-:-:S02]  /*9370*/  SGXT.U32 R4, R4, 0x3 ;  /* 0x000000030404781a */ /* 0x000fc40000000000 */
[----:B------:R-:W-:Y:S02]  /*9380*/  PRMT R63, RZ, 0x7610, R63 ;  /* 0x00007610ff3f7816 */ /* 0x000fe4000000003f */
[C---:B------:R-:W-:Y:S01]  /*9390*/  LOP3.LUT R47, R4.reuse, 0x68, RZ, 0xfc, !PT ;  /* 0x00000068042f7812 */ /* 0x040fe200078efcff */
[----:B0-----:R-:W-:Y:S01]  /*93a0*/  IMAD.WIDE R48, R39, 0x2, R42 ;  /* 0x0000000227307825 */ /* 0x001fe200078e022a */
[----:B------:R-:W-:Y:S02]  /*93b0*/  LOP3.LUT R39, R4, 0x70, RZ, 0xfc, !PT ;  /* 0x0000007004277812 */ /* 0x000fe400078efcff */
[----:B------:R-:W-:Y:S02]  /*93c0*/  SHF.R.U32.HI R4, RZ, 0x5, R51 ;  /* 0x00000005ff047819 */ /* 0x000fe40000011633 */
[----:B------:R0:W2:Y:S02]  /*93d0*/  @!P1 LDG.E.U16 R63, [R48.64] ;  /* 0x00000006303f9981 */ /* 0x0000a4000c1e1500 */
[----:B------:R-:W-:-:S02]  /*93e0*/  SGXT.U32 R4, R4, 0x3 ;  /* 0x000000030404781a */ /* 0x000fc40000000000 */
[----:B------:R-:W-:Y:S02]  /*93f0*/  SHF.R.U32.HI R51, RZ, 0x5, R51 ;  /* 0x00000005ff337819 */ /* 0x000fe40000011633 */
[----:B------:R-:W-:Y:S02]  /*9400*/  ISETP.GE.AND P1, PT, R39, UR4, PT ;  /* 0x0000000427007c0c */ /* 0x000fe4000bf26270 */
[----:B------:R-:W-:Y:S02]  /*9410*/  LOP3.LUT R39, R4, 0x68, RZ, 0xfc, !PT ;  /* 0x0000006804277812 */ /* 0x000fe400078efcff */
[----:B------:R-:W-:Y:S01]  /*9420*/  ISETP.GE.AND P0, PT, R47, UR4, PT ;  /* 0x000000042f007c0c */ /* 0x000fe2000bf06270 */
[----:B------:R-:W2:Y:S01]  /*9430*/  LDL R4, [R1+0x74] ;  /* 0x0000740001047983 */ /* 0x000ea20000100800 */
[----:B------:R-:W-:Y:S01]  /*9440*/  SGXT.U32 R51, R51, 0x3 ;  /* 0x000000033333781a */ /* 0x000fe20000000000 */
[----:B------:R-:W-:Y:S01]  /*9450*/  IMAD R39, R39, c[0x0][0x188], RZ ;  /* 0x0000620027277a24 */ /* 0x000fe200078e02ff */
[----:B------:R-:W-:-:S02]  /*9460*/  PRMT R62, RZ, 0x7610, R62 ;  /* 0x00007610ff3e7816 */ /* 0x000fc4000000003e */
[----:B------:R-:W-:Y:S01]  /*9470*/  LOP3.LUT R47, R51, 0x70, RZ, 0xfc, !PT ;  /* 0x00000070332f7812 */ /* 0x000fe200078efcff */
[----:B0-----:R-:W-:-:S04]  /*9480*/  IMAD.WIDE R48, R39, 0x2, R42 ;  /* 0x0000000227307825 */ /* 0x001fc800078e022a */
[----:B------:R-:W-:Y:S02]  /*9490*/  IMAD R47, R47, c[0x0][0x188], RZ ;  /* 0x000062002f2f7a24 */ /* 0x000fe400078e02ff */
[----:B------:R0:W3:Y:S01]  /*94a0*/  @!P0 LDG.E.U16 R62, [R48.64] ;  /* 0x00000006303e8981 */ /* 0x0000e2000c1e1500 */
[----:B------:R-:W-:Y:S02]  /*94b0*/  LOP3.LUT R39, R51, 0x78, RZ, 0xfc, !PT ;  /* 0x0000007833277812 */ /* 0x000fe400078efcff */
[----:B------:R-:W-:Y:S01]  /*94c0*/  PRMT R61, RZ, 0x7610, R61 ;  /* 0x00007610ff3d7816 */ /* 0x000fe2000000003d */
[----:B0-----:R-:W-:Y:S01]  /*94d0*/  IMAD.WIDE R48, R47, 0x2, R42 ;  /* 0x000000022f307825 */ /* 0x001fe200078e022a */
[----:B------:R-:W-:Y:S02]  /*94e0*/  LOP3.LUT R47, R50, 0x78, RZ, 0xfc, !PT ;  /* 0x00000078322f7812 */ /* 0x000fe400078efcff */
[----:B------:R-:W-:Y:S02]  /*94f0*/  ISETP.GE.AND P0, PT, R39, UR4, PT ;  /* 0x0000000427007c0c */ /* 0x000fe4000bf06270 */
[----:B------:R-:W3:Y:S01]  /*9500*/  LDL.LU R39, [R1+0x114] ;  /* 0x0001140001277983 */ /* 0x000ee20000300800 */
[----:B------:R-:W-:-:S03]  /*9510*/  IMAD R47, R47, c[0x0][0x188], RZ ;  /* 0x000062002f2f7a24 */ /* 0x000fc600078e02ff */
[----:B------:R0:W3:Y:S04]  /*9520*/  @!P1 LDG.E.U16 R61, [R48.64] ;  /* 0x00000006303d9981 */ /* 0x0000e8000c1e1500 */
[----:B------:R1:W-:Y:S01]  /*9530*/  STL [R1+0x138], R42 ;  /* 0x0001382a01007387 */ /* 0x0003e20000100800 */
[----:B0-----:R-:W-:-:S03]  /*9540*/  IMAD.WIDE R48, R47, 0x2, R42 ;  /* 0x000000022f307825 */ /* 0x001fc600078e022a */
[----:B-1----:R-:W4:Y:S04]  /*9550*/  LDL.LU R42, [R1+0x50] ;  /* 0x00005000012a7983 */ /* 0x002f280000300800 */
[----:B------:R0:W-:Y:S04]  /*9560*/  STL [R1+0x134], R43 ;  /* 0x0001342b01007387 */ /* 0x0001e80000100800 */
[----:B0-----:R-:W4:Y:S04]  /*9570*/  LDL.LU R43, [R1+0x5c] ;  /* 0x00005c00012b7983 */ /* 0x001f280000300800 */
[----:B------:R-:W0:Y:S01]  /*9580*/  S2R R50, SR_TID.X ;  /* 0x0000000000327919 */ /* 0x000e220000002100 */
[----:B------:R-:W-:-:S06]  /*9590*/  PRMT R60, RZ, 0x7610, R60 ;  /* 0x00007610ff3c7816 */ /* 0x000fcc000000003c */
[----:B------:R2:W4:Y:S04]  /*95a0*/  @!P0 LDG.E.U16 R60, [R48.64] ;  /* 0x00000006303c8981 */ /* 0x000528000c1e1500 */
[----:B------:R-:W-:Y:S01]  /*95b0*/  BAR.SYNC.DEFER_BLOCKING 0x0 ;  /* 0x0000000000007b1d */ /* 0x000fe20000010000 */
[----:B------:R-:W-:Y:S02]  /*95c0*/  PRMT R102, RZ, 0x7610, R102 ;  /* 0x00007610ff667816 */ /* 0x000fe40000000066 */
[----:B0-----:R-:W-:-:S04]  /*95d0*/  LOP3.LUT R47, R50, 0x7f, RZ, 0xc0, !PT ;  /* 0x0000007f322f7812 */ /* 0x001fc800078ec0ff */
[----:B------:R-:W-:Y:S02]  /*95e0*/  ISETP.GE.AND P0, PT, R47, UR4, PT ;  /* 0x000000042f007c0c */ /* 0x000fe4000bf06270 */
[----:B------:R-:W-:Y:S01]  /*95f0*/  PRMT R101, RZ, 0x7610, R101 ;  /* 0x00007610ff657816 */ /* 0x000fe20000000065 */
[----:B------:R-:W4:Y:S01]  /*9600*/  LDL R47, [R1+0x1c] ;  /* 0x00001c00012f7983 */ /* 0x000f220000100800 */
[----:B--2---:R-:W-:-:S03]  /*9610*/  IADD3 R48, P1, R4, R6, RZ ;  /* 0x0000000604307210 */ /* 0x004fc60007f3e0ff */
[----:B------:R-:W2:Y:S02]  /*9620*/  LDL R4, [R1+0x104] ;  /* 0x0001040001047983 */ /* 0x000ea40000100800 */
[----:B------:R-:W-:-:S05]  /*9630*/  IMAD.X R49, R195, 0x1, R5, P1 ;  /* 0x00000001c3317824 */ /* 0x000fca00008e0605 */
[----:B------:R0:W2:Y:S04]  /*9640*/  @!P0 LDG.E.U16 R102, [R48.64] ;  /* 0x0000000630668981 */ /* 0x0000a8000c1e1500 */
[----:B------:R1:W-:Y:S01]  /*9650*/  STL [R1+0x13c], R195 ;  /* 0x00013cc301007387 */ /* 0x0003e20000100800 */
[----:B0-----:R-:W-:-:S03]  /*9660*/  IADD3 R48, P1, R192, R6, RZ ;  /* 0x00000006c0307210 */ /* 0x001fc60007f3e0ff */
[----:B-1----:R-:W2:Y:S02]  /*9670*/  LDL.LU R195, [R1+0x108] ;  /* 0x0001080001c37983 */ /* 0x002ea40000300800 */
[----:B------:R-:W-:Y:S02]  /*9680*/  IMAD.X R49, R164, 0x1, R5, P1 ;  /* 0x00000001a4317824 */ /* 0x000fe400008e0605 */
[----:B------:R0:W-:Y:S04]  /*9690*/  STL [R1+0x140], R192 ;  /* 0x000140c001007387 */ /* 0x0001e80000100800 */
[----:B------:R3:W2:Y:S04]  /*96a0*/  @!P0 LDG.E.U16 R101, [R48.64] ;  /* 0x0000000630658981 */ /* 0x0006a8000c1e1500 */
[----:B0-----:R-:W2:Y:S04]  /*96b0*/  LDL.LU R192, [R1+0x44] ;  /* 0x0000440001c07983 */ /* 0x001ea80000300800 */
[----:B------:R0:W-:Y:S01]  /*96c0*/  STL [R1+0x144], R164 ;  /* 0x000144a401007387 */ /* 0x0001e20000100800 */
[----:B---3--:R-:W-:-:S03]  /*96d0*/  IADD3 R48, P1, R39, R6, RZ ;  /* 0x0000000627307210 */ /* 0x008fc60007f3e0ff */
[----:B0-----:R-:W3:Y:S04]  /*96e0*/  LDL.LU R164, [R1+0x3c] ;  /* 0x00003c0001a47983 */ /* 0x001ee80000300800 */
[----:B------:R-:W-:Y:S01]  /*96f0*/  STL [R1+0x148], R39 ;  /* 0x0001482701007387 */ /* 0x000fe20000100800 */
[----:B----4-:R-:W-:-:S03]  /*9700*/  IMAD.X R49, R43, 0x1, R5, P1 ;  /* 0x000000012b317824 */ /* 0x010fc600008e0605 */
[----:B------:R0:W-:Y:S04]  /*9710*/  STL [R1+0x14c], R43 ;  /* 0x00014c2b01007387 */ /* 0x0001e80000100800 */
[----:B0-----:R-:W4:Y:S01]  /*9720*/  LDL.LU R43, [R1+0x30] ;  /* 0x00003000012b7983 */ /* 0x001f220000300800 */
[----:B------:R-:W-:-:S06]  /*9730*/  PRMT R100, RZ, 0x7610, R100 ;  /* 0x00007610ff647816 */ /* 0x000fcc0000000064 */
[----:B------:R0:W4:Y:S01]  /*9740*/  @!P0 LDG.E.U16 R100, [R48.64] ;  /* 0x0000000630648981 */ /* 0x000122000c1e1500 */
[----:B------:R-:W-:Y:S02]  /*9750*/  PRMT R91, RZ, 0x7610, R91 ;  /* 0x00007610ff5b7816 */ /* 0x000fe4000000005b */
[----:B0-----:R-:W-:-:S05]  /*9760*/  IADD3 R48, P1, R42, R6, RZ ;  /* 0x000000062a307210 */ /* 0x001fca0007f3e0ff */
[----:B------:R-:W-:Y:S01]  /*9770*/  IMAD.X R49, R187, 0x1, R5, P1 ;  /* 0x00000001bb317824 */ /* 0x000fe200008e0605 */
[----:B------:R-:W-:-:S04]  /*9780*/  IADD3 R50, P1, R41, R6, RZ ;  /* 0x0000000629327210 */ /* 0x000fc80007f3e0ff */
[----:B------:R0:W4:Y:S01]  /*9790*/  @!P0 LDG.E.U16 R91, [R48.64] ;  /* 0x00000006305b8981 */ /* 0x000122000c1e1500 */
[----:B------:R-:W-:Y:S01]  /*97a0*/  IMAD.X R51, R40, 0x1, R5, P1 ;  /* 0x0000000128337824 */ /* 0x000fe200008e0605 */
[----:B0-----:R-:W-:-:S06]  /*97b0*/  PRMT R48, RZ, 0x7610, R48 ;  /* 0x00007610ff307816 */ /* 0x001fcc0000000030 */
[----:B------:R0:W4:Y:S01]  /*97c0*/  @!P0 LDG.E.U16 R48, [R50.64] ;  /* 0x0000000632308981 */ /* 0x000122000c1e1500 */
[----:B------:R-:W-:-:S03]  /*97d0*/  PRMT R210, RZ, 0x7610, R210 ;  /* 0x00007610ffd27816 */ /* 0x000fc600000000d2 */
[----:B------:R-:W-:Y:S01]  /*97e0*/  STL [R1+0x150], R42 ;  /* 0x0001502a01007387 */ /* 0x000fe20000100800 */
[----:B0-----:R-:W-:-:S03]  /*97f0*/  IADD3 R50, P1, R184, R6, RZ ;  /* 0x00000006b8327210 */ /* 0x001fc60007f3e0ff */
[----:B------:R-:W-:Y:S02]  /*9800*/  STL [R1+0x154], R187 ;  /* 0x000154bb01007387 */ /* 0x000fe40000100800 */
[----:B------:R-:W-:Y:S02]  /*9810*/  IMAD.X R51, R160, 0x1, R5, P1 ;  /* 0x00000001a0337824 */ /* 0x000fe400008e0605 */
[----:B------:R-:W-:Y:S04]  /*9820*/  STL [R1+0x1ec], R41 ;  /* 0x0001ec2901007387 */ /* 0x000fe80000100800 */
[----:B------:R-:W-:Y:S04]  /*9830*/  STL [R1+0x1f0], R40 ;  /* 0x0001f02801007387 */ /* 0x000fe80000100800 */
[----:B------:R-:W-:Y:S04]  /*9840*/  STL [R1+0x158], R184 ;  /* 0x000158b801007387 */ /* 0x000fe80000100800 */
[----:B------:R2:W4:Y:S04]  /*9850*/  @!P0 LDG.E.U16 R210, [R50.64] ;  /* 0x0000000632d28981 */ /* 0x000528000c1e1500 */
[----:B------:R0:W-:Y:S01]  /*9860*/  STL [R1+0x15c], R160 ;  /* 0x00015ca001007387 */ /* 0x0001e20000100800 */
[----:B------:R-:W-:-:S02]  /*9870*/  PRMT R49, RZ, 0x7610, R49 ;  /* 0x00007610ff317816 */ /* 0x000fc40000000031 */
[----:B--2---:R-:W-:Y:S02]  /*9880*/  IADD3 R50, P1, R4, R6, RZ ;  /* 0x0000000604327210 */ /* 0x004fe40007f3e0ff */
[----:B------:R-:W2:Y:S04]  /*9890*/  LDL R4, [R1+0xe4] ;  /* 0x0000e40001047983 */ /* 0x000ea80000100800 */
[----:B0-----:R-:W2:Y:S04]  /*98a0*/  LDL.LU R160, [R1+0xf4] ;  /* 0x0000f40001a07983 */ /* 0x001ea80000300800 */
[----:B------:R-:W2:Y:S04]  /*98b0*/  LDL.LU R184, [R1+0x20] ;  /* 0x0000200001b87983 */ /* 0x000ea80000300800 */
[----:B------:R-:W2:Y:S04]  /*98c0*/  LDL.LU R187, [R1+0x24] ;  /* 0x0000240001bb7983 */ /* 0x000ea80000300800 */
[----:B------:R-:W2:Y:S04]  /*98d0*/  LDL.LU R42, [R1+0xf8] ;  /* 0x0000f800012a7983 */ /* 0x000ea80000300800 */
[----:B------:R-:W2:Y:S01]  /*98e0*/  LDL.LU R39, [R1+0x38] ;  /* 0x0000380001277983 */ /* 0x000ea20000300800 */
[----:B---3--:R-:W-:-:S03]  /*98f0*/  IMAD.X R51, R164, 0x1, R5, P1 ;  /* 0x00000001a4337824 */ /* 0x008fc600008e0605 */
[----:B------:R-:W-:Y:S04]  /*9900*/  STL [R1+0x160], R164 ;  /* 0x000160a401007387 */ /* 0x000fe80000100800 */
[----:B------:R4:W3:Y:S02]  /*9910*/  @!P0 LDG.E.U16 R49, [R50.64] ;  /* 0x0000000632318981 */ /* 0x0008e4000c1e1500 */
[----:B----4-:R-:W-:Y:S02]  /*9920*/  IADD3 R50, P1, R43, R6, RZ ;  /* 0x000000062b327210 */ /* 0x010fe40007f3e0ff */
[----:B------:R0:W-:Y:S04]  /*9930*/  STL [R1+0x164], R43 ;  /* 0x0001642b01007387 */ /* 0x0001e80000100800 */
[----:B0-----:R-:W4:Y:S01]  /*9940*/  LDL.LU R43, [R1+0x10] ;  /* 0x00001000012b7983 */ /* 0x001f220000300800 */
[----:B------:R-:W-:-:S03]  /*9950*/  IMAD.X R51, R179, 0x1, R5, P1 ;  /* 0x00000001b3337824 */ /* 0x000fc600008e0605 */
[----:B-----5:R0:W-:Y:S02]  /*9960*/  STS.U16 [R0+0x10000], R103 ;  /* 0x0100006700007388 */ /* 0x0201e40000000400 */
[----:B0-----:R-:W-:Y:S02]  /*9970*/  PRMT R103, RZ, 0x7610, R103 ;  /* 0x00007610ff677816 */ /* 0x001fe40000000067 */
[----:B------:R0:W-:Y:S04]  /*9980*/  STS.U16 [R0+0x10200], R90 ;  /* 0x0102005a00007388 */ /* 0x0001e80000000400 */
[----:B------:R1:W3:Y:S01]  /*9990*/  @!P0 LDG.E.U16 R103, [R50.64] ;  /* 0x0000000632678981 */ /* 0x0002e2000c1e1500 */
[----:B0-----:R-:W-:Y:S02]  /*99a0*/  PRMT R90, RZ, 0x7610, R90 ;  /* 0x00007610ff5a7816 */ /* 0x001fe4000000005a */
[----:B-1----:R-:W-:Y:S01]  /*99b0*/  IADD3 R50, P1, R176, R6, RZ ;  /* 0x00000006b0327210 */ /* 0x002fe20007f3e0ff */
[----:B------:R-:W-:Y:S04]  /*99c0*/  STL [R1+0x168], R179 ;  /* 0x000168b301007387 */ /* 0x000fe80000100800 */
[----:B------:R-:W-:Y:S01]  /*99d0*/  IMAD.X R51, R156, 0x1, R5, P1 ;  /* 0x000000019c337824 */ /* 0x000fe200008e0605 */
[----:B------:R-:W-:Y:S04]  /*99e0*/  STL [R1+0x16c], R176 ;  /* 0x00016cb001007387 */ /* 0x000fe80000100800 */
[----:B------:R-:W-:Y:S04]  /*99f0*/  STL [R1+0x170], R156 ;  /* 0x0001709c01007387 */ /* 0x000fe80000100800 */
[----:B------:R0:W3:Y:S04]  /*9a00*/  @!P0 LDG.E.U16 R90, [R50.64] ;  /* 0x00000006325a8981 */ /* 0x0000e8000c1e1500 */
[----:B------:R1:W-:Y:S02]  /*9a10*/  STS.U16 [R0+0x10400], R89 ;  /* 0x0104005900007388 */ /* 0x0003e40000000400 */
[----:B-1----:R-:W-:-:S02]  /*9a20*/  PRMT R89, RZ, 0x7610, R89 ;  /* 0x00007610ff597816 */ /* 0x002fc40000000059 */
[----:B------:R1:W-:Y:S02]  /*9a30*/  STS.U16 [R0+0x10600], R88 ;  /* 0x0106005800007388 */ /* 0x0003e40000000400 */
[----:B-1----:R-:W-:Y:S02]  /*9a40*/  PRMT R88, RZ, 0x7610, R88 ;  /* 0x00007610ff587816 */ /* 0x002fe40000000058 */
[----:B------:R1:W-:Y:S02]  /*9a50*/  STS.U16 [R0+0x10800], R87 ;  /* 0x0108005700007388 */ /* 0x0003e40000000400 */
[----:B-1----:R-:W-:Y:S02]  /*9a60*/  PRMT R87, RZ, 0x7610, R87 ;  /* 0x00007610ff577816 */ /* 0x002fe40000000057 */
[----:B--2---:R1:W-:Y:S01]  /*9a70*/  STL [R1+0x174], R160 ;  /* 0x000174a001007387 */ /* 0x0043e20000100800 */
[----:B0-----:R-:W-:-:S03]  /*9a80*/  IADD3 R50, P1, R160, R6, RZ ;  /* 0x00000006a0327210 */ /* 0x001fc60007f3e0ff */
[----:B------:R-:W2:Y:S02]  /*9a90*/  LDL R40, [R1+0xd4] ;  /* 0x0000d40001287983 */ /* 0x000ea40000100800 */
[----:B------:R-:W-:Y:S02]  /*9aa0*/  IMAD.X R51, R47, 0x1, R5, P1 ;  /* 0x000000012f337824 */ /* 0x000fe400008e0605 */
[----:B-1----:R-:W3:Y:S04]  /*9ab0*/  LDL.LU R160, [R1+0xc] ;  /* 0x00000c0001a07983 */ /* 0x002ee80000300800 */
[----:B------:R4:W3:Y:S04]  /*9ac0*/  @!P0 LDG.E.U16 R89, [R50.64] ;  /* 0x0000000632598981 */ /* 0x0008e8000c1e1500 */
[----:B------:R-:W3:Y:S01]  /*9ad0*/  LDL.LU R164, [R1+0x18] ;  /* 0x0000180001a47983 */ /* 0x000ee20000300800 */
[----:B----4-:R-:W-:-:S05]  /*9ae0*/  IADD3 R50, P1, R43, R6, RZ ;  /* 0x000000062b327210 */ /* 0x010fca0007f3e0ff */
[----:B------:R-:W-:-:S05]  /*9af0*/  IMAD.X R51, R171, 0x1, R5, P1 ;  /* 0x00000001ab337824 */ /* 0x000fca00008e0605 */
[----:B------:R0:W4:Y:S04]  /*9b00*/  @!P0 LDG.E.U16 R88, [R50.64] ;  /* 0x0000000632588981 */ /* 0x000128000c1e1500 */
[----:B------:R1:W-:Y:S01]  /*9b10*/  STL [R1+0x178], R43 ;  /* 0x0001782b01007387 */ /* 0x0003e20000100800 */
[----:B0-----:R-:W-:-:S04]  /*9b20*/  IADD3 R50, P1, R168, R6, RZ ;  /* 0x00000006a8327210 */ /* 0x001fc80007f3e0ff */
[----:B------:R-:W-:Y:S01]  /*9b30*/  IADD3.X R51, R152, R5, RZ, P1, !PT ;  /* 0x0000000598337210 */ /* 0x000fe20000ffe4ff */
[----:B-1----:R-:W3:Y:S04]  /*9b40*/  LDL.LU R43, [R1+0xe8] ;  /* 0x0000e800012b7983 */ /* 0x002ee80000300800 */
[----:B------:R0:W-:Y:S04]  /*9b50*/  STL [R1+0x17c], R171 ;  /* 0x00017cab01007387 */ /* 0x0001e80000100800 */
[----:B------:R1:W3:Y:S04]  /*9b60*/  @!P0 LDG.E.U16 R87, [R50.64] ;  /* 0x0000000632578981 */ /* 0x0002e8000c1e1500 */
[----:B0-----:R-:W3:Y:S04]  /*9b70*/  LDL.LU R171, [R1+0x4] ;  /* 0x0000040001ab7983 */ /* 0x001ee80000300800 */
[----:B------:R0:W-:Y:S01]  /*9b80*/  STL [R1+0x180], R168 ;  /* 0x000180a801007387 */ /* 0x0001e20000100800 */
[----:B-1----:R-:W-:-:S03]  /*9b90*/  IADD3 R50, P1, R4, R6, RZ ;  /* 0x0000000604327210 */ /* 0x002fc60007f3e0ff */
[----:B0-----:R-:W3:Y:S04]  /*9ba0*/  LDL.LU R168, [R1+0xec] ;  /* 0x0000ec0001a87983 */ /* 0x001ee80000300800 */
[----:B------:R-:W-:Y:S04]  /*9bb0*/  STL [R1+0x184], R152 ;  /* 0x0001849801007387 */ /* 0x000fe80000100800 */
[----:B------:R-:W3:Y:S01]  /*9bc0*/  LDL R4, [R1+0xc4] ;  /* 0x0000c40001047983 */ /* 0x000ee20000100800 */
[----:B------:R-:W-:-:S03]  /*9bd0*/  IMAD.X R51, R252, 0x1, R5, P1 ;  /* 0x00000001fc337824 */ /* 0x000fc600008e0605 */
[----:B------:R0:W-:Y:S02]  /*9be0*/  STS.U16 [R0+0x10a00], R86 ;  /* 0x010a005600007388 */ /* 0x0001e40000000400 */
[----:B0-----:R-:W-:Y:S02]  /*9bf0*/  PRMT R86, RZ, 0x7610, R86 ;  /* 0x00007610ff567816 */ /* 0x001fe40000000056 */
[----:B------:R0:W-:Y:S04]  /*9c00*/  STS.U16 [R0+0x10c00], R85 ;  /* 0x010c005500007388 */ /* 0x0001e80000000400 */
[----:B------:R1:W4:Y:S01]  /*9c10*/  @!P0 LDG.E.U16 R86, [R50.64] ;  /* 0x0000000632568981 */ /* 0x000322000c1e1500 */
[----:B0-----:R-:W-:Y:S02]  /*9c20*/  PRMT R85, RZ, 0x7610, R85 ;  /* 0x00007610ff557816 */ /* 0x001fe40000000055 */
[----:B-1----:R-:W-:-:S05]  /*9c30*/  IADD3 R50, P1, R249, R6, RZ ;  /* 0x00000006f9327210 */ /* 0x002fca0007f3e0ff */
[----:B------:R-:W-:Y:S01]  /*9c40*/  IMAD.X R51, R147, 0x1, R5, P1 ;  /* 0x0000000193337824 */ /* 0x000fe200008e0605 */
[----:B------:R0:W-:Y:S04]  /*9c50*/  STS.U16 [R0+0x10e00], R84 ;  /* 0x010e005400007388 */ /* 0x0001e80000000400 */
[----:B------:R1:W4:Y:S01]  /*9c60*/  @!P0 LDG.E.U16 R85, [R50.64] ;  /* 0x0000000632558981 */ /* 0x000322000c1e1500 */
[----:B0-----:R-:W-:Y:S02]  /*9c70*/  PRMT R84, RZ, 0x7610, R84 ;  /* 0x00007610ff547816 */ /* 0x001fe40000000054 */
[----:B-1----:R-:W-:-:S05]  /*9c80*/  IADD3 R50, P1, R144, R6, RZ ;  /* 0x0000000690327210 */ /* 0x002fca0007f3e0ff */
[----:B------:R-:W-:Y:S01]  /*9c90*/  IMAD.X R51, R143, 0x1, R5, P1 ;  /* 0x000000018f337824 */ /* 0x000fe200008e0605 */
[----:B------:R0:W-:Y:S04]  /*9ca0*/  STS.U16 [R0+0x11000], R83 ;  /* 0x0110005300007388 */ /* 0x0001e80000000400 */
[----:B------:R2:W4:Y:S01]  /*9cb0*/  @!P0 LDG.E.U16 R84, [R50.64] ;  /* 0x0000000632548981 */ /* 0x000522000c1e1500 */
[----:B0-----:R-:W-:-:S03]  /*9cc0*/  PRMT R83, RZ, 0x7610, R83 ;  /* 0x00007610ff537816 */ /* 0x001fc60000000053 */
[----:B------:R0:W-:Y:S04]  /*9cd0*/  STS.U16 [R0+0x11200], R82 ;  /* 0x0112005200007388 */ /* 0x0001e80000000400 */
[----:B------:R1:W-:Y:S01]  /*9ce0*/  STL [R1+0x188], R252 ;  /* 0x000188fc01007387 */ /* 0x0003e20000100800 */
[----:B0-----:R-:W-:-:S03]  /*9cf0*/  PRMT R82, RZ, 0x7610, R82 ;  /* 0x00007610ff527816 */ /* 0x001fc60000000052 */
[----:B-1----:R-:W4:Y:S04]  /*9d00*/  LDL.LU R252, [R1+0xdc] ;  /* 0x0000dc0001fc7983 */ /* 0x002f280000300800 */
[----:B------:R0:W-:Y:S04]  /*9d10*/  STL [R1+0x18c], R249 ;  /* 0x00018cf901007387 */ /* 0x0001e80000100800 */
[----:B------:R1:W-:Y:S04]  /*9d20*/  STS.U16 [R0+0x11400], R81 ;  /* 0x0114005100007388 */ /* 0x0003e80000000400 */
[----:B0-----:R-:W4:Y:S04]  /*9d30*/  LDL.LU R249, [R1+0xd8] ;  /* 0x0000d80001f97983 */ /* 0x001f280000300800 */
[----:B------:R-:W-:Y:S01]  /*9d40*/  STL [R1+0x190], R147 ;  /* 0x0001909301007387 */ /* 0x000fe20000100800 */
[----:B-1----:R-:W-:-:S03]  /*9d50*/  PRMT R81, RZ, 0x7610, R81 ;  /* 0x00007610ff517816 */ /* 0x002fc60000000051 */
[----:B------:R-:W-:Y:S04]  /*9d60*/  STL [R1+0x194], R144 ;  /* 0x0001949001007387 */ /* 0x000fe80000100800 */
[----:B------:R0:W-:Y:S04]  /*9d70*/  STL [R1+0x198], R143 ;  /* 0x0001988f01007387 */ /* 0x0001e80000100800 */
[----:B0-----:R-:W4:Y:S04]  /*9d80*/  LDL.LU R143, [R1+0xc8] ;  /* 0x0000c800018f7983 */ /* 0x001f280000300800 */
[----:B------:R-:W4:Y:S04]  /*9d90*/  LDL.LU R144, [R1+0xcc] ;  /* 0x0000cc0001907983 */ /* 0x000f280000300800 */
[----:B------:R-:W-:Y:S04]  /*9da0*/  STL [R1+0x19c], R244 ;  /* 0x00019cf401007387 */ /* 0x000fe80000100800 */
[----:B------:R-:W-:Y:S04]  /*9db0*/  STL [R1+0x1a0], R241 ;  /* 0x0001a0f101007387 */ /* 0x000fe80000100800 */
[----:B------:R-:W-:Y:S04]  /*9dc0*/  STL [R1+0x1a4], R136 ;  /* 0x0001a48801007387 */ /* 0x000fe80000100800 */
[----:B------:R0:W-:Y:S01]  /*9dd0*/  STL [R1+0x1a8], R132 ;  /* 0x0001a88401007387 */ /* 0x0001e20000100800 */
[----:B--2---:R-:W-:-:S05]  /*9de0*/  IADD3 R50, P1, R40, R6, RZ ;  /* 0x0000000628327210 */ /* 0x004fca0007f3e0ff */
[----:B------:R-:W-:-:S05]  /*9df0*/  IMAD.X R51, R244, 0x1, R5, P1 ;  /* 0x00000001f4337824 */ /* 0x000fca00008e0605 */
[----:B------:R1:W2:Y:S02]  /*9e00*/  @!P0 LDG.E.U16 R83, [R50.64] ;  /* 0x0000000632538981 */ /* 0x0002a4000c1e1500 */
[----:B-1----:R-:W-:-:S05]  /*9e10*/  IADD3 R50, P1, R241, R6, RZ ;  /* 0x00000006f1327210 */ /* 0x002fca0007f3e0ff */
[----:B------:R-:W-:-:S05]  /*9e20*/  IMAD.X R51, R136, 0x1, R5, P1 ;  /* 0x0000000188337824 */ /* 0x000fca00008e0605 */
[----:B------:R1:W2:Y:S02]  /*9e30*/  @!P0 LDG.E.U16 R82, [R50.64] ;  /* 0x0000000632528981 */ /* 0x0002a4000c1e1500 */
[----:B-1----:R-:W-:-:S05]  /*9e40*/  IADD3 R50, P1, R132, R6, RZ ;  /* 0x0000000684327210 */ /* 0x002fca0007f3e0ff */
[--C-:B------:R-:W-:Y:S01]  /*9e50*/  IMAD.X R51, R131, 0x1, R5.reuse, P1 ;  /* 0x0000000183337824 */ /* 0x100fe200008e0605 */
[----:B------:R-:W-:Y:S04]  /*9e60*/  STL [R1+0x1ac], R131 ;  /* 0x0001ac8301007387 */ /* 0x000fe80000100800 */
[----:B------:R3:W2:Y:S02]  /*9e70*/  @!P0 LDG.E.U16 R81, [R50.64] ;  /* 0x0000000632518981 */ /* 0x0006a4000c1e1500 */
[----:B---3--:R-:W-:Y:S02]  /*9e80*/  IADD3 R50, P1, R4, R6, RZ ;  /* 0x0000000604327210 */ /* 0x008fe40007f3e0ff */
[----:B------:R-:W3:Y:S04]  /*9e90*/  LDL R4, [R1+0xa4] ;  /* 0x0000a40001047983 */ /* 0x000ee80000100800 */
[----:B0-----:R-:W2:Y:S01]  /*9ea0*/  LDL.LU R132, [R1+0xb4] ;  /* 0x0000b40001847983 */ /* 0x001ea20000300800 */
[----:B------:R-:W-:-:S03]  /*9eb0*/  IMAD.X R51, R236, 0x1, R5, P1 ;  /* 0x00000001ec337824 */ /* 0x000fc600008e0605 */
[----:B------:R0:W-:Y:S04]  /*9ec0*/  STS.U16 [R0+0x11600], R80 ;  /* 0x0116005000007388 */ /* 0x0001e80000000400 */
[----:B------:R1:W-:Y:S04]  /*9ed0*/  STS.U16 [R0+0x11800], R63 ;  /* 0x0118003f00007388 */ /* 0x0003e80000000400 */
[----:B------:R1:W-:Y:S01]  /*9ee0*/  STS.U16 [R0+0x11a00], R62 ;  /* 0x011a003e00007388 */ /* 0x0003e20000000400 */
[----:B0-----:R-:W-:-:S03]  /*9ef0*/  PRMT R80, RZ, 0x7610, R80 ;  /* 0x00007610ff507816 */ /* 0x001fc60000000050 */
[----:B------:R-:W3:Y:S04]  /*9f00*/  LDL.LU R136, [R1+0xb8] ;  /* 0x0000b80001887983 */ /* 0x000ee80000300800 */
[----:B------:R0:W3:Y:S01]  /*9f10*/  @!P0 LDG.E.U16 R80, [R50.64] ;  /* 0x0000000632508981 */ /* 0x0000e2000c1e1500 */
[----:B-1----:R-:W-:Y:S02]  /*9f20*/  PRMT R63, RZ, 0x7610, R63 ;  /* 0x00007610ff3f7816 */ /* 0x002fe4000000003f */
[----:B------:R-:W-:Y:S01]  /*9f30*/  PRMT R62, RZ, 0x7610, R62 ;  /* 0x00007610ff3e7816 */ /* 0x000fe2000000003e */
[----:B------:R-:W3:Y:S01]  /*9f40*/  LDL.LU R241, [R1+0xbc] ;  /* 0x0000bc0001f17983 */ /* 0x000ee20000300800 */
[----:B0-----:R-:W-:-:S05]  /*9f50*/  IADD3 R50, P1, R233, R6, RZ ;  /* 0x00000006e9327210 */ /* 0x001fca0007f3e0ff */
[----:B------:R-:W-:-:S05]  /*9f60*/  IMAD.X R51, R124, 0x1, R5, P1 ;  /* 0x000000017c337824 */ /* 0x000fca00008e0605 */
[----:B------:R0:W3:Y:S02]  /*9f70*/  @!P0 LDG.E.U16 R63, [R50.64] ;  /* 0x00000006323f8981 */ /* 0x0000e4000c1e1500 */
[----:B0-----:R-:W-:-:S05]  /*9f80*/  IADD3 R50, P1, R120, R6, RZ ;  /* 0x0000000678327210 */ /* 0x001fca0007f3e0ff */
[----:B------:R-:W-:Y:S01]  /*9f90*/  IMAD.X R51, R119, 0x1, R5, P1 ;  /* 0x0000000177337824 */ /* 0x000fe200008e0605 */
[----:B------:R0:W-:Y:S04]  /*9fa0*/  STL [R1+0x1b0], R236 ;  /* 0x0001b0ec01007387 */ /* 0x0001e80000100800 */
[----:B------:R2:W3:Y:S04]  /*9fb0*/  @!P0 LDG.E.U16 R62, [R50.64] ;  /* 0x00000006323e8981 */ /* 0x0004e8000c1e1500 */
[----:B------:R1:W-:Y:S04]  /*9fc0*/  STS.U16 [R0+0x11c00], R61 ;  /* 0x011c003d00007388 */ /* 0x0003e80000000400 */
[----:B0-----:R-:W3:Y:S04]  /*9fd0*/  LDL.LU R236, [R1+0xac] ;  /* 0x0000ac0001ec7983 */ /* 0x001ee80000300800 */
[----:B------:R0:W-:Y:S01]  /*9fe0*/  STL [R1+0x1b4], R233 ;  /* 0x0001b4e901007387 */ /* 0x0001e20000100800 */
[----:B-1----:R-:W-:-:S03]  /*9ff0*/  PRMT R61, RZ, 0x7610, R61 ;  /* 0x00007610ff3d7816 */ /* 0x002fc6000000003d */
[----:B0-----:R-:W3:Y:S04]  /*a000*/  LDL.LU R233, [R1+0xa8] ;  /* 0x0000a80001e97983 */ /* 0x001ee80000300800 */
[----:B------:R-:W-:Y:S04]  /*a010*/  STL [R1+0x1b8], R124 ;  /* 0x0001b87c01007387 */ /* 0x000fe80000100800 */
[----:B------:R-:W-:Y:S04]  /*a020*/  STL [R1+0x1bc], R120 ;  /* 0x0001bc7801007387 */ /* 0x000fe80000100800 */
[----:B------:R-:W-:Y:S01]  /*a030*/  STL [R1+0x1c0], R119 ;  /* 0x0001c07701007387 */ /* 0x000fe20000100800 */
[----:B--2---:R-:W-:-:S03]  /*a040*/  IADD3 R50, P1, R132, R6, RZ ;  /* 0x0000000684327210 */ /* 0x004fc60007f3e0ff */
[----:B------:R-:W-:Y:S02]  /*a050*/  STL [R1+0x1c4], R132 ;  /* 0x0001c48401007387 */ /* 0x000fe40000100800 */
[----:B------:R-:W-:Y:S02]  /*a060*/  IMAD.X R51, R228, 0x1, R5, P1 ;  /* 0x00000001e4337824 */ /* 0x000fe400008e0605 */
[----:B------:R-:W-:Y:S04]  /*a070*/  STL [R1+0x1c8], R228 ;  /* 0x0001c8e401007387 */ /* 0x000fe80000100800 */
[----:B------:R0:W2:Y:S04]  /*a080*/  @!P0 LDG.E.U16 R61, [R50.64] ;  /* 0x00000006323d8981 */ /* 0x0000a8000c1e1500 */
[----:B------:R-:W-:Y:S04]  /*a090*/  STL [R1+0x1cc], R0 ;  /* 0x0001cc0001007387 */ /* 0x000fe80000100800 */
[----:B------:R-:W-:Y:S01]  /*a0a0*/  STL [R1+0x1d0], R225 ;  /* 0x0001d0e101007387 */ /* 0x000fe20000100800 */
[----:B0-----:R-:W-:-:S03]  /*a0b0*/  IADD3 R50, P1, R225, R6, RZ ;  /* 0x00000006e1327210 */ /* 0x001fc60007f3e0ff */
[----:B------:R0:W-:Y:S04]  /*a0c0*/  STL [R1+0x1d4], R112 ;  /* 0x0001d47001007387 */ /* 0x0001e80000100800 */
[----:B------:R-:W-:Y:S01]  /*a0d0*/  STL [R1+0x1d8], R108 ;  /* 0x0001d86c01007387 */ /* 0x000fe20000100800 */
[----:B------:R-:W-:-:S03]  /*a0e0*/  IMAD.X R51, R112, 0x1, R5, P1 ;  /* 0x0000000170337824 */ /* 0x000fc600008e0605 */
[----:B------:R-:W-:Y:S04]  /*a0f0*/  STL [R1+0x1dc], R107 ;  /* 0x0001dc6b01007387 */ /* 0x000fe80000100800 */
[----:B------:R-:W2:Y:S04]  /*a100*/  LDL.LU R47, [R1+0x70] ;  /* 0x00007000012f7983 */ /* 0x000ea80000300800 */
[----:B------:R-:W2:Y:S04]  /*a110*/  LDL.LU R40, [R1+0x4c] ;  /* 0x00004c0001287983 */ /* 0x000ea80000300800 */
[----:B0-----:R-:W2:Y:S04]  /*a120*/  LDL.LU R112, [R1+0x84] ;  /* 0x0000840001707983 */ /* 0x001ea80000300800 */
[----:B------:R-:W2:Y:S04]  /*a130*/  LDL.LU R225, [R1+0x88] ;  /* 0x0000880001e17983 */ /* 0x000ea80000300800 */
[----:B------:R-:W2:Y:S04]  /*a140*/  LDL.LU R132, [R1+0x94] ;  /* 0x0000940001847983 */ /* 0x000ea80000300800 */
[----:B------:R0:W-:Y:S04]  /*a150*/  STS.U16 [R0+0x11e00], R60 ;  /* 0x011e003c00007388 */ /* 0x0001e80000000400 */
[----:B------:R-:W4:Y:S01]  /*a160*/  LDL.LU R119, [R1+0x98] ;  /* 0x0000980001777983 */ /* 0x000f220000300800 */
[----:B0-----:R-:W-:-:S03]  /*a170*/  PRMT R60, RZ, 0x7610, R60 ;  /* 0x00007610ff3c7816 */ /* 0x001fc6000000003c */
[----:B------:R0:W-:Y:S04]  /*a180*/  STS.U16 [R2], R102 ;  /* 0x0000006602007388 */ /* 0x0001e80000000400 */
[----:B------:R1:W4:Y:S01]  /*a190*/  @!P0 LDG.E.U16 R60, [R50.64] ;  /* 0x00000006323c8981 */ /* 0x000322000c1e1500 */
[----:B0-----:R-:W-:Y:S02]  /*a1a0*/  PRMT R102, RZ, 0x7610, R102 ;  /* 0x00007610ff667816 */ /* 0x001fe40000000066 */
[----:B-1----:R-:W-:-:S05]  /*a1b0*/  IADD3 R50, P1, R108, R6, RZ ;  /* 0x000000066c327210 */ /* 0x002fca0007f3e0ff */
[----:B------:R-:W-:Y:S01]  /*a1c0*/  IMAD.X R51, R107, 0x1, R5, P1 ;  /* 0x000000016b337824 */ /* 0x000fe200008e0605 */
[----:B------:R0:W-:Y:S04]  /*a1d0*/  STS.U16 [R2+0x800], R101 ;  /* 0x0008006502007388 */ /* 0x0001e80000000400 */
[----:B------:R3:W4:Y:S01]  /*a1e0*/  @!P0 LDG.E.U16 R102, [R50.64] ;  /* 0x0000000632668981 */ /* 0x000722000c1e1500 */
[----:B0-----:R-:W-:Y:S02]  /*a1f0*/  PRMT R101, RZ, 0x7610, R101 ;  /* 0x00007610ff657816 */ /* 0x001fe40000000065 */
[----:B---3--:R-:W-:-:S05]  /*a200*/  IADD3 R50, P1, R4, R6, RZ ;  /* 0x0000000604327210 */ /* 0x008fca0007f3e0ff */
[----:B------:R-:W-:Y:S01]  /*a210*/  IMAD.X R51, R220, 0x1, R5, P1 ;  /* 0x00000001dc337824 */ /* 0x000fe200008e0605 */
[----:B------:R0:W-:Y:S04]  /*a220*/  STS.U16 [R2+0x1000], R100 ;  /* 0x0010006402007388 */ /* 0x0001e80000000400 */
[----:B------:R1:W3:Y:S01]  /*a230*/  @!P0 LDG.E.U16 R101, [R50.64] ;  /* 0x0000000632658981 */ /* 0x0002e2000c1e1500 */
[----:B0-----:R-:W-:Y:S02]  /*a240*/  PRMT R100, RZ, 0x7610, R100 ;  /* 0x00007610ff647816 */ /* 0x001fe40000000064 */
[----:B-1----:R-:W-:-:S05]  /*a250*/  IADD3 R50, P1, R217, R6, RZ ;  /* 0x00000006d9327210 */ /* 0x002fca0007f3e0ff */
[----:B------:R-:W-:Y:S01]  /*a260*/  IMAD.X R51, R96, 0x1, R5, P1 ;  /* 0x0000000160337824 */ /* 0x000fe200008e0605 */
[----:B------:R0:W-:Y:S04]  /*a270*/  STL [R1+0x1e0], R220 ;  /* 0x0001e0dc01007387 */ /* 0x0001e80000100800 */
[----:B------:R1:W3:Y:S04]  /*a280*/  @!P0 LDG.E.U16 R100, [R50.64] ;  /* 0x0000000632648981 */ /* 0x0002e8000c1e1500 */
[----:B------:R1:W-:Y:S04]  /*a290*/  STS.U16 [R2+0x1800], R91 ;  /* 0x0018005b02007388 */ /* 0x0003e80000000400 */
[----:B0-----:R-:W3:Y:S01]  /*a2a0*/  LDL.LU R220, [R1+0x78] ;  /* 0x0000780001dc7983 */ /* 0x001ee20000300800 */
[----:B-1----:R-:W-:-:S03]  /*a2b0*/  IADD3 R50, P1, R35, R6, RZ ;  /* 0x0000000623327210 */ /* 0x002fc60007f3e0ff */
[----:B------:R0:W-:Y:S01]  /*a2c0*/  STL [R1+0x1e4], R217 ;  /* 0x0001e4d901007387 */ /* 0x0001e20000100800 */
[----:B------:R-:W-:Y:S02]  /*a2d0*/  PRMT R91, RZ, 0x7610, R91 ;  /* 0x00007610ff5b7816 */ /* 0x000fe4000000005b */
[----:B------:R-:W-:-:S05]  /*a2e0*/  IADD3.X R51, R36, R5, RZ, P1, !PT ;  /* 0x0000000524337210 */ /* 0x000fca0000ffe4ff */
[----:B------:R2:W3:Y:S04]  /*a2f0*/  @!P0 LDG.E.U16 R91, [R50.64] ;  /* 0x00000006325b8981 */ /* 0x0004e8000c1e1500 */
[----:B0-----:R-:W3:Y:S04]  /*a300*/  LDL.LU R217, [R1+0x2c] ;  /* 0x00002c0001d97983 */ /* 0x001ee80000300800 */
[----:B------:R-:W-:Y:S04]  /*a310*/  STL [R1+0x1e8], R96 ;  /* 0x0001e86001007387 */ /* 0x000fe80000100800 */
[----:B------:R0:W-:Y:S04]  /*a320*/  STL [R1+0x1f4], R35 ;  /* 0x0001f42301007387 */ /* 0x0001e80000100800 */
[----:B0-----:R-:W3:Y:S04]  /*a330*/  LDL.LU R35, [R1+0x58] ;  /* 0x0000580001237983 */ /* 0x001ee80000300800 */
[----:B------:R0:W-:Y:S04]  /*a340*/  STL [R1+0x1f8], R36 ;  /* 0x0001f82401007387 */ /* 0x0001e80000100800 */
[----:B0-----:R-:W3:Y:S01]  /*a350*/  LDL.LU R36, [R1+0x10c] ;  /* 0x00010c0001247983 */ /* 0x001ee20000300800 */
[----:B--2---:R-:W-:-:S03]  /*a360*/  IADD3 R50, P1, R132, R6, RZ ;  /* 0x0000000684327210 */ /* 0x004fc60007f3e0ff */
[----:B------:R0:W-:Y:S02]  /*a370*/  STL [R1+0x1fc], R132 ;  /* 0x0001fc8401007387 */ /* 0x0001e40000100800 */
[----:B------:R-:W-:Y:S02]  /*a380*/  IMAD.X R51, R212, 0x1, R5, P1 ;  /* 0x00000001d4337824 */ /* 0x000fe400008e0605 */
[----:B0-----:R-:W2:Y:S04]  /*a390*/  LDL.LU R132, [R1+0x118] ;  /* 0x0001180001847983 */ /* 0x001ea80000300800 */
[----:B------:R0:W-:Y:S04]  /*a3a0*/  STL [R1+0x200], R212 ;  /* 0x000200d401007387 */ /* 0x0001e80000100800 */
[----:B0-----:R-:W3:Y:S04]  /*a3b0*/  LDL.LU R212, [R1+0x64] ;  /* 0x0000640001d47983 */ /* 0x001ee80000300800 */
[----:B------:R0:W-:Y:S02]  /*a3c0*/  STS.U16 [R2+0x2000], R210 ;  /* 0x002000d202007388 */ /* 0x0001e40000000400 */
[----:B0-----:R-:W-:-:S02]  /*a3d0*/  PRMT R210, RZ, 0x7610, R210 ;  /* 0x00007610ffd27816 */ /* 0x001fc400000000d2 */
[----:B------:R0:W-:Y:S04]  /*a3e0*/  STS.U16 [R2+0x2800], R49 ;  /* 0x0028003102007388 */ /* 0x0001e80000000400 */
[----:B------:R1:W3:Y:S01]  /*a3f0*/  @!P0 LDG.E.U16 R210, [R50.64] ;  /* 0x0000000632d28981 */ /* 0x0002e2000c1e1500 */
[----:B0-----:R-:W-:Y:S02]  /*a400*/  PRMT R49, RZ, 0x7610, R49 ;  /* 0x00007610ff317816 */ /* 0x001fe40000000031 */
[----:B-1----:R-:W-:-:S05]  /*a410*/  IADD3 R50, P1, R208, R6, RZ ;  /* 0x00000006d0327210 */ /* 0x002fca0007f3e0ff */
[----:B------:R-:W-:Y:S01]  /*a420*/  IMAD.X R51, R23, 0x1, R5, P1 ;  /* 0x0000000117337824 */ /* 0x000fe200008e0605 */
        /* <DEDUP_REMOVED lines=15> */
[----:B----4-:R0:W-:Y:S04]  /*a520*/  STS.U16 [R2+0x4800], R88 ;  /* 0x0048005802007388 */ /* 0x0101e80000000400 */
        /* <DEDUP_REMOVED lines=12> */
[----:B------:R0:W-:Y:S02]  /*a5f0*/  STS.U16 [R2+0x6000], R85 ;  /* 0x0060005502007388 */ /* 0x0001e40000000400 */
[----:B0-----:R-:W-:Y:S02]  /*a600*/  PRMT R85, RZ, 0x7610, R85 ;  /* 0x00007610ff557816 */ /* 0x001fe40000000055 */
[----:B------:R0:W-:Y:S02]  /*a610*/  STS.U16 [R2+0x6800], R84 ;  /* 0x0068005402007388 */ /* 0x0001e40000000400 */
[----:B0-----:R-:W-:Y:S02]  /*a620*/  PRMT R84, RZ, 0x7610, R84 ;  /* 0x00007610ff547816 */ /* 0x001fe40000000054 */
[----:B------:R0:W-:Y:S02]  /*a630*/  STS.U16 [R2+0x7000], R83 ;  /* 0x0070005302007388 */ /* 0x0001e40000000400 */
[----:B0-----:R-:W-:-:S02]  /*a640*/  PRMT R83, RZ, 0x7610, R83 ;  /* 0x00007610ff537816 */ /* 0x001fc40000000053 */
[----:B------:R0:W-:Y:S02]  /*a650*/  STS.U16 [R2+0x7800], R82 ;  /* 0x0078005202007388 */ /* 0x0001e40000000400 */
[----:B0-----:R-:W-:Y:S02]  /*a660*/  PRMT R82, RZ, 0x7610, R82 ;  /* 0x00007610ff527816 */ /* 0x001fe40000000052 */
[----:B------:R0:W-:Y:S02]  /*a670*/  STS.U16 [R2+0x8000], R81 ;  /* 0x0080005102007388 */ /* 0x0001e40000000400 */
[----:B0-----:R-:W-:Y:S02]  /*a680*/  PRMT R81, RZ, 0x7610, R81 ;  /* 0x00007610ff517816 */ /* 0x001fe40000000051 */
[----:B------:R0:W-:Y:S02]  /*a690*/  STS.U16 [R2+0x8800], R80 ;  /* 0x0088005002007388 */ /* 0x0001e40000000400 */
[----:B0-----:R-:W-:-:S02]  /*a6a0*/  PRMT R80, RZ, 0x7610, R80 ;  /* 0x00007610ff507816 */ /* 0x001fc40000000050 */
[----:B--2---:R-:W-:-:S05]  /*a6b0*/  IADD3 R50, P1, R132, R6, RZ ;  /* 0x0000000684327210 */ /* 0x004fca0007f3e0ff */
[----:B---3--:R-:W-:-:S05]  /*a6c0*/  IMAD.X R51, R212, 0x1, R5, P1 ;  /* 0x00000001d4337824 */ /* 0x008fca00008e0605 */
[----:B------:R0:W2:Y:S02]  /*a6d0*/  @!P0 LDG.E.U16 R86, [R50.64] ;  /* 0x0000000632568981 */ /* 0x0000a4000c1e1500 */
[----:B0-----:R-:W-:-:S05]  /*a6e0*/  IADD3 R50, P1, R35, R6, RZ ;  /* 0x0000000623327210 */ /* 0x001fca0007f3e0ff */
[----:B------:R-:W-:-:S05]  /*a6f0*/  IMAD.X R51, R189, 0x1, R5, P1 ;  /* 0x00000001bd337824 */ /* 0x000fca00008e0605 */
[----:B------:R0:W3:Y:S02]  /*a700*/  @!P0 LDG.E.U16 R85, [R50.64] ;  /* 0x0000000632558981 */ /* 0x0000e4000c1e1500 */
[----:B0-----:R-:W-:-:S05]  /*a710*/  IADD3 R50, P1, R186, R6, RZ ;  /* 0x00000006ba327210 */ /* 0x001fca0007f3e0ff */
[----:B------:R-:W-:-:S05]  /*a720*/  IMAD.X R51, R161, 0x1, R5, P1 ;  /* 0x00000001a1337824 */ /* 0x000fca00008e0605 */
[----:B------:R0:W2:Y:S02]  /*a730*/  @!P0 LDG.E.U16 R84, [R50.64] ;  /* 0x0000000632548981 */ /* 0x0000a4000c1e1500 */
        /* <DEDUP_REMOVED lines=10> */
[----:B------:R-:W-:Y:S01]  /*a7e0*/  IMAD.X R51, R187, 0x1, R5, P1 ;  /* 0x00000001bb337824 */ /* 0x000fe200008e0605 */
[----:B------:R0:W-:Y:S04]  /*a7f0*/  STS.U16 [R2+0x9000], R63 ;  /* 0x0090003f02007388 */ /* 0x0001e80000000400 */
[----:B------:R1:W3:Y:S01]  /*a800*/  @!P0 LDG.E.U16 R80, [R50.64] ;  /* 0x0000000632508981 */ /* 0x0002e2000c1e1500 */
[----:B0-----:R-:W-:Y:S02]  /*a810*/  PRMT R63, RZ, 0x7610, R63 ;  /* 0x00007610ff3f7816 */ /* 0x001fe4000000003f */
[----:B-1----:R-:W-:-:S04]  /*a820*/  IADD3 R50, P1, R164, R6, RZ ;  /* 0x00000006a4327210 */ /* 0x002fc80007f3e0ff */
[----:B------:R-:W-:Y:S01]  /*a830*/  IADD3.X R51, R173, R5, RZ, P1, !PT ;  /* 0x00000005ad337210 */ /* 0x000fe20000ffe4ff */
[----:B------:R0:W-:Y:S04]  /*a840*/  STS.U16 [R2+0x9800], R62 ;  /* 0x0098003e02007388 */ /* 0x0001e80000000400 */
[----:B------:R1:W3:Y:S01]  /*a850*/  @!P0 LDG.E.U16 R63, [R50.64] ;  /* 0x00000006323f8981 */ /* 0x0002e2000c1e1500 */
[----:B0-----:R-:W-:Y:S02]  /*a860*/  PRMT R62, RZ, 0x7610, R62 ;  /* 0x00007610ff3e7816 */ /* 0x001fe4000000003e */
[----:B-1----:R-:W-:-:S05]  /*a870*/  IADD3 R50, P1, R170, R6, RZ ;  /* 0x00000006aa327210 */ /* 0x002fca0007f3e0ff */
[----:B------:R-:W-:-:S05]  /*a880*/  IMAD.X R51, R153, 0x1, R5, P1 ;  /* 0x0000000199337824 */ /* 0x000fca00008e0605 */
[----:B------:R0:W3:Y:S04]  /*a890*/  @!P0 LDG.E.U16 R62, [R50.64] ;  /* 0x00000006323e8981 */ /* 0x0000e8000c1e1500 */
[----:B------:R1:W-:Y:S01]  /*a8a0*/  STS.U16 [R2+0xa000], R61 ;  /* 0x00a0003d02007388 */ /* 0x0003e20000000400 */
[----:B0-----:R-:W-:Y:S02]  /*a8b0*/  IADD3 R50, P1, R43, R6, RZ ;  /* 0x000000062b327210 */ /* 0x001fe40007f3e0ff */
[----:B-1----:R-:W-:-:S03]  /*a8c0*/  PRMT R61, RZ, 0x7610, R61 ;  /* 0x00007610ff3d7816 */ /* 0x002fc6000000003d */
        /* <DEDUP_REMOVED lines=53> */
[----:B------:R-:W-:Y:S02]  /*ac20*/  LOP3.LUT R0, R2, 0x20, RZ, 0x3c, !PT ;  /* 0x0000002002007812 */ /* 0x000fe400078e3cff */
        /* <DEDUP_REMOVED lines=8> */
[----:B--2---:R0:W-:Y:S04]  /*acb0*/  STS.U16 [R0+0xa00], R86 ;  /* 0x000a005600007388 */ /* 0x0041e80000000400 */
[----:B------:R1:W2:Y:S01]  /*acc0*/  @!P0 LDG.E.U16 R87, [R50.64] ;  /* 0x0000000632578981 */ /* 0x0002a2000c1e1500 */
[----:B0-----:R-:W-:Y:S02]  /*acd0*/  PRMT R86, RZ, 0x7610, R86 ;  /* 0x00007610ff567816 */ /* 0x001fe40000000056 */
[----:B-1----:R-:W-:-:S04]  /*ace0*/  IADD3 R50, P1, R219, R6, RZ ;  /* 0x00000006db327210 */ /* 0x002fc80007f3e0ff */
[----:B------:R-:W-:Y:S01]  /*acf0*/  IADD3.X R51, R99, R5, RZ, P1, !PT ;  /* 0x0000000563337210 */ /* 0x000fe20000ffe4ff */
[----:B---3--:R0:W-:Y:S04]  /*ad00*/  STS.U16 [R0+0x1200], R85 ;  /* 0x0012005500007388 */ /* 0x0081e80000000400 */
        /* <DEDUP_REMOVED lines=30> */
[----:B------:R-:W-:Y:S01]  /*aef0*/  PRMT R80, RZ, 0x7610, R80 ;  /* 0x00007610ff507816 */ /* 0x000fe20000000050 */
[----:B------:R-:W-:Y:S02]  /*af00*/  IMAD.X R51, R14, 0x1, R5, P1 ;  /* 0x000000010e337824 */ /* 0x000fe400008e0605 */
[----:B------:R-:W-:Y:S04]  /*af10*/  STS.U16 [R0+0x4200], R63 ;  /* 0x0042003f00007388 */ /* 0x000fe80000000400 */
[----:B------:R1:W3:Y:S04]  /*af20*/  @!P0 LDG.E.U16 R80, [R50.64] ;  /* 0x0000000632508981 */ /* 0x0002e8000c1e1500 */
[----:B0-----:R-:W3:Y:S04]  /*af30*/  LDL.LU R23, [R1+0x11c] ;  /* 0x00011c0001177983 */ /* 0x001ee80000300800 */
[----:B------:R0:W-:Y:S01]  /*af40*/  STL [R1+0x20c], R24 ;  /* 0x00020c1801007387 */ /* 0x0001e20000100800 */
[----:B-1----:R-:W-:-:S03]  /*af50*/  IADD3 R50, P1, R15, R6, RZ ;  /* 0x000000060f327210 */ /* 0x002fc60007f3e0ff */
[----:B0-----:R-:W3:Y:S04]  /*af60*/  LDL.LU R24, [R1] ;  /* 0x0000000001187983 */ /* 0x001ee80000300800 */
[----:B------:R-:W-:Y:S04]  /*af70*/  STL [R1+0x210], R25 ;  /* 0x0002101901007387 */ /* 0x000fe80000100800 */
[----:B------:R-:W-:Y:S04]  /*af80*/  STL [R1+0x214], R112 ;  /* 0x0002147001007387 */ /* 0x000fe80000100800 */
[----:B------:R-:W-:Y:S04]  /*af90*/  STL [R1+0x218], R203 ;  /* 0x000218cb01007387 */ /* 0x000fe80000100800 */
[----:B------:R0:W-:Y:S01]  /*afa0*/  STL [R1+0x21c], R200 ;  /* 0x00021cc801007387 */ /* 0x0001e20000100800 */
[----:B------:R-:W-:Y:S01]  /*afb0*/  PRMT R63, RZ, 0x7610, R63 ;  /* 0x00007610ff3f7816 */ /* 0x000fe2000000003f */
[----:B------:R-:W-:-:S05]  /*afc0*/  IMAD.X R51, R16, 0x1, R5, P1 ;  /* 0x0000000110337824 */ /* 0x000fca00008e0605 */
[----:B------:R1:W3:Y:S04]  /*afd0*/  @!P0 LDG.E.U16 R63, [R50.64] ;  /* 0x00000006323f8981 */ /* 0x0002e8000c1e1500 */
[----:B0-----:R-:W3:Y:S04]  /*afe0*/  LDL.LU R200, [R1+0xfc] ;  /* 0x0000fc0001c87983 */ /* 0x001ee80000300800 */
[----:B------:R0:W-:Y:S04]  /*aff0*/  STL [R1+0x220], R11 ;  /* 0x0002200b01007387 */ /* 0x0001e80000100800 */
[----:B0-----:R-:W3:Y:S04]  /*b000*/  LDL.LU R11, [R1+0x40] ;  /* 0x00004000010b7983 */ /* 0x001ee80000300800 */
[----:B------:R-:W-:Y:S04]  /*b010*/  STL [R1+0x224], R12 ;  /* 0x0002240c01007387 */ /* 0x000fe80000100800 */
[----:B------:R0:W-:Y:S01]  /*b020*/  STL [R1+0x228], R13 ;  /* 0x0002280d01007387 */ /* 0x0001e20000100800 */
[----:B-1----:R-:W-:-:S03]  /*b030*/  IADD3 R50, P1, R220, R6, RZ ;  /* 0x00000006dc327210 */ /* 0x002fc60007f3e0ff */
[----:B0-----:R-:W3:Y:S02]  /*b040*/  LDL.LU R13, [R1+0x60] ;  /* 0x00006000010d7983 */ /* 0x001ee40000300800 */
[----:B------:R-:W-:Y:S02]  /*b050*/  IMAD.X R51, R197, 0x1, R5, P1 ;  /* 0x00000001c5337824 */ /* 0x000fe400008e0605 */
[----:B------:R0:W-:Y:S04]  /*b060*/  STS.U16 [R0+0x4a00], R62 ;  /* 0x004a003e00007388 */ /* 0x0001e80000000400 */
[----:B------:R-:W3:Y:S01]  /*b070*/  LDL.LU R12, [R1+0x54] ;  /* 0x00005400010c7983 */ /* 0x000ee20000300800 */
[----:B0-----:R-:W-:-:S03]  /*b080*/  PRMT R62, RZ, 0x7610, R62 ;  /* 0x00007610ff3e7816 */ /* 0x001fc6000000003e */
[----:B------:R0:W-:Y:S04]  /*b090*/  STS.U16 [R0+0x5200], R61 ;  /* 0x0052003d00007388 */ /* 0x0001e80000000400 */
[----:B------:R-:W3:Y:S04]  /*b0a0*/  LDL.LU R203, [R1+0x110] ;  /* 0x0001100001cb7983 */ /* 0x000ee80000300800 */
[----:B------:R1:W3:Y:S01]  /*b0b0*/  @!P0 LDG.E.U16 R62, [R50.64] ;  /* 0x00000006323e8981 */ /* 0x0002e2000c1e1500 */
[----:B0-----:R-:W-:-:S03]  /*b0c0*/  PRMT R61, RZ, 0x7610, R61 ;  /* 0x00007610ff3d7816 */ /* 0x001fc6000000003d */
[----:B------:R0:W-:Y:S04]  /*b0d0*/  STS.U16 [R0+0x5a00], R60 ;  /* 0x005a003c00007388 */ /* 0x0001e80000000400 */
[----:B------:R0:W-:Y:S04]  /*b0e0*/  STS.U16 [R0+0x6200], R102 ;  /* 0x0062006600007388 */ /* 0x0001e80000000400 */
[----:B------:R1:W-:Y:S04]  /*b0f0*/  STS.U16 [R0+0x6a00], R101 ;  /* 0x006a006500007388 */ /* 0x0003e80000000400 */
[----:B------:R1:W-:Y:S04]  /*b100*/  STS.U16 [R0+0x7200], R100 ;  /* 0x0072006400007388 */ /* 0x0003e80000000400 */
[----:B------:R-:W-:Y:S01]  /*b110*/  STS.U16 [R0+0x7a00], R91 ;  /* 0x007a005b00007388 */ /* 0x000fe20000000400 */
[----:B0-----:R-:W-:-:S03]  /*b120*/  PRMT R60, RZ, 0x7610, R60 ;  /* 0x00007610ff3c7816 */ /* 0x001fc6000000003c */
[----:B------:R-:W-:Y:S04]  /*b130*/  STS.U16 [R0+0x8200], R210 ;  /* 0x008200d200007388 */ /* 0x000fe80000000400 */
[----:B------:R-:W-:Y:S04]  /*b140*/  STS.U16 [R0+0x8a00], R49 ;  /* 0x008a003100007388 */ /* 0x000fe80000000400 */
[----:B------:R-:W-:Y:S04]  /*b150*/  STS.U16 [R0+0x9200], R103 ;  /* 0x0092006700007388 */ /* 0x000fe80000000400 */
[----:B----4-:R-:W-:Y:S04]  /*b160*/  STS.U16 [R0+0x9a00], R90 ;  /* 0x009a005a00007388 */ /* 0x010fe80000000400 */
[----:B------:R-:W-:Y:S04]  /*b170*/  STS.U16 [R0+0xa200], R89 ;  /* 0x00a2005900007388 */ /* 0x000fe80000000400 */
[----:B------:R-:W-:Y:S04]  /*b180*/  STS.U16 [R0+0xaa00], R88 ;  /* 0x00aa005800007388 */ /* 0x000fe80000000400 */
[----:B------:R-:W4:Y:S01]  /*b190*/  LDL.LU R112, [R1+0x68] ;  /* 0x0000680001707983 */ /* 0x000f220000300800 */
[----:B------:R-:W-:-:S03]  /*b1a0*/  PRMT R102, RZ, 0x7610, R102 ;  /* 0x00007610ff667816 */ /* 0x000fc60000000066 */
[----:B------:R-:W4:Y:S04]  /*b1b0*/  LDL.LU R25, [R1+0x100] ;  /* 0x0001000001197983 */ /* 0x000f280000300800 */
[----:B------:R-:W4:Y:S04]  /*b1c0*/  LDL.LU R41, [R1+0x48] ;  /* 0x0000480001297983 */ /* 0x000f280000300800 */
[----:B------:R-:W4:Y:S04]  /*b1d0*/  LDL.LU R96, [R1+0x34] ;  /* 0x0000340001607983 */ /* 0x000f280000300800 */
[----:B--2---:R-:W-:Y:S04]  /*b1e0*/  STS.U16 [R0+0xb200], R87 ;  /* 0x00b2005700007388 */ /* 0x004fe80000000400 */
[----:B------:R-:W2:Y:S04]  /*b1f0*/  LDL.LU R4, [R1+0x28] ;  /* 0x0000280001047983 */ /* 0x000ea80000300800 */
[----:B------:R-:W2:Y:S04]  /*b200*/  LDL.LU R107, [R1+0x7c] ;  /* 0x00007c00016b7983 */ /* 0x000ea80000300800 */
[----:B---3--:R-:W-:Y:S01]  /*b210*/  STS.U16 [R0+0xba00], R86 ;  /* 0x00ba005600007388 */ /* 0x008fe20000000400 */
[----:B-1----:R-:W-:-:S03]  /*b220*/  PRMT R101, RZ, 0x7610, R101 ;  /* 0x00007610ff657816 */ /* 0x002fc60000000065 */
[----:B------:R-:W-:Y:S04]  /*b230*/  STS.U16 [R0+0xc200], R85 ;  /* 0x00c2005500007388 */ /* 0x000fe80000000400 */
[----:B------:R-:W-:Y:S04]  /*b240*/  STS.U16 [R0+0xca00], R84 ;  /* 0x00ca005400007388 */ /* 0x000fe80000000400 */
[----:B------:R-:W-:Y:S04]  /*b250*/  STS.U16 [R0+0xd200], R83 ;  /* 0x00d2005300007388 */ /* 0x000fe80000000400 */
[----:B------:R-:W-:Y:S04]  /*b260*/  STS.U16 [R0+0xda00], R82 ;  /* 0x00da005200007388 */ /* 0x000fe80000000400 */
[----:B------:R-:W-:Y:S01]  /*b270*/  STS.U16 [R0+0xe200], R81 ;  /* 0x00e2005100007388 */ /* 0x000fe20000000400 */
[----:B------:R-:W-:-:S05]  /*b280*/  IADD3 R50, P1, R23, R6, RZ ;  /* 0x0000000617327210 */ /* 0x000fca0007f3e0ff */
[----:B------:R-:W-:-:S05]  /*b290*/  IMAD.X R51, R208, 0x1, R5, P1 ;  /* 0x00000001d0337824 */ /* 0x000fca00008e0605 */
[----:B------:R0:W3:Y:S04]  /*b2a0*/  @!P0 LDG.E.U16 R61, [R50.64] ;  /* 0x00000006323d8981 */ /* 0x0000e8000c1e1500 */
[----:B------:R-:W-:Y:S01]  /*b2b0*/  STS.U16 [R0+0xea00], R80 ;  /* 0x00ea005000007388 */ /* 0x000fe20000000400 */
[----:B------:R-:W-:-:S03]  /*b2c0*/  PRMT R100, RZ, 0x7610, R100 ;  /* 0x00007610ff647816 */ /* 0x000fc60000000064 */
[----:B------:R-:W-:Y:S01]  /*b2d0*/  STS.U16 [R0+0xf200], R63 ;  /* 0x00f2003f00007388 */ /* 0x000fe20000000400 */
[----:B0-----:R-:W-:-:S05]  /*b2e0*/  IADD3 R50, P1, R13, R6, RZ ;  /* 0x000000060d327210 */ /* 0x001fca0007f3e0ff */
[----:B------:R-:W-:-:S05]  /*b2f0*/  IMAD.X R51, R191, 0x1, R5, P1 ;  /* 0x00000001bf337824 */ /* 0x000fca00008e0605 */
[----:B------:R0:W2:Y:S02]  /*b300*/  @!P0 LDG.E.U16 R60, [R50.64] ;  /* 0x00000006323c8981 */ /* 0x0000a4000c1e1500 */
[----:B0-----:R-:W-:Y:S02]  /*b310*/  IADD3 R50, P1, R188, R6, RZ ;  /* 0x00000006bc327210 */ /* 0x001fe40007f3e0ff */
[----:B------:R0:W-:Y:S03]  /*b320*/  STS.U16 [R0+0xfa00], R62 ;  /* 0x00fa003e00007388 */ /* 0x0001e60000000400 */
[----:B------:R-:W-:-:S05]  /*b330*/  IMAD.X R51, R162, 0x1, R5, P1 ;  /* 0x00000001a2337824 */ /* 0x000fca00008e0605 */
[----:B------:R1:W2:Y:S04]  /*b340*/  @!P0 LDG.E.U16 R102, [R50.64] ;  /* 0x0000000632668981 */ /* 0x0002a8000c1e1500 */
[----:B0-----:R-:W2:Y:S04]  /*b350*/  LDL.LU R0, [R1+0x8c] ;  /* 0x00008c0001007983 */ /* 0x001ea80000300800 */
[----:B------:R-:W2:Y:S01]  /*b360*/  LDL.LU R120, [R1+0x9c] ;  /* 0x00009c0001787983 */ /* 0x000ea20000300800 */
[----:B-1----:R-:W-:Y:S02]  /*b370*/  IADD3 R50, P1, R36, R6, RZ ;  /* 0x0000000624327210 */ /* 0x002fe40007f3e0ff */
[----:B------:R-:W-:Y:S01]  /*b380*/  PRMT R91, RZ, 0x7610, R91 ;  /* 0x00007610ff5b7816 */ /* 0x000fe2000000005b */
[----:B------:R-:W2:Y:S02]  /*b390*/  LDL.LU R124, [R1+0xa0] ;  /* 0x0000a000017c7983 */ /* 0x000ea40000300800 */
[----:B------:R-:W-:Y:S01]  /*b3a0*/  IMAD.X R51, R40, 0x1, R5, P1 ;  /* 0x0000000128337824 */ /* 0x000fe200008e0605 */
[----:B------:R-:W-:Y:S01]  /*b3b0*/  PRMT R210, RZ, 0x7610, R210 ;  /* 0x00007610ffd27816 */ /* 0x000fe200000000d2 */
[----:B------:R-:W2:Y:S04]  /*b3c0*/  LDL.LU R131, [R1+0xb0] ;  /* 0x0000b00001837983 */ /* 0x000ea80000300800 */
[----:B------:R0:W2:Y:S01]  /*b3d0*/  @!P0 LDG.E.U16 R101, [R50.64] ;  /* 0x0000000632658981 */ /* 0x0000a2000c1e1500 */
[----:B------:R-:W-:-:S02]  /*b3e0*/  PRMT R49, RZ, 0x7610, R49 ;  /* 0x00007610ff317816 */ /* 0x000fc40000000031 */
[----:B------:R-:W-:Y:S01]  /*b3f0*/  PRMT R103, RZ, 0x7610, R103 ;  /* 0x00007610ff677816 */ /* 0x000fe20000000067 */
[----:B------:R-:W2:Y:S01]  /*b400*/  LDL.LU R244, [R1+0xc0] ;  /* 0x0000c00001f47983 */ /* 0x000ea20000300800 */
[----:B------:R-:W-:Y:S02]  /*b410*/  PRMT R90, RZ, 0x7610, R90 ;  /* 0x00007610ff5a7816 */ /* 0x000fe4000000005a */
[----:B------:R-:W-:Y:S01]  /*b420*/  PRMT R89, RZ, 0x7610, R89 ;  /* 0x00007610ff597816 */ /* 0x000fe20000000059 */
[----:B------:R-:W2:Y:S01]  /*b430*/  LDL.LU R147, [R1+0xd0] ;  /* 0x0000d00001937983 */ /* 0x000ea20000300800 */
[----:B0-----:R-:W-:Y:S02]  /*b440*/  IADD3 R50, P1, R11, R6, RZ ;  /* 0x000000060b327210 */ /* 0x001fe40007f3e0ff */
        /* <DEDUP_REMOVED lines=12> */
[----:B0-----:R-:W-:-:S05]  /*b510*/  IADD3 R50, P1, R180, R6, RZ ;  /* 0x00000006b4327210 */ /* 0x001fca0007f3e0ff */
[----:B------:R-:W-:-:S05]  /*b520*/  IMAD.X R51, R158, 0x1, R5, P1 ;  /* 0x000000019e337824 */ /* 0x000fca00008e0605 */
[----:B------:R0:W2:Y:S02]  /*b530*/  @!P0 LDG.E.U16 R91, [R50.64] ;  /* 0x00000006325b8981 */ /* 0x0000a4000c1e1500 */
[----:B0-----:R-:W-:-:S04]  /*b540*/  IADD3 R50, P1, R200, R6, RZ ;  /* 0x00000006c8327210 */ /* 0x001fc80007f3e0ff */
[----:B------:R-:W-:-:S05]  /*b550*/  IADD3.X R51, R217, R5, RZ, P1, !PT ;  /* 0x00000005d9337210 */ /* 0x000fca0000ffe4ff */
[----:B------:R0:W2:Y:S02]  /*b560*/  @!P0 LDG.E.U16 R210, [R50.64] ;  /* 0x0000000632d28981 */ /* 0x0000a4000c1e1500 */
[----:B0-----:R-:W-:-:S05]  /*b570*/  IADD3 R50, P1, R184, R6, RZ ;  /* 0x00000006b8327210 */ /* 0x001fca0007f3e0ff */
[----:B------:R-:W-:-:S05]  /*b580*/  IMAD.X R51, R175, 0x1, R5, P1 ;  /* 0x00000001af337824 */ /* 0x000fca00008e0605 */
[----:B------:R0:W4:Y:S02]  /*b590*/  @!P0 LDG.E.U16 R49, [R50.64] ;  /* 0x0000000632318981 */ /* 0x000124000c1e1500 */
        /* <DEDUP_REMOVED lines=26> */
[----:B------:R0:W4:Y:S01]  /*b740*/  @!P0 LDG.E.U16 R83, [R50.64] ;  /* 0x0000000632538981 */ /* 0x000122000c1e1500 */
[----:B------:R-:W-:Y:S02]  /*b750*/  PRMT R82, RZ, 0x7610, R82 ;  /* 0x00007610ff527816 */ /* 0x000fe40000000052 */
        /* <DEDUP_REMOVED lines=13> */
[----:B------:R-:W-:Y:S01]  /*b830*/  IMAD.X R51, R113, 0x1, R5, P1 ;  /* 0x0000000171337824 */ /* 0x000fe200008e0605 */
[----:B------:R-:W-:-:S04]  /*b840*/  PRMT R62, RZ, 0x7610, R62 ;  /* 0x00007610ff3e7816 */ /* 0x000fc8000000003e */
[----:B------:R0:W4:Y:S01]  /*b850*/  @!P0 LDG.E.U16 R63, [R50.64] ;  /* 0x00000006323f8981 */ /* 0x000122000c1e1500 */
[----:B------:R-:W-:Y:S02]  /*b860*/  LOP3.LUT R108, R2, 0x40, RZ, 0x3c, !PT ;  /* 0x00000040026c7812 */ /* 0x000fe400078e3cff */
[----:B0-----:R-:W-:-:S04]  /*b870*/  IADD3 R50, P1, R236, R6, RZ ;  /* 0x00000006ec327210 */ /* 0x001fc80007f3e0ff */
[----:B------:R-:W-:Y:S01]  /*b880*/  IADD3.X R51, R224, R5, RZ, P1, !PT ;  /* 0x00000005e0337210 */ /* 0x000fe20000ffe4ff */
[----:B---3--:R0:W-:Y:S04]  /*b890*/  STS.U16 [R108+0x400], R61 ;  /* 0x0004003d6c007388 */ /* 0x0081e80000000400 */
[----:B------:R1:W3:Y:S01]  /*b8a0*/  @!P0 LDG.E.U16 R62, [R50.64] ;  /* 0x00000006323e8981 */ /* 0x0002e2000c1e1500 */
[----:B0-----:R-:W-:Y:S02]  /*b8b0*/  PRMT R61, RZ, 0x7610, R61 ;  /* 0x00007610ff3d7816 */ /* 0x001fe4000000003d */
[----:B-1----:R-:W-:-:S05]  /*b8c0*/  IADD3 R50, P1, R221, R6, RZ ;  /* 0x00000006dd327210 */ /* 0x002fca0007f3e0ff */
[----:B------:R-:W-:Y:S01]  /*b8d0*/  IMAD.X R51, R106, 0x1, R5, P1 ;  /* 0x000000016a337824 */ /* 0x000fe200008e0605 */
[----:B--2---:R0:W-:Y:S04]  /*b8e0*/  STS.U16 [R108+0xc00], R60 ;  /* 0x000c003c6c007388 */ /* 0x0041e80000000400 */
[----:B------:R1:W2:Y:S01]  /*b8f0*/  @!P0 LDG.E.U16 R61, [R50.64] ;  /* 0x00000006323d8981 */ /* 0x0002a2000c1e1500 */
[----:B0-----:R-:W-:Y:S02]  /*b900*/  PRMT R60, RZ, 0x7610, R60 ;  /* 0x00007610ff3c7816 */ /* 0x001fe4000000003c */
[----:B-1----:R-:W-:-:S05]  /*b910*/  IADD3 R50, P1, R98, R6, RZ ;  /* 0x0000000662327210 */ /* 0x002fca0007f3e0ff */
[----:B------:R-:W-:Y:S01]  /*b920*/  IMAD.X R51, R97, 0x1, R5, P1 ;  /* 0x0000000161337824 */ /* 0x000fe200008e0605 */
[----:B------:R0:W-:Y:S04]  /*b930*/  STS.U16 [R108+0x1400], R102 ;  /* 0x001400666c007388 */ /* 0x0001e80000000400 */
        /* <DEDUP_REMOVED lines=38> */
[----:B------:R-:W-:-:S05]  /*bba0*/  IMAD.X R51, R8, 0x1, R5, P1 ;  /* 0x0000000108337824 */ /* 0x000fca00008e0605 */
[----:B------:R0:W4:Y:S04]  /*bbb0*/  @!P0 LDG.E.U16 R90, [R50.64] ;  /* 0x00000006325a8981 */ /* 0x000128000c1e1500 */
[----:B------:R1:W-:Y:S01]  /*bbc0*/  STS.U16 [R108+0x5400], R89 ;  /* 0x005400596c007388 */ /* 0x0003e20000000400 */
[----:B0-----:R-:W-:Y:S02]  /*bbd0*/  IADD3 R50, P1, R112, R6, RZ ;  /* 0x0000000670327210 */ /* 0x001fe40007f3e0ff */
[----:B-1----:R-:W-:-:S03]  /*bbe0*/  PRMT R89, RZ, 0x7610, R89 ;  /* 0x00007610ff597816 */ /* 0x002fc60000000059 */
        /* <DEDUP_REMOVED lines=10> */
[----:B------:R-:W-:Y:S01]  /*bc90*/  IMAD.X R51, R12, 0x1, R5, P1 ;  /* 0x000000010c337824 */ /* 0x000fe200008e0605 */
[----:B------:R0:W-:Y:S04]  /*bca0*/  STS.U16 [R108+0x6c00], R86 ;  /* 0x006c00566c007388 */ /* 0x0001e80000000400 */
[----:B------:R1:W4:Y:S04]  /*bcb0*/  @!P0 LDG.E.U16 R87, [R50.64] ;  /* 0x0000000632578981 */ /* 0x000328000c1e1500 */
[----:B------:R3:W-:Y:S01]  /*bcc0*/  STS.U16 [R108+0x7400], R85 ;  /* 0x007400556c007388 */ /* 0x0007e20000000400 */
[----:B0-----:R-:W-:-:S03]  /*bcd0*/  PRMT R86, RZ, 0x7610, R86 ;  /* 0x00007610ff567816 */ /* 0x001fc60000000056 */
[----:B------:R0:W-:Y:S01]  /*bce0*/  STS.U16 [R108+0x7c00], R84 ;  /* 0x007c00546c007388 */ /* 0x0001e20000000400 */
[----:B-1----:R-:W-:-:S03]  /*bcf0*/  IADD3 R50, P1, R41, R6, RZ ;  /* 0x0000000629327210 */ /* 0x002fc60007f3e0ff */
[----:B------:R-:W-:Y:S02]  /*bd00*/  STS.U16 [R108+0x8400], R83 ;  /* 0x008400536c007388 */ /* 0x000fe40000000400 */
[----:B------:R-:W-:Y:S02]  /*bd10*/  IMAD.X R51, R185, 0x1, R5, P1 ;  /* 0x00000001b9337824 */ /* 0x000fe400008e0605 */
[----:B------:R-:W-:Y:S04]  /*bd20*/  STS.U16 [R108+0x8c00], R82 ;  /* 0x008c00526c007388 */ /* 0x000fe80000000400 */
[----:B------:R-:W-:Y:S04]  /*bd30*/  STS.U16 [R108+0x9400], R81 ;  /* 0x009400516c007388 */ /* 0x000fe80000000400 */
[----:B------:R-:W-:Y:S04]  /*bd40*/  STS.U16 [R108+0x9c00], R80 ;  /* 0x009c00506c007388 */ /* 0x000fe80000000400 */
[----:B------:R-:W-:Y:S04]  /*bd50*/  STS.U16 [R108+0xa400], R63 ;  /* 0x00a4003f6c007388 */ /* 0x000fe80000000400 */
[----:B------:R1:W4:Y:S04]  /*bd60*/  @!P0 LDG.E.U16 R86, [R50.64] ;  /* 0x0000000632568981 */ /* 0x000328000c1e1500 */
[----:B---3--:R-:W-:Y:S01]  /*bd70*/  STS.U16 [R108+0xac00], R62 ;  /* 0x00ac003e6c007388 */ /* 0x008fe20000000400 */
[----:B-1----:R-:W-:-:S02]  /*bd80*/  IADD3 R50, P1, R182, R6, RZ ;  /* 0x00000006b6327210 */ /* 0x002fc40007f3e0ff */
[----:B------:R-:W-:Y:S02]  /*bd90*/  PRMT R85, RZ, 0x7610, R85 ;  /* 0x00007610ff557816 */ /* 0x000fe40000000055 */
[----:B------:R-:W-:-:S05]  /*bda0*/  IADD3.X R51, R159, R5, RZ, P1, !PT ;  /* 0x000000059f337210 */ /* 0x000fca0000ffe4ff */
[----:B------:R1:W3:Y:S04]  /*bdb0*/  @!P0 LDG.E.U16 R85, [R50.64] ;  /* 0x0000000632558981 */ /* 0x0002e8000c1e1500 */
[----:B--2---:R-:W-:Y:S01]  /*bdc0*/  STS.U16 [R108+0xb400], R61 ;  /* 0x00b4003d6c007388 */ /* 0x004fe20000000400 */
[----:B-1----:R-:W-:-:S03]  /*bdd0*/  IADD3 R50, P1, R25, R6, RZ ;  /* 0x0000000619327210 */ /* 0x002fc60007f3e0ff */
[----:B------:R-:W-:Y:S01]  /*bde0*/  STS.U16 [R108+0xbc00], R60 ;  /* 0x00bc003c6c007388 */ /* 0x000fe20000000400 */
[----:B0-----:R-:W-:-:S03]  /*bdf0*/  PRMT R84, RZ, 0x7610, R84 ;  /* 0x00007610ff547816 */ /* 0x001fc60000000054 */
[----:B------:R-:W-:Y:S01]  /*be00*/  STS.U16 [R108+0xc400], R102 ;  /* 0x00c400666c007388 */ /* 0x000fe20000000400 */
[----:B------:R-:W-:-:S05]  /*be10*/  IMAD.X R51, R96, 0x1, R5, P1 ;  /* 0x0000000160337824 */ /* 0x000fca00008e0605 */
[----:B------:R0:W2:Y:S04]  /*be20*/  @!P0 LDG.E.U16 R84, [R50.64] ;  /* 0x0000000632548981 */ /* 0x0000a8000c1e1500 */
[----:B------:R-:W-:Y:S04]  /*be30*/  STS.U16 [R108+0xcc00], R101 ;  /* 0x00cc00656c007388 */ /* 0x000fe80000000400 */
[----:B------:R-:W-:Y:S04]  /*be40*/  STS.U16 [R108+0xd400], R100 ;  /* 0x00d400646c007388 */ /* 0x000fe80000000400 */
[----:B------:R-:W-:Y:S04]  /*be50*/  STS.U16 [R108+0xdc00], R91 ;  /* 0x00dc005b6c007388 */ /* 0x000fe80000000400 */
[----:B----4-:R-:W-:Y:S04]  /*be60*/  STS.U16 [R108+0xe400], R210 ;  /* 0x00e400d26c007388 */ /* 0x010fe80000000400 */
[----:B------:R-:W-:Y:S04]  /*be70*/  STS.U16 [R108+0xec00], R49 ;  /* 0x00ec00316c007388 */ /* 0x000fe80000000400 */
[----:B------:R-:W-:Y:S04]  /*be80*/  STS.U16 [R108+0xf400], R103 ;  /* 0x00f400676c007388 */ /* 0x000fe80000000400 */
[----:B------:R1:W-:Y:S04]  /*be90*/  STS.U16 [R108+0xfc00], R90 ;  /* 0x00fc005a6c007388 */ /* 0x0003e80000000400 */
[----:B-1----:R-:W4:Y:S04]  /*bea0*/  LDL.LU R108, [R1+0x80] ;  /* 0x00008000016c7983 */ /* 0x002f280000300800 */
[----:B------:R-:W2:Y:S01]  /*beb0*/  LDL.LU R228, [R1+0x90] ;  /* 0x0000900001e47983 */ /* 0x000ea20000300800 */
[----:B0-----:R-:W-:-:S02]  /*bec0*/  IADD3 R50, P1, R4, R6, RZ ;  /* 0x0000000604327210 */ /* 0x001fc40007f3e0ff */
[----:B------:R-:W-:-:S03]  /*bed0*/  PRMT R83, RZ, 0x7610, R83 ;  /* 0x00007610ff537816 */ /* 0x000fc60000000053 */
[----:B------:R-:W-:-:S05]  /*bee0*/  IMAD.X R51, R177, 0x1, R5, P1 ;  /* 0x00000001b1337824 */ /* 0x000fca00008e0605 */
[----:B------:R0:W2:Y:S01]  /*bef0*/  @!P0 LDG.E.U16 R83, [R50.64] ;  /* 0x0000000632538981 */ /* 0x0000a2000c1e1500 */
[----:B------:R-:W-:Y:S02]  /*bf00*/  PRMT R82, RZ, 0x7610, R82 ;  /* 0x00007610ff527816 */ /* 0x000fe40000000052 */
[----:B0-----:R-:W-:-:S05]  /*bf10*/  IADD3 R50, P1, R174, R6, RZ ;  /* 0x00000006ae327210 */ /* 0x001fca0007f3e0ff */
        /* <DEDUP_REMOVED lines=46> */
[----:B------:R0:W4:Y:S02]  /*c200*/  @!P0 LDG.E.U16 R210, [R50.64] ;  /* 0x0000000632d28981 */ /* 0x000124000c1e1500 */
[----:B0-----:R-:W-:-:S04]  /*c210*/  IADD3 R50, P1, R117, R6, RZ ;  /* 0x0000000675327210 */ /* 0x001fc80007f3e0ff */
[----:B------:R-:W-:-:S05]  /*c220*/  IADD3.X R51, R116, R5, RZ, P1, !PT ;  /* 0x0000000574337210 */ /* 0x000fca0000ffe4ff */
        /* <DEDUP_REMOVED lines=8> */
[----:B------:R0:W4:Y:S02]  /*c2b0*/  @!P0 LDG.E.U16 R90, [R50.64] ;  /* 0x00000006325a8981 */ /* 0x000124000c1e1500 */
[----:B0-----:R-:W-:Y:S02]  /*c2c0*/  LOP3.LUT R51, R2, 0x60, RZ, 0x3c, !PT ;  /* 0x0000006002337812 */ /* 0x001fe400078e3cff */
[----:B------:R-:W-:-:S03]  /*c2d0*/  IADD3 R50, P1, R105, R6, RZ ;  /* 0x0000000669327210 */ /* 0x000fc60007f3e0ff */
[----:B------:R0:W-:Y:S02]  /*c2e0*/  STS.U16 [R51+0x600], R89 ;  /* 0x0006005933007388 */ /* 0x0001e40000000400 */
[----:B0-----:R-:W-:Y:S01]  /*c2f0*/  PRMT R89, RZ, 0x7610, R89 ;  /* 0x00007610ff597816 */ /* 0x001fe20000000059 */
        /* <DEDUP_REMOVED lines=21> */
[----:B--2---:R-:W-:-:S03]  /*c450*/  IADD3 R50, P1, R228, R6, RZ ;  /* 0x00000006e4327210 */ /* 0x004fc60007f3e0ff */
[----:B---3--:R0:W-:Y:S02]  /*c460*/  STS.U16 [R51+0x2600], R85 ;  /* 0x0026005533007388 */ /* 0x0081e40000000400 */
[----:B0-----:R-:W-:Y:S01]  /*c470*/  PRMT R85, RZ, 0x7610, R85 ;  /* 0x00007610ff557816 */ /* 0x001fe20000000055 */
[----:B------:R-:W-:-:S05]  /*c480*/  IMAD.X R51, R209, 0x1, R5, P1 ;  /* 0x00000001d1337824 */ /* 0x000fca00008e0605 */
[----:B------:R0:W2:Y:S02]  /*c490*/  @!P0 LDG.E.U16 R85, [R50.64] ;  /* 0x0000000632558981 */ /* 0x0000a4000c1e1500 */
[----:B0-----:R-:W-:Y:S02]  /*c4a0*/  LOP3.LUT R51, R2, 0x60, RZ, 0x3c, !PT ;  /* 0x0000006002337812 */ /* 0x001fe400078e3cff */
[----:B------:R-:W-:-:S03]  /*c4b0*/  IADD3 R50, P1, R206, R6, RZ ;  /* 0x00000006ce327210 */ /* 0x000fc60007f3e0ff */
[----:B------:R0:W-:Y:S02]  /*c4c0*/  STS.U16 [R51+0x2e00], R84 ;  /* 0x002e005433007388 */ /* 0x0001e40000000400 */
[----:B0-----:R-:W-:Y:S01]  /*c4d0*/  PRMT R84, RZ, 0x7610, R84 ;  /* 0x00007610ff547816 */ /* 0x001fe20000000054 */
[----:B------:R-:W-:-:S05]  /*c4e0*/  IMAD.X R51, R20, 0x1, R5, P1 ;  /* 0x0000000114337824 */ /* 0x000fca00008e0605 */
[----:B------:R0:W3:Y:S02]  /*c4f0*/  @!P0 LDG.E.U16 R84, [R50.64] ;  /* 0x0000000632548981 */ /* 0x0000e4000c1e1500 */
[----:B0-----:R-:W-:Y:S02]  /*c500*/  LOP3.LUT R51, R2, 0x60, RZ, 0x3c, !PT ;  /* 0x0000006002337812 */ /* 0x001fe400078e3cff */
[----:B------:R-:W-:-:S03]  /*c510*/  IADD3 R50, P1, R21, R6, RZ ;  /* 0x0000000615327210 */ /* 0x000fc60007f3e0ff */
[----:B------:R0:W-:Y:S02]  /*c520*/  STS.U16 [R51+0x3600], R83 ;  /* 0x0036005333007388 */ /* 0x0001e40000000400 */
[----:B0-----:R-:W-:Y:S01]  /*c530*/  PRMT R83, RZ, 0x7610, R83 ;  /* 0x00007610ff537816 */ /* 0x001fe20000000053 */
[----:B------:R-:W-:-:S05]  /*c540*/  IMAD.X R51, R22, 0x1, R5, P1 ;  /* 0x0000000116337824 */ /* 0x000fca00008e0605 */
[----:B------:R0:W3:Y:S02]  /*c550*/  @!P0 LDG.E.U16 R83, [R50.64] ;  /* 0x0000000632538981 */ /* 0x0000e4000c1e1500 */
[----:B0-----:R-:W-:Y:S02]  /*c560*/  LOP3.LUT R51, R2, 0x60, RZ, 0x3c, !PT ;  /* 0x0000006002337812 */ /* 0x001fe400078e3cff */
[----:B----4-:R-:W-:-:S03]  /*c570*/  IADD3 R50, P1, R108, R6, RZ ;  /* 0x000000066c327210 */ /* 0x010fc60007f3e0ff */
        /* <DEDUP_REMOVED lines=10> */
[----:B0-----:R-:W-:Y:S02]  /*c620*/  IMAD.MOV.U32 R51, RZ, RZ, R47 ;  /* 0x000000ffff337224 */ /* 0x001fe400078e002f */
[----:B------:R-:W4:Y:S01]  /*c630*/  LDL.LU R47, [R1+0x22c] ;  /* 0x00022c00012f7983 */ /* 0x000f220000300800 */
[----:B------:R-:W-:-:S05]  /*c640*/  LOP3.LUT R50, R2, 0x60, RZ, 0x3c, !PT ;  /* 0x0000006002327812 */ /* 0x000fca00078e3cff */
[----:B------:R-:W-:Y:S04]  /*c650*/  STS.U16 [R50+0xfe00], R48 ;  /* 0x00fe003032007388 */ /* 0x000fe80000000400 */
        /* <DEDUP_REMOVED lines=9> */
[----:B------:R0:W-:Y:S04]  /*c6f0*/  STS.U16 [R50+0x9600], R210 ;  /* 0x009600d232007388 */ /* 0x0001e80000000400 */
[----:B------:R-:W-:Y:S04]  /*c700*/  STS.U16 [R50+0x9e00], R49 ;  /* 0x009e003132007388 */ /* 0x000fe80000000400 */
[----:B------:R-:W-:Y:S04]  /*c710*/  STS.U16 [R50+0xa600], R103 ;  /* 0x00a6006732007388 */ /* 0x000fe80000000400 */
[----:B------:R-:W-:Y:S04]  /*c720*/  STS.U16 [R50+0xae00], R90 ;  /* 0x00ae005a32007388 */ /* 0x000fe80000000400 */
[----:B------:R-:W-:Y:S04]  /*c730*/  STS.U16 [R50+0xb600], R89 ;  /* 0x00b6005932007388 */ /* 0x000fe80000000400 */
[----:B------:R-:W-:Y:S04]  /*c740*/  STS.U16 [R50+0xbe00], R88 ;  /* 0x00be005832007388 */ /* 0x000fe80000000400 */
[----:B------:R-:W-:Y:S01]  /*c750*/  STS.U16 [R50+0xc600], R87 ;  /* 0x00c6005732007388 */ /* 0x000fe20000000400 */
[----:B0-----:R-:W-:-:S03]  /*c760*/  IMAD.MOV.U32 R210, RZ, RZ, R51 ;  /* 0x000000ffffd27224 */ /* 0x001fc600078e0033 */
[----:B------:R-:W-:Y:S04]  /*c770*/  STS.U16 [R50+0xce00], R86 ;  /* 0x00ce005632007388 */ /* 0x000fe80000000400 */
[----:B--2---:R-:W-:Y:S04]  /*c780*/  STS.U16 [R50+0xd600], R85 ;  /* 0x00d6005532007388 */ /* 0x004fe80000000400 */
[----:B---3--:R-:W-:Y:S04]  /*c790*/  STS.U16 [R50+0xde00], R84 ;  /* 0x00de005432007388 */ /* 0x008fe80000000400 */
[----:B------:R-:W-:Y:S04]  /*c7a0*/  STS.U16 [R50+0xe600], R83 ;  /* 0x00e6005332007388 */ /* 0x000fe80000000400 */
[----:B----4-:R-:W-:Y:S04]  /*c7b0*/  STS.U16 [R50+0xee00], R82 ;  /* 0x00ee005232007388 */ /* 0x010fe80000000400 */
[----:B------:R-:W-:Y:S04]  /*c7c0*/  STS.U16 [R50+0xf600], R81 ;  /* 0x00f6005132007388 */ /* 0x000fe80000000400 */
[----:B------:R-:W-:Y:S06]  /*c7d0*/  BAR.SYNC.DEFER_BLOCKING 0x0 ;  /* 0x0000000000007b1d */ /* 0x000fec0000010000 */
[----:B------:R-:W-:Y:S04]  /*c7e0*/  LDSM.16.MT88.4 R100, [R7+0x10000] ;  /* 0x010000000764783b */ /* 0x000fe80000004200 */
[----:B------:R-:W0:Y:S04]  /*c7f0*/  LDSM.16.M88.4 R60, [R3] ;  /* 0x00000000033c783b */ /* 0x000e280000000200 */
[----:B------:R-:W1:Y:S04]  /*c800*/  LDSM.16.M88.4 R80, [R3+0x4000] ;  /* 0x004000000350783b */ /* 0x000e680000000200 */
[----:B------:R-:W2:Y:S04]  /*c810*/  LDSM.16.M88.4 R84, [R3+0x8000] ;  /* 0x008000000354783b */ /* 0x000ea80000000200 */
[----:B------:R-:W3:Y:S04]  /*c820*/  LDSM.16.M88.4 R88, [R3+0xc000] ;  /* 0x00c000000358783b */ /* 0x000ee80000000200 */
[----:B------:R-:W4:Y:S01]  /*c830*/  LDSM.16.MT88.4 R48, [R10+0x10000] ;  /* 0x010000000a30783b */ /* 0x000f220000004200 */
[C---:B0-----:R-:W-:Y:S08]  /*c840*/  HMMA.16816.F32 R76, R100.reuse, R60, R76 ;  /* 0x0000003c644c723c */ /* 0x041ff0000000184c */
[C---:B-1----:R-:W-:Y:S08]  /*c850*/  HMMA.16816.F32 R72, R100.reuse, R80, R72 ;  /* 0x000000506448723c */ /* 0x042ff00000001848 */
[C---:B--2---:R-:W-:Y:S08]  /*c860*/  HMMA.16816.F32 R68, R100.reuse, R84, R68 ;  /* 0x000000546444723c */ /* 0x044ff00000001844 */
[----:B---3--:R-:W-:Y:S01]  /*c870*/  HMMA.16816.F32 R64, R100, R88, R64 ;  /* 0x000000586440723c */ /* 0x008fe20000001840 */
[----:B------:R-:W0:Y:S07]  /*c880*/  LDSM.16.MT88.4 R100, [R7+0x10400] ;  /* 0x010400000764783b */ /* 0x000e2e0000004200 */
[C---:B----4-:R-:W-:Y:S08]  /*c890*/  HMMA.16816.F32 R92, R48.reuse, R60, R92 ;  /* 0x0000003c305c723c */ /* 0x050ff0000000185c */
[C---:B------:R-:W-:Y:S08]  /*c8a0*/  HMMA.16816.F32 R56, R48.reuse, R80, R56 ;  /* 0x000000503038723c */ /* 0x040ff00000001838 */
[C---:B------:R-:W-:Y:S08]  /*c8b0*/  HMMA.16816.F32 R52, R48.reuse, R84, R52 ;  /* 0x000000543034723c */ /* 0x040ff00000001834 */
[----:B------:R-:W-:Y:S01]  /*c8c0*/  HMMA.16816.F32 R44, R48, R88, R44 ;  /* 0x00000058302c723c */ /* 0x000fe2000000182c */
[----:B------:R-:W1:Y:S07]  /*c8d0*/  LDSM.16.MT88.4 R48, [R10+0x10400] ;  /* 0x010400000a30783b */ /* 0x000e6e0000004200 */
[C---:B0-----:R-:W-:Y:S08]  /*c8e0*/  HMMA.16816.F32 R76, R100.reuse, R62, R76 ;  /* 0x0000003e644c723c */ /* 0x041ff0000000184c */
[C---:B------:R-:W-:Y:S08]  /*c8f0*/  HMMA.16816.F32 R72, R100.reuse, R82, R72 ;  /* 0x000000526448723c */ /* 0x040ff00000001848 */
[C---:B------:R-:W-:Y:S08]  /*c900*/  HMMA.16816.F32 R68, R100.reuse, R86, R68 ;  /* 0x000000566444723c */ /* 0x040ff00000001844 */
[----:B------:R-:W-:Y:S01]  /*c910*/  HMMA.16816.F32 R64, R100, R90, R64 ;  /* 0x0000005a6440723c */ /* 0x000fe20000001840 */
[----:B------:R-:W-:Y:S07]  /*c920*/  LDSM.16.MT88.4 R100, [R7+0x10800] ;  /* 0x010800000764783b */ /* 0x000fee0000004200 */
[C---:B-1----:R-:W-:Y:S07]  /*c930*/  HMMA.16816.F32 R60, R48.reuse, R62, R92 ;  /* 0x0000003e303c723c */ /* 0x042fee000000185c */
[C---:B------:R-:W-:Y:S01]  /*c940*/  LOP3.LUT R95, R3.reuse, 0x40, RZ, 0x3c, !PT ;  /* 0x00000040035f7812 */ /* 0x040fe200078e3cff */
[C---:B------:R-:W-:Y:S04]  /*c950*/  HMMA.16816.F32 R80, R48.reuse, R82, R56 ;  /* 0x000000523050723c */ /* 0x040fe80000001838 */
[----:B------:R-:W0:Y:S04]  /*c960*/  LDSM.16.M88.4 R56, [R95+0xc000] ;  /* 0x00c000005f38783b */ /* 0x000e280000000200 */
[C---:B------:R-:W-:Y:S01]  /*c970*/  HMMA.16816.F32 R84, R48.reuse, R86, R52 ;  /* 0x000000563054723c */ /* 0x040fe20000001834 */
[----:B------:R-:W1:Y:S07]  /*c980*/  LDSM.16.M88.4 R52, [R95+0x8000] ;  /* 0x008000005f34783b */ /* 0x000e6e0000000200 */
[----:B------:R-:W-:Y:S01]  /*c990*/  HMMA.16816.F32 R88, R48, R90, R44 ;  /* 0x0000005a3058723c */ /* 0x000fe2000000182c */
[----:B------:R-:W2:Y:S04]  /*c9a0*/  LDSM.16.M88.4 R44, [R95] ;  /* 0x000000005f2c783b */ /* 0x000ea80000000200 */
        /* <DEDUP_REMOVED lines=17> */
[C---:B-1----:R-:W-:Y:S01]  /*cac0*/  HMMA.16816.F32 R60, R92.reuse, R46, R60 ;  /* 0x0000002e5c3c723c */ /* 0x042fe2000000183c */
[----:B------:R-:W0:Y:S07]  /*cad0*/  LDSM.16.M88.4 R44, [R3+0x80] ;  /* 0x00008000032c783b */ /* 0x000e2e0000000200 */
[C---:B------:R-:W-:Y:S01]  /*cae0*/  HMMA.16816.F32 R80, R92.reuse, R50, R80 ;  /* 0x000000325c50723c */ /* 0x040fe20000001850 */
[----:B------:R-:W1:Y:S07]  /*caf0*/  LDSM.16.M88.4 R48, [R3+0xc080] ;  /* 0x00c080000330783b */ /* 0x000e6e0000000200 */
[C---:B------:R-:W-:Y:S01]  /*cb00*/  HMMA.16816.F32 R84, R92.reuse, R54, R84 ;  /* 0x000000365c54723c */ /* 0x040fe20000001854 */
[----:B------:R-:W2:Y:S07]  /*cb10*/  LDSM.16.M88.4 R52, [R3+0x8080] ;  /* 0x008080000334783b */ /* 0x000eae0000000200 */
[----:B------:R-:W-:Y:S01]  /*cb20*/  HMMA.16816.F32 R88, R92, R58, R88 ;  /* 0x0000003a5c58723c */ /* 0x000fe20000001858 */
[----:B------:R-:W3:Y:S04]  /*cb30*/  LDSM.16.M88.4 R56, [R3+0x4080] ;  /* 0x004080000338783b */ /* 0x000ee80000000200 */
[----:B------:R-:W4:Y:S03]  /*cb40*/  LDSM.16.MT88.4 R92, [R10+0x11000] ;  /* 0x011000000a5c783b */ /* 0x000f260000004200 */
        /* <DEDUP_REMOVED lines=9> */
[----:B------:R-:W1:Y:S01]  /*cbe0*/  LDSM.16.MT88.4 R92, [R10+0x11400] ;  /* 0x011400000a5c783b */ /* 0x000e620000004200 */
[----:B------:R-:W-:-:S06]  /*cbf0*/  LOP3.LUT R45, R3, 0x40, RZ, 0x3c, !PT ;  /* 0x00000040032d7812 */ /* 0x000fcc00078e3cff */
[C---:B0-----:R-:W-:Y:S08]  /*cc00*/  HMMA.16816.F32 R72, R100.reuse, R58, R72 ;  /* 0x0000003a6448723c */ /* 0x041ff00000001848 */
[C---:B------:R-:W-:Y:S08]  /*cc10*/  HMMA.16816.F32 R68, R100.reuse, R54, R68 ;  /* 0x000000366444723c */ /* 0x040ff00000001844 */
[C---:B------:R-:W-:Y:S08]  /*cc20*/  HMMA.16816.F32 R76, R100.reuse, R46, R76 ;  /* 0x0000002e644c723c */ /* 0x040ff0000000184c */
[----:B------:R-:W-:Y:S01]  /*cc30*/  HMMA.16816.F32 R64, R100, R50, R64 ;  /* 0x000000326440723c */ /* 0x000fe20000001840 */
[----:B------:R-:W-:Y:S07]  /*cc40*/  LDSM.16.MT88.4 R100, [R7+0x11800] ;  /* 0x011800000764783b */ /* 0x000fee0000004200 */
[C---:B-1----:R-:W-:Y:S08]  /*cc50*/  HMMA.16816.F32 R60, R92.reuse, R46, R60 ;  /* 0x0000002e5c3c723c */ /* 0x042ff0000000183c */
[C---:B------:R-:W-:Y:S01]  /*cc60*/  HMMA.16816.F32 R80, R92.reuse, R58, R80 ;  /* 0x0000003a5c50723c */ /* 0x040fe20000001850 */
[----:B------:R-:W0:Y:S07]  /*cc70*/  LDSM.16.M88.4 R56, [R45+0x4080] ;  /* 0x004080002d38783b */ /* 0x000e2e0000000200 */
[C---:B------:R-:W-:Y:S01]  /*cc80*/  HMMA.16816.F32 R84, R92.reuse, R54, R84 ;  /* 0x000000365c54723c */ /* 0x040fe20000001854 */
[----:B------:R-:W1:Y:S07]  /*cc90*/  LDSM.16.M88.4 R52, [R45+0x8080] ;  /* 0x008080002d34783b */ /* 0x000e6e0000000200 */
[----:B------:R-:W-:Y:S01]  /*cca0*/  HMMA.16816.F32 R88, R92, R50, R88 ;  /* 0x000000325c58723c */ /* 0x000fe20000001858 */
[----:B------:R-:W2:Y:S04]  /*ccb0*/  LDSM.16.M88.4 R92, [R45+0x80] ;  /* 0x000080002d5c783b */ /* 0x000ea80000000200 */
[----:B------:R-:W3:Y:S04]  /*ccc0*/  LDSM.16.M88.4 R44, [R45+0xc080] ;  /* 0x00c080002d2c783b */ /* 0x000ee80000000200 */
[----:B------:R-:W4:Y:S01]  /*ccd0*/  LDSM.16.MT88.4 R48, [R10+0x11800] ;  /* 0x011800000a30783b */ /* 0x000f220000004200 */
[C---:B0-----:R-:W-:Y:S08]  /*cce0*/  HMMA.16816.F32 R72, R100.reuse, R56, R72 ;  /* 0x000000386448723c */ /* 0x041ff00000001848 */
[C---:B-1----:R-:W-:Y:S08]  /*ccf0*/  HMMA.16816.F32 R68, R100.reuse, R52, R68 ;  /* 0x000000346444723c */ /* 0x042ff00000001844 */
[C---:B--2---:R-:W-:Y:S08]  /*cd00*/  HMMA.16816.F32 R76, R100.reuse, R92, R76 ;  /* 0x0000005c644c723c */ /* 0x044ff0000000184c */
[----:B---3--:R-:W-:Y:S07]  /*cd10*/  HMMA.16816.F32 R64, R100, R44, R64 ;  /* 0x0000002c6440723c */ /* 0x008fee0000001840 */
[----:B------:R-:W-:Y:S01]  /*cd20*/  IMAD.MOV.U32 R100, RZ, RZ, R13 ;  /* 0x000000ffff647224 */ /* 0x000fe200078e000d */
[----:B------:R-:W-:Y:S01]  /*cd30*/  MOV R101, R12 ;  /* 0x0000000c00657202 */ /* 0x000fe20000000f00 */
[----:B------:R-:W-:Y:S01]  /*cd40*/  IMAD.MOV.U32 R102, RZ, RZ, R11 ;  /* 0x000000ffff667224 */ /* 0x000fe200078e000b */
[C---:B----4-:R-:W-:Y:S01]  /*cd50*/  HMMA.16816.F32 R84, R48.reuse, R52, R84 ;  /* 0x000000343054723c */ /* 0x050fe20000001854 */
[----:B------:R-:W-:Y:S01]  /*cd60*/  IMAD.MOV.U32 R103, RZ, RZ, R200 ;  /* 0x000000ffff677224 */ /* 0x000fe200078e00c8 */
[----:B------:R-:W2:Y:S04]  /*cd70*/  LDL.LU R13, [R1+0x228] ;  /* 0x00022800010d7983 */ /* 0x000ea80000300800 */
[----:B------:R-:W2:Y:S01]  /*cd80*/  LDL.LU R12, [R1+0x224] ;  /* 0x00022400010c7983 */ /* 0x000ea20000300800 */
[----:B------:R-:W-:Y:S01]  /*cd90*/  IMAD.MOV.U32 R52, RZ, RZ, R100 ;  /* 0x000000ffff347224 */ /* 0x000fe200078e0064 */
[----:B------:R-:W-:Y:S01]  /*cda0*/  HMMA.16816.F32 R88, R48, R44, R88 ;  /* 0x0000002c3058723c */ /* 0x000fe20000001858 */
[----:B------:R-:W-:Y:S01]  /*cdb0*/  IMAD.MOV.U32 R53, RZ, RZ, R101 ;  /* 0x000000ffff357224 */ /* 0x000fe200078e0065 */
[----:B------:R-:W3:Y:S04]  /*cdc0*/  LDL.LU R11, [R1+0x220] ;  /* 0x00022000010b7983 */ /* 0x000ee80000300800 */
[----:B------:R-:W4:Y:S01]  /*cdd0*/  LDL.LU R200, [R1+0x21c] ;  /* 0x00021c0001c87983 */ /* 0x000f220000300800 */
[----:B------:R-:W-:-:S02]  /*cde0*/  IMAD.MOV.U32 R44, RZ, RZ, R102 ;  /* 0x000000ffff2c7224 */ /* 0x000fc400078e0066 */
[----:B------:R-:W-:Y:S01]  /*cdf0*/  IMAD.MOV.U32 R45, RZ, RZ, R103 ;  /* 0x000000ffff2d7224 */ /* 0x000fe200078e0067 */
[C---:B------:R-:W-:Y:S01]  /*ce00*/  HMMA.16816.F32 R60, R48.reuse, R92, R60 ;  /* 0x0000005c303c723c */ /* 0x040fe2000000183c */
[----:B------:R-:W0:Y:S07]  /*ce10*/  LDSM.16.MT88.4 R100, [R7+0x11c00] ;  /* 0x011c00000764783b */ /* 0x000e2e0000004200 */
[----:B------:R-:W-:Y:S01]  /*ce20*/  HMMA.16816.F32 R80, R48, R56, R80 ;  /* 0x000000383050723c */ /* 0x000fe20000001850 */
[----:B------:R-:W1:Y:S01]  /*ce30*/  LDSM.16.MT88.4 R48, [R10+0x11c00] ;  /* 0x011c00000a30783b */ /* 0x000e620000004200 */
[----:B------:R-:W-:-:S02]  /*ce40*/  IMAD.MOV.U32 R92, RZ, RZ, R203 ;  /* 0x000000ffff5c7224 */ /* 0x000fc400078e00cb */
[----:B------:R-:W-:Y:S01]  /*ce50*/  IMAD.MOV.U32 R93, RZ, RZ, R112 ;  /* 0x000000ffff5d7224 */ /* 0x000fe200078e0070 */
[----:B------:R-:W2:Y:S02]  /*ce60*/  LDL.LU R203, [R1+0x218] ;  /* 0x0002180001cb7983 */ /* 0x000ea40000300800 */
[----:B------:R-:W-:Y:S02]  /*ce70*/  IMAD.MOV.U32 R56, RZ, RZ, R25 ;  /* 0x000000ffff387224 */ /* 0x000fe400078e0019 */
[----:B------:R-:W2:Y:S01]  /*ce80*/  LDL.LU R112, [R1+0x214] ;  /* 0x0002140001707983 */ /* 0x000ea20000300800 */
[----:B------:R-:W-:-:S03]  /*ce90*/  IMAD.MOV.U32 R57, RZ, RZ, R24 ;  /* 0x000000ffff397224 */ /* 0x000fc600078e0018 */
[----:B------:R-:W2:Y:S04]  /*cea0*/  LDL.LU R25, [R1+0x210] ;  /* 0x0002100001197983 */ /* 0x000ea80000300800 */
[----:B------:R-:W2:Y:S01]  /*ceb0*/  LDL.LU R24, [R1+0x20c] ;  /* 0x00020c0001187983 */ /* 0x000ea20000300800 */
[C---:B0-----:R-:W-:Y:S08]  /*cec0*/  HMMA.16816.F32 R76, R100.reuse, R94, R76 ;  /* 0x0000005e644c723c */ /* 0x041ff0000000184c */
[C---:B------:R-:W-:Y:S08]  /*ced0*/  HMMA.16816.F32 R72, R100.reuse, R58, R72 ;  /* 0x0000003a6448723c */ /* 0x040ff00000001848 */
[C---:B------:R-:W-:Y:S08]  /*cee0*/  HMMA.16816.F32 R68, R100.reuse, R54, R68 ;  /* 0x000000366444723c */ /* 0x040ff00000001844 */
[----:B------:R-:W-:Y:S07]  /*cef0*/  HMMA.16816.F32 R64, R100, R46, R64 ;  /* 0x0000002e6440723c */ /* 0x000fee0000001840 */
[----:B------:R-:W-:-:S02]  /*cf00*/  IMAD.MOV.U32 R102, RZ, RZ, R23 ;  /* 0x000000ffff667224 */ /* 0x000fc400078e0017 */
[----:B------:R-:W-:Y:S01]  /*cf10*/  IMAD.MOV.U32 R100, RZ, RZ, R92 ;  /* 0x000000ffff647224 */ /* 0x000fe200078e005c */
[----:B------:R-:W2:Y:S01]  /*cf20*/  LDL.LU R23, [R1+0x208] ;  /* 0x0002080001177983 */ /* 0x000ea20000300800 */
[----:B------:R-:W-:Y:S02]  /*cf30*/  IMAD.MOV.U32 R101, RZ, RZ, R93 ;  /* 0x000000ffff657224 */ /* 0x000fe400078e005d */
[----:B------:R-:W-:Y:S01]  /*cf40*/  IMAD.MOV.U32 R103, RZ, RZ, R208 ;  /* 0x000000ffff677224 */ /* 0x000fe200078e00d0 */
[----:B-1----:R-:W-:Y:S01]  /*cf50*/  HMMA.16816.F32 R92, R48, R94, R60 ;  /* 0x0000005e305c723c */ /* 0x002fe2000000183c */
[----:B------:R-:W2:Y:S06]  /*cf60*/  LDL.LU R208, [R1+0x204] ;  /* 0x0002040001d07983 */ /* 0x000eac0000300800 */
[----:B------:R-:W-:Y:S01]  /*cf70*/  MOV R62, R212 ;  /* 0x000000d4003e7202 */ /* 0x000fe20000000f00 */
[----:B------:R-:W-:Y:S01]  /*cf80*/  IMAD.MOV.U32 R60, RZ, RZ, R56 ;  /* 0x000000ffff3c7224 */ /* 0x000fe200078e0038 */
[----:B------:R-:W2:Y:S01]  /*cf90*/  LDL.LU R212, [R1+0x200] ;  /* 0x0002000001d47983 */ /* 0x000ea20000300800 */
[----:B------:R-:W-:-:S02]  /*cfa0*/  IMAD.MOV.U32 R61, RZ, RZ, R57 ;  /* 0x000000ffff3d7224 */ /* 0x000fc400078e0039 */
[----:B------:R-:W-:Y:S01]  /*cfb0*/  IMAD.MOV.U32 R63, RZ, RZ, R132 ;  /* 0x000000ffff3f7224 */ /* 0x000fe200078e0084 */
[----:B------:R-:W-:Y:S01]  /*cfc0*/  HMMA.16816.F32 R56, R48, R58, R80 ;  /* 0x0000003a3038723c */ /* 0x000fe20000001850 */
[----:B------:R-:W2:Y:S06]  /*cfd0*/  LDL.LU R132, [R1+0x1fc] ;  /* 0x0001fc0001847983 */ /* 0x000eac0000300800 */
[----:B------:R-:W-:Y:S02]  /*cfe0*/  IMAD.MOV.U32 R80, RZ, RZ, R36 ;  /* 0x000000ffff507224 */ /* 0x000fe400078e0024 */
[----:B------:R-:W-:Y:S01]  /*cff0*/  IMAD.MOV.U32 R83, RZ, RZ, R52 ;  /* 0x000000ffff537224 */ /* 0x000fe200078e0034 */
[----:B------:R-:W2:Y:S01]  /*d000*/  LDL.LU R36, [R1+0x1f8] ;  /* 0x0001f80001247983 */ /* 0x000ea20000300800 */
[----:B------:R-:W-:-:S02]  /*d010*/  IMAD.MOV.U32 R81, RZ, RZ, R53 ;  /* 0x000000ffff517224 */ /* 0x000fc400078e0035 */
[----:B------:R-:W-:Y:S01]  /*d020*/  IMAD.MOV.U32 R82, RZ, RZ, R35 ;  /* 0x000000ffff527224 */ /* 0x000fe200078e0023 */
[----:B------:R-:W-:Y:S01]  /*d030*/  HMMA.16816.F32 R52, R48, R54, R84 ;  /* 0x000000363034723c */ /* 0x000fe20000001854 */
[----:B------:R-:W2:Y:S06]  /*d040*/  LDL.LU R35, [R1+0x1f4] ;  /* 0x0001f40001237983 */ /* 0x000eac0000300800 */
[----:B------:R-:W-:Y:S02]  /*d050*/  IMAD.MOV.U32 R87, RZ, RZ, R40 ;  /* 0x000000ffff577224 */ /* 0x000fe400078e0028 */
[----:B------:R-:W2:Y:S01]  /*d060*/  LDL.LU R40, [R1+0x1f0] ;  /* 0x0001f00001287983 */ /* 0x000ea20000300800 */
[----:B------:R-:W-:-:S03]  /*d070*/  IMAD.MOV.U32 R86, RZ, RZ, R41 ;  /* 0x000000ffff567224 */ /* 0x000fc600078e0029 */
[----:B------:R-:W3:Y:S01]  /*d080*/  LDL.LU R41, [R1+0x1ec] ;  /* 0x0001ec0001297983 */ /* 0x000ee20000300800 */
[----:B------:R-:W-:Y:S02]  /*d090*/  IMAD.MOV.U32 R85, RZ, RZ, R44 ;  /* 0x000000ffff557224 */ /* 0x000fe400078e002c */
[----:B------:R-:W-:Y:S02]  /*d0a0*/  IMAD.MOV.U32 R84, RZ, RZ, R45 ;  /* 0x000000ffff547224 */ /* 0x000fe400078e002d */
[----:B------:R-:W-:Y:S07]  /*d0b0*/  HMMA.16816.F32 R44, R48, R46, R88 ;  /* 0x0000002e302c723c */ /* 0x000fee0000001858 */
[----:B------:R-:W-:-:S02]  /*d0c0*/  IMAD.MOV.U32 R90, RZ, RZ, R96 ;  /* 0x000000ffff5a7224 */ /* 0x000fc400078e0060 */
[----:B------:R-:W4:Y:S01]  /*d0d0*/  LDL.LU R96, [R1+0x1e8] ;  /* 0x0001e80001607983 */ /* 0x000f220000300800 */
[----:B------:R-:W-:-:S03]  /*d0e0*/  IMAD.MOV.U32 R89, RZ, RZ, R217 ;  /* 0x000000ffff597224 */ /* 0x000fc600078e00d9 */
[----:B------:R-:W4:Y:S01]  /*d0f0*/  LDL.LU R217, [R1+0x1e4] ;  /* 0x0001e40001d97983 */ /* 0x000f220000300800 */
[----:B------:R-:W-:Y:S01]  /*d100*/  IMAD.MOV.U32 R88, RZ, RZ, R4 ;  /* 0x000000ffff587224 */ /* 0x000fe200078e0004 */
[----:B------:R-:W-:Y:S01]  /*d110*/  MOV R4, c[0x0][0x18c] ;  /* 0x0000630000047a02 */ /* 0x000fe20000000f00 */
[----:B------:R-:W-:Y:S02]  /*d120*/  IMAD.MOV.U32 R91, RZ, RZ, R60 ;  /* 0x000000ffff5b7224 */ /* 0x000fe400078e003c */
[----:B------:R-:W-:Y:S02]  /*d130*/  IMAD.MOV.U32 R60, RZ, RZ, R196 ;  /* 0x000000ffff3c7224 */ /* 0x000fe400078e00c4 */
[----:B------:R-:W-:Y:S02]  /*d140*/  IMAD.SHL.U32 R4, R4, 0x80, RZ ;  /* 0x0000008004047824 */ /* 0x000fe400078e00ff */
[----:B------:R-:W-:Y:S02]  /*d150*/  IMAD.MOV.U32 R48, RZ, RZ, R220 ;  /* 0x000000ffff307224 */ /* 0x000fe400078e00dc */
[----:B------:R-:W-:Y:S01]  /*d160*/  IMAD.MOV.U32 R49, RZ, RZ, R197 ;  /* 0x000000ffff317224 */ /* 0x000fe200078e00c5 */
[----:B------:R-:W4:Y:S03]  /*d170*/  LDL.LU R220, [R1+0x1e0] ;  /* 0x0001e00001dc7983 */ /* 0x000f260000300800 */
[----:B------:R-:W-:-:S05]  /*d180*/  IMAD.WIDE R48, R4, 0x2, R48 ;  /* 0x0000000204307825 */ /* 0x000fca00078e0230 */
[----:B------:R0:W-:Y:S02]  /*d190*/  STL [R1+0x78], R48 ;  /* 0x0000783001007387 */ /* 0x0001e40000100800 */
[----:B0-----:R-:W-:Y:S02]  /*d1a0*/  IMAD.MOV.U32 R48, RZ, RZ, R107 ;  /* 0x000000ffff307224 */ /* 0x001fe400078e006b */
[----:B------:R-:W4:Y:S01]  /*d1b0*/  LDL.LU R107, [R1+0x1dc] ;  /* 0x0001dc00016b7983 */ /* 0x000f220000300800 */
[----:B--2---:R-:W-:Y:S02]  /*d1c0*/  IMAD.MOV.U32 R51, RZ, RZ, R40 ;  /* 0x000000ffff337224 */ /* 0x004fe400078e0028 */
[----:B------:R-:W-:Y:S02]  /*d1d0*/  IMAD.MOV.U32 R40, RZ, RZ, R61 ;  /* 0x000000ffff287224 */ /* 0x000fe400078e003d */
[----:B------:R-:W-:Y:S02]  /*d1e0*/  IMAD.MOV.U32 R61, RZ, RZ, R8 ;  /* 0x000000ffff3d7224 */ /* 0x000fe400078e0008 */
[----:B---3--:R-:W-:-:S02]  /*d1f0*/  IMAD.MOV.U32 R50, RZ, RZ, R41 ;  /* 0x000000ffff327224 */ /* 0x008fc400078e0029 */
[----:B------:R-:W-:-:S04]  /*d200*/  IMAD.WIDE R60, R4, 0x2, R60 ;  /* 0x00000002043c7825 */ /* 0x000fc800078e023c */
[----:B------:R-:W-:Y:S02]  /*d210*/  IMAD.MOV.U32 R197, RZ, RZ, R40 ;  /* 0x000000ffffc57224 */ /* 0x000fe400078e0028 */
[----:B------:R-:W-:-:S04]  /*d220*/  IMAD.WIDE R50, R4, 0x2, R50 ;  /* 0x0000000204327825 */ /* 0x000fc800078e0232 */
[----:B------:R-:W-:Y:S01]  /*d230*/  IMAD.MOV.U32 R8, RZ, RZ, R61 ;  /* 0x000000ffff087224 */ /* 0x000fe200078e003d */
[----:B------:R-:W-:Y:S01]  /*d240*/  MOV R61, R197 ;  /* 0x000000c5003d7202 */ /* 0x000fe20000000f00 */
[----:B------:R-:W-:Y:S02]  /*d250*/  IMAD.MOV.U32 R41, RZ, RZ, R50 ;  /* 0x000000ffff297224 */ /* 0x000fe400078e0032 */
[----:B------:R-:W-:Y:S02]  /*d260*/  IMAD.MOV.U32 R40, RZ, RZ, R51 ;  /* 0x000000ffff287224 */ /* 0x000fe400078e0033 */
[----:B------:R-:W-:Y:S02]  /*d270*/  IMAD.MOV.U32 R197, RZ, RZ, R49 ;  /* 0x000000ffffc57224 */ /* 0x000fe400078e0031 */
[----:B------:R-:W-:Y:S02]  /*d280*/  IMAD.MOV.U32 R50, RZ, RZ, R198 ;  /* 0x000000ffff327224 */ /* 0x000fe400078e00c6 */
[----:B------:R-:W-:-:S02]  /*d290*/  IMAD.MOV.U32 R51, RZ, RZ, R9 ;  /* 0x000000ffff337224 */ /* 0x000fc400078e0009 */
[----:B------:R-:W-:Y:S02]  /*d2a0*/  IMAD.MOV.U32 R49, RZ, RZ, R199 ;  /* 0x000000ffff317224 */ /* 0x000fe400078e00c7 */
[----:B------:R-:W-:-:S04]  /*d2b0*/  IMAD.WIDE R50, R4, 0x2, R50 ;  /* 0x0000000204327825 */ /* 0x000fc800078e0232 */
[----:B------:R-:W-:-:S04]  /*d2c0*/  IMAD.WIDE R48, R4, 0x2, R48 ;  /* 0x0000000204307825 */ /* 0x000fc800078e0230 */
[----:B------:R-:W-:Y:S02]  /*d2d0*/  IMAD.MOV.U32 R198, RZ, RZ, R50 ;  /* 0x000000ffffc67224 */ /* 0x000fe400078e0032 */
[----:B------:R-:W-:Y:S01]  /*d2e0*/  IMAD.MOV.U32 R9, RZ, RZ, R51 ;  /* 0x000000ffff097224 */ /* 0x000fe200078e0033 */
[----:B------:R0:W-:Y:S01]  /*d2f0*/  STL [R1+0x7c], R48 ;  /* 0x00007c3001007387 */ /* 0x0001e20000100800 */
[----:B------:R-:W-:Y:S02]  /*d300*/  IMAD.MOV.U32 R50, RZ, RZ, R15 ;  /* 0x000000ffff327224 */ /* 0x000fe400078e000f */
[----:B------:R-:W-:Y:S02]  /*d310*/  IMAD.MOV.U32 R51, RZ, RZ, R16 ;  /* 0x000000ffff337224 */ /* 0x000fe400078e0010 */
[----:B------:R-:W-:Y:S02]  /*d320*/  IMAD.MOV.U32 R196, RZ, RZ, R60 ;  /* 0x000000ffffc47224 */ /* 0x000fe400078e003c */
[----:B------:R-:W-:-:S02]  /*d330*/  IMAD.MOV.U32 R199, RZ, RZ, R49 ;  /* 0x000000ffffc77224 */ /* 0x000fc400078e0031 */
[----:B------:R-:W-:Y:S02]  /*d340*/  IMAD.MOV.U32 R16, RZ, RZ, R61 ;  /* 0x000000ffff107224 */ /* 0x000fe400078e003d */
[----:B----4-:R-:W-:Y:S01]  /*d350*/  IMAD.MOV.U32 R60, RZ, RZ, R200 ;  /* 0x000000ffff3c7224 */ /* 0x010fe200078e00c8 */
[----:B0-----:R-:W-:Y:S01]  /*d360*/  MOV R49, R201 ;  /* 0x000000c900317202 */ /* 0x001fe20000000f00 */
[----:B------:R-:W-:Y:S02]  /*d370*/  IMAD.MOV.U32 R61, RZ, RZ, R11 ;  /* 0x000000ffff3d7224 */ /* 0x000fe400078e000b */
[----:B------:R-:W-:Y:S02]  /*d380*/  IMAD.MOV.U32 R48, RZ, RZ, R108 ;  /* 0x000000ffff307224 */ /* 0x000fe400078e006c */
[C---:B------:R-:W-:Y:S01]  /*d390*/  IMAD.WIDE R50, R4.reuse, 0x2, R50 ;  /* 0x0000000204327825 */ /* 0x040fe200078e0232 */
[----:B------:R-:W2:Y:S03]  /*d3a0*/  LDL.LU R108, [R1+0x1d8] ;  /* 0x0001d800016c7983 */ /* 0x000ea60000300800 */
[----:B------:R-:W-:-:S04]  /*d3b0*/  IMAD.WIDE R60, R4, 0x2, R60 ;  /* 0x00000002043c7825 */ /* 0x000fc800078e023c */
[----:B------:R-:W-:Y:S02]  /*d3c0*/  IMAD.MOV.U32 R201, RZ, RZ, R16 ;  /* 0x000000ffffc97224 */ /* 0x000fe400078e0010 */
[----:B------:R-:W-:-:S04]  /*d3d0*/  IMAD.WIDE R48, R4, 0x2, R48 ;  /* 0x0000000204307825 */ /* 0x000fc800078e0230 */
[----:B------:R-:W-:Y:S02]  /*d3e0*/  IMAD.MOV.U32 R15, RZ, RZ, R50 ;  /* 0x000000ffff0f7224 */ /* 0x000fe400078e0032 */
[----:B------:R-:W-:Y:S02]  /*d3f0*/  IMAD.MOV.U32 R16, RZ, RZ, R51 ;  /* 0x000000ffff107224 */ /* 0x000fe400078e0033 */
[----:B------:R-:W-:Y:S02]  /*d400*/  IMAD.MOV.U32 R50, RZ, RZ, R202 ;  /* 0x000000ffff327224 */ /* 0x000fe400078e00ca */
[----:B------:R-:W-:Y:S02]  /*d410*/  IMAD.MOV.U32 R51, RZ, RZ, R14 ;  /* 0x000000ffff337224 */ /* 0x000fe400078e000e */
[----:B------:R-:W-:Y:S01]  /*d420*/  IMAD.MOV.U32 R11, RZ, RZ, R61 ;  /* 0x000000ffff0b7224 */ /* 0x000fe200078e003d */
[----:B------:R0:W-:Y:S01]  /*d430*/  STL [R1+0x80], R48 ;  /* 0x0000803001007387 */ /* 0x0001e20000100800 */
[----:B------:R-:W-:-:S02]  /*d440*/  IMAD.MOV.U32 R61, RZ, RZ, R201 ;  /* 0x000000ffff3d7224 */ /* 0x000fc400078e00c9 */
[----:B------:R-:W-:Y:S02]  /*d450*/  IMAD.MOV.U32 R201, RZ, RZ, R49 ;  /* 0x000000ffffc97224 */ /* 0x000fe400078e0031 */
[----:B------:R-:W-:-:S04]  /*d460*/  IMAD.WIDE R50, R4, 0x2, R50 ;  /* 0x0000000204327825 */ /* 0x000fc800078e0232 */
[----:B0-----:R-:W-:Y:S02]  /*d470*/  IMAD.MOV.U32 R48, RZ, RZ, R112 ;  /* 0x000000ffff307224 */ /* 0x001fe400078e0070 */
[----:B------:R-:W-:Y:S01]  /*d480*/  IMAD.MOV.U32 R49, RZ, RZ, R203 ;  /* 0x000000ffff317224 */ /* 0x000fe200078e00cb */
[----:B------:R-:W3:Y:S01]  /*d490*/  LDL.LU R112, [R1+0x1d4] ;  /* 0x0001d40001707983 */ /* 0x000ee20000300800 */
[----:B------:R-:W-:Y:S01]  /*d4a0*/  IMAD.MOV.U32 R202, RZ, RZ, R50 ;  /* 0x000000ffffca7224 */ /* 0x000fe200078e0032 */
[----:B------:R-:W-:Y:S01]  /*d4b0*/  MOV R50, R21 ;  /* 0x0000001500327202 */ /* 0x000fe20000000f00 */
        /* <DEDUP_REMOVED lines=9> */
[----:B------:R-:W-:-:S04]  /*d550*/  IMAD.WIDE R50, R4, 0x2, R50 ;  /* 0x0000000204327825 */ /* 0x000fc800078e0232 */
[----:B0-----:R-:W-:Y:S02]  /*d560*/  IMAD.MOV.U32 R48, RZ, RZ, R225 ;  /* 0x000000ffff307224 */ /* 0x001fe400078e00e1 */
[----:B------:R-:W-:Y:S01]  /*d570*/  IMAD.MOV.U32 R49, RZ, RZ, R205 ;  /* 0x000000ffff317224 */ /* 0x000fe200078e00cd */
[----:B------:R-:W4:Y:S01]  /*d580*/  LDL.LU R225, [R1+0x1d0] ;  /* 0x0001d00001e17983 */ /* 0x000f220000300800 */
[----:B------:R-:W-:-:S04]  /*d590*/  IMAD.WIDE R60, R4, 0x2, R60 ;  /* 0x00000002043c7825 */ /* 0x000fc800078e023c */
[----:B------:R-:W-:Y:S02]  /*d5a0*/  IMAD.MOV.U32 R205, RZ, RZ, R22 ;  /* 0x000000ffffcd7224 */ /* 0x000fe400078e0016 */
[----:B------:R-:W-:-:S04]  /*d5b0*/  IMAD.WIDE R48, R4, 0x2, R48 ;  /* 0x0000000204307825 */ /* 0x000fc800078e0230 */
[----:B------:R-:W-:Y:S01]  /*d5c0*/  IMAD.MOV.U32 R22, RZ, RZ, R51 ;  /* 0x000000ffff167224 */ /* 0x000fe200078e0033 */
[----:B------:R-:W-:Y:S01]  /*d5d0*/  MOV R51, R20 ;  /* 0x0000001400337202 */ /* 0x000fe20000000f00 */
[----:B------:R-:W-:Y:S02]  /*d5e0*/  IMAD.MOV.U32 R21, RZ, RZ, R50 ;  /* 0x000000ffff157224 */ /* 0x000fe400078e0032 */
[----:B------:R-:W-:Y:S02]  /*d5f0*/  IMAD.MOV.U32 R50, RZ, RZ, R206 ;  /* 0x000000ffff327224 */ /* 0x000fe400078e00ce */
[----:B------:R-:W-:Y:S01]  /*d600*/  IMAD.MOV.U32 R17, RZ, RZ, R61 ;  /* 0x000000ffff117224 */ /* 0x000fe200078e003d */
[----:B------:R0:W-:Y:S01]  /*d610*/  STL [R1+0x88], R48 ;  /* 0x0000883001007387 */ /* 0x0001e20000100800 */
[----:B------:R-:W-:Y:S02]  /*d620*/  IMAD.MOV.U32 R61, RZ, RZ, R205 ;  /* 0x000000ffff3d7224 */ /* 0x000fe400078e00cd */
[----:B------:R-:W-:-:S02]  /*d630*/  IMAD.MOV.U32 R205, RZ, RZ, R49 ;  /* 0x000000ffffcd7224 */ /* 0x000fc400078e0031 */
[----:B------:R-:W-:-:S04]  /*d640*/  IMAD.WIDE R50, R4, 0x2, R50 ;  /* 0x0000000204327825 */ /* 0x000fc800078e0232 */
[----:B0-----:R-:W-:Y:S02]  /*d650*/  IMAD.MOV.U32 R48, RZ, RZ, R0 ;  /* 0x000000ffff307224 */ /* 0x001fe400078e0000 */
[----:B------:R-:W-:Y:S01]  /*d660*/  IMAD.MOV.U32 R49, RZ, RZ, R207 ;  /* 0x000000ffff317224 */ /* 0x000fe200078e00cf */
[----:B------:R0:W5:Y:S01]  /*d670*/  LDL.LU R0, [R1+0x1cc] ;  /* 0x0001cc0001007983 */ /* 0x0001620000300800 */
[----:B------:R-:W-:Y:S02]  /*d680*/  IMAD.MOV.U32 R206, RZ, RZ, R50 ;  /* 0x000000ffffce7224 */ /* 0x000fe400078e0032 */
[----:B------:R-:W-:-:S04]  /*d690*/  IMAD.WIDE R48, R4, 0x2, R48 ;  /* 0x0000000204307825 */ /* 0x000fc800078e0230 */
[----:B------:R-:W-:Y:S02]  /*d6a0*/  IMAD.MOV.U32 R20, RZ, RZ, R51 ;  /* 0x000000ffff147224 */ /* 0x000fe400078e0033 */
[----:B------:R-:W-:Y:S02]  /*d6b0*/  IMAD.MOV.U32 R50, RZ, RZ, R27 ;  /* 0x000000ffff327224 */ /* 0x000fe400078e001b */
[----:B------:R-:W-:Y:S01]  /*d6c0*/  IMAD.MOV.U32 R51, RZ, RZ, R28 ;  /* 0x000000ffff337224 */ /* 0x000fe200078e001c */
[----:B------:R1:W-:Y:S01]  /*d6d0*/  STL [R1+0x8c], R48 ;  /* 0x00008c3001007387 */ /* 0x0003e20000100800 */
[----:B------:R-:W-:Y:S02]  /*d6e0*/  IMAD.MOV.U32 R204, RZ, RZ, R60 ;  /* 0x000000ffffcc7224 */ /* 0x000fe400078e003c */
[----:B------:R-:W-:Y:S02]  /*d6f0*/  IMAD.MOV.U32 R28, RZ, RZ, R61 ;  /* 0x000000ffff1c7224 */ /* 0x000fe400078e003d */
[----:B------:R-:W-:-:S02]  /*d700*/  IMAD.MOV.U32 R207, RZ, RZ, R49 ;  /* 0x000000ffffcf7224 */ /* 0x000fc400078e0031 */
[----:B------:R-:W-:-:S04]  /*d710*/  IMAD.WIDE R50, R4, 0x2, R50 ;  /* 0x0000000204327825 */ /* 0x000fc800078e0232 */
[----:B------:R-:W-:Y:S02]  /*d720*/  IMAD.MOV.U32 R60, RZ, RZ, R208 ;  /* 0x000000ffff3c7224 */ /* 0x000fe400078e00d0 */
[----:B------:R-:W-:Y:S02]  /*d730*/  IMAD.MOV.U32 R61, RZ, RZ, R23 ;  /* 0x000000ffff3d7224 */ /* 0x000fe400078e0017 */
[----:B-1----:R-:W-:Y:S02]  /*d740*/  IMAD.MOV.U32 R48, RZ, RZ, R228 ;  /* 0x000000ffff307224 */ /* 0x002fe400078e00e4 */
[----:B------:R-:W-:Y:S01]  /*d750*/  IMAD.MOV.U32 R49, RZ, RZ, R209 ;  /* 0x000000ffff317224 */ /* 0x000fe200078e00d1 */
[----:B------:R-:W2:Y:S01]  /*d760*/  LDL.LU R228, [R1+0x1c8] ;  /* 0x0001c80001e47983 */ /* 0x000ea20000300800 */
[----:B------:R-:W-:-:S04]  /*d770*/  IMAD.WIDE R60, R4, 0x2, R60 ;  /* 0x00000002043c7825 */ /* 0x000fc800078e023c */
[----:B------:R-:W-:Y:S01]  /*d780*/  IMAD.MOV.U32 R209, RZ, RZ, R28 ;  /* 0x000000ffffd17224 */ /* 0x000fe200078e001c */
[----:B------:R-:W-:Y:S01]  /*d790*/  MOV R28, R51 ;  /* 0x00000033001c7202 */ /* 0x000fe20000000f00 */
[----:B------:R-:W-:-:S04]  /*d7a0*/  IMAD.WIDE R48, R4, 0x2, R48 ;  /* 0x0000000204307825 */ /* 0x000fc800078e0230 */
[----:B------:R-:W-:Y:S02]  /*d7b0*/  IMAD.MOV.U32 R27, RZ, RZ, R50 ;  /* 0x000000ffff1b7224 */ /* 0x000fe400078e0032 */
[----:B------:R-:W-:Y:S02]  /*d7c0*/  IMAD.MOV.U32 R50, RZ, RZ, R211 ;  /* 0x000000ffff327224 */ /* 0x000fe400078e00d3 */
[----:B------:R-:W-:Y:S02]  /*d7d0*/  IMAD.MOV.U32 R51, RZ, RZ, R26 ;  /* 0x000000ffff337224 */ /* 0x000fe400078e001a */
[----:B------:R-:W-:Y:S01]  /*d7e0*/  IMAD.MOV.U32 R23, RZ, RZ, R61 ;  /* 0x000000ffff177224 */ /* 0x000fe200078e003d */
[----:B------:R1:W-:Y:S01]  /*d7f0*/  STL [R1+0x90], R48 ;  /* 0x0000903001007387 */ /* 0x0003e20000100800 */
[----:B------:R-:W-:Y:S02]  /*d800*/  IMAD.MOV.U32 R61, RZ, RZ, R209 ;  /* 0x000000ffff3d7224 */ /* 0x000fe400078e00d1 */
[----:B------:R-:W-:-:S02]  /*d810*/  IMAD.MOV.U32 R209, RZ, RZ, R49 ;  /* 0x000000ffffd17224 */ /* 0x000fc400078e0031 */
[----:B------:R-:W-:-:S04]  /*d820*/  IMAD.WIDE R50, R4, 0x2, R50 ;  /* 0x0000000204327825 */ /* 0x000fc800078e0232 */
[----:B------:R-:W-:Y:S02]  /*d830*/  IMAD.MOV.U32 R26, RZ, RZ, R51 ;  /* 0x000000ffff1a7224 */ /* 0x000fe400078e0033 */
[----:B-1----:R-:W-:Y:S02]  /*d840*/  IMAD.MOV.U32 R48, RZ, RZ, R132 ;  /* 0x000000ffff307224 */ /* 0x002fe400078e0084 */
[----:B------:R-:W-:Y:S01]  /*d850*/  IMAD.MOV.U32 R49, RZ, RZ, R212 ;  /* 0x000000ffff317224 */ /* 0x000fe200078e00d4 */
[----:B------:R-:W2:Y:S01]  /*d860*/  LDL.LU R132, [R1+0x1c4] ;  /* 0x0001c40001847983 */ /* 0x000ea20000300800 */
[----:B------:R-:W-:Y:S01]  /*d870*/  IMAD.MOV.U32 R208, RZ, RZ, R60 ;  /* 0x000000ffffd07224 */ /* 0x000fe200078e003c */
[----:B------:R-:W-:Y:S01]  /*d880*/  MOV R60, R213 ;  /* 0x000000d5003c7202 */ /* 0x000fe20000000f00 */
        /* <DEDUP_REMOVED lines=9> */
[----:B-1----:R-:W-:Y:S02]  /*d920*/  IMAD.MOV.U32 R49, RZ, RZ, R214 ;  /* 0x000000ffff317224 */ /* 0x002fe400078e00d6 */
[----:B------:R-:W-:Y:S02]  /*d930*/  IMAD.MOV.U32 R214, RZ, RZ, R34 ;  /* 0x000000ffffd67224 */ /* 0x000fe400078e0022 */
[----:B------:R-:W-:-:S04]  /*d940*/  IMAD.WIDE R50, R4, 0x2, R50 ;  /* 0x0000000204327825 */ /* 0x000fc800078e0232 */
[----:B------:R-:W-:Y:S02]  /*d950*/  IMAD.MOV.U32 R29, RZ, RZ, R61 ;  /* 0x000000ffff1d7224 */ /* 0x000fe400078e003d */
[----:B------:R-:W-:Y:S02]  /*d960*/  IMAD.MOV.U32 R48, RZ, RZ, R119 ;  /* 0x000000ffff307224 */ /* 0x000fe400078e0077 */
[----:B------:R-:W-:Y:S01]  /*d970*/  IMAD.MOV.U32 R61, RZ, RZ, R214 ;  /* 0x000000ffff3d7224 */ /* 0x000fe200078e00d6 */
[----:B------:R-:W2:Y:S01]  /*d980*/  LDL.LU R119, [R1+0x1c0] ;  /* 0x0001c00001777983 */ /* 0x000ea20000300800 */
[----:B------:R-:W-:Y:S02]  /*d990*/  IMAD.MOV.U32 R34, RZ, RZ, R51 ;  /* 0x000000ffff227224 */ /* 0x000fe400078e0033 */
[----:B------:R-:W-:Y:S02]  /*d9a0*/  IMAD.MOV.U32 R51, RZ, RZ, R36 ;  /* 0x000000ffff337224 */ /* 0x000fe400078e0024 */
[----:B------:R-:W-:-:S04]  /*d9b0*/  IMAD.WIDE R48, R4, 0x2, R48 ;  /* 0x0000000204307825 */ /* 0x000fc800078e0230 */
[----:B------:R-:W-:Y:S01]  /*d9c0*/  IMAD.MOV.U32 R36, RZ, RZ, R61 ;  /* 0x000000ffff247224 */ /* 0x000fe200078e003d */
[----:B------:R-:W-:Y:S01]  /*d9d0*/  MOV R61, R32 ;  /* 0x00000020003d7202 */ /* 0x000fe20000000f00 */
        /* <DEDUP_REMOVED lines=8> */
[----:B------:R-:W-:Y:S01]  /*da60*/  IMAD.MOV.U32 R49, RZ, RZ, R216 ;  /* 0x000000ffff317224 */ /* 0x000fe200078e00d8 */
[----:B------:R-:W2:Y:S01]  /*da70*/  LDL.LU R120, [R1+0x1bc] ;  /* 0x0001bc0001787983 */ /* 0x000ea20000300800 */
[----:B------:R-:W-:Y:S02]  /*da80*/  IMAD.MOV.U32 R216, RZ, RZ, R36 ;  /* 0x000000ffffd87224 */ /* 0x000fe400078e0024 */
[----:B------:R-:W-:-:S04]  /*da90*/  IMAD.WIDE R50, R4, 0x2, R50 ;  /* 0x0000000204327825 */ /* 0x000fc800078e0232 */
        /* <DEDUP_REMOVED lines=8> */
[----:B------:R-:W-:Y:S02]  /*db20*/  IMAD.MOV.U32 R216, RZ, RZ, R49 ;  /* 0x000000ffffd87224 */ /* 0x000fe400078e0031 */
[----:B------:R-:W-:Y:S02]  /*db30*/  IMAD.MOV.U32 R60, RZ, RZ, R217 ;  /* 0x000000ffff3c7224 */ /* 0x000fe400078e00d9 */
[----:B------:R-:W-:Y:S01]  /*db40*/  IMAD.MOV.U32 R61, RZ, RZ, R96 ;  /* 0x000000ffff3d7224 */ /* 0x000fe200078e0060 */
[----:B-1----:R-:W-:Y:S01]  /*db50*/  MOV R48, R124 ;  /* 0x0000007c00307202 */ /* 0x002fe20000000f00 */
[----:B------:R-:W-:Y:S01]  /*db60*/  IMAD.MOV.U32 R49, RZ, RZ, R218 ;  /* 0x000000ffff317224 */ /* 0x000fe200078e00da */
[----:B------:R-:W2:Y:S01]  /*db70*/  LDL.LU R124, [R1+0x1b8] ;  /* 0x0001b800017c7983 */ /* 0x000ea20000300800 */
[----:B------:R-:W-:-:S04]  /*db80*/  IMAD.WIDE R60, R4, 0x2, R60 ;  /* 0x00000002043c7825 */ /* 0x000fc800078e023c */
[----:B------:R-:W-:Y:S02]  /*db90*/  IMAD.MOV.U32 R218, RZ, RZ, R38 ;  /* 0x000000ffffda7224 */ /* 0x000fe400078e0026 */
[----:B------:R-:W-:-:S04]  /*dba0*/  IMAD.WIDE R48, R4, 0x2, R48 ;  /* 0x0000000204307825 */ /* 0x000fc800078e0230 */
[----:B------:R-:W-:Y:S01]  /*dbb0*/  IMAD.MOV.U32 R96, RZ, RZ, R61 ;  /* 0x000000ffff607224 */ /* 0x000fe200078e003d */
[----:B------:R1:W-:Y:S01]  /*dbc0*/  STL [R1+0xa0], R48 ;  /* 0x0000a03001007387 */ /* 0x0003e20000100800 */
[----:B------:R-:W-:Y:S02]  /*dbd0*/  IMAD.MOV.U32 R61, RZ, RZ, R218 ;  /* 0x000000ffff3d7224 */ /* 0x000fe400078e00da */
[----:B------:R-:W-:Y:S02]  /*dbe0*/  IMAD.MOV.U32 R218, RZ, RZ, R49 ;  /* 0x000000ffffda7224 */ /* 0x000fe400078e0031 */
[----:B-1----:R-:W2:Y:S01]  /*dbf0*/  LDL.LU R49, [R1+0xa4] ;  /* 0x0000a40001317983 */ /* 0x002ea20000300800 */
[----:B------:R-:W-:Y:S02]  /*dc00*/  IMAD.MOV.U32 R35, RZ, RZ, R50 ;  /* 0x000000ffff237224 */ /* 0x000fe400078e0032 */
[----:B------:R-:W-:-:S04]  /*dc10*/  IMAD.MOV.U32 R50, RZ, RZ, R37 ;  /* 0x000000ffff327224 */ /* 0x000fc800078e0025 */
[----:B------:R-:W-:-:S04]  /*dc20*/  IMAD.WIDE R50, R4, 0x2, R50 ;  /* 0x0000000204327825 */ /* 0x000fc800078e0232 */
[----:B------:R-:W-:Y:S02]  /*dc30*/  IMAD.MOV.U32 R38, RZ, RZ, R51 ;  /* 0x000000ffff267224 */ /* 0x000fe400078e0033 */
[----:B------:R-:W-:Y:S02]  /*dc40*/  IMAD.MOV.U32 R51, RZ, RZ, R97 ;  /* 0x000000ffff337224 */ /* 0x000fe400078e0061 */
[----:B------:R-:W-:Y:S02]  /*dc50*/  IMAD.MOV.U32 R217, RZ, RZ, R60 ;  /* 0x000000ffffd97224 */ /* 0x000fe400078e003c */
[----:B------:R-:W-:Y:S02]  /*dc60*/  IMAD.MOV.U32 R97, RZ, RZ, R61 ;  /* 0x000000ffff617224 */ /* 0x000fe400078e003d */
[----:B------:R-:W-:Y:S02]  /*dc70*/  IMAD.MOV.U32 R60, RZ, RZ, R219 ;  /* 0x000000ffff3c7224 */ /* 0x000fe400078e00db */
[----:B------:R-:W-:-:S02]  /*dc80*/  IMAD.MOV.U32 R61, RZ, RZ, R99 ;  /* 0x000000ffff3d7224 */ /* 0x000fc400078e0063 */
[----:B------:R-:W-:Y:S02]  /*dc90*/  IMAD.MOV.U32 R37, RZ, RZ, R50 ;  /* 0x000000ffff257224 */ /* 0x000fe400078e0032 */
[----:B------:R-:W-:Y:S02]  /*dca0*/  IMAD.MOV.U32 R50, RZ, RZ, R98 ;  /* 0x000000ffff327224 */ /* 0x000fe400078e0062 */
[----:B------:R-:W-:-:S04]  /*dcb0*/  IMAD.WIDE R60, R4, 0x2, R60 ;  /* 0x00000002043c7825 */ /* 0x000fc800078e023c */
[----:B------:R-:W-:-:S04]  /*dcc0*/  IMAD.WIDE R50, R4, 0x2, R50 ;  /* 0x0000000204327825 */ /* 0x000fc800078e0232 */
[----:B------:R-:W-:Y:S02]  /*dcd0*/  IMAD.MOV.U32 R99, RZ, RZ, R61 ;  /* 0x000000ffff637224 */ /* 0x000fe400078e003d */
[----:B------:R-:W-:Y:S02]  /*dce0*/  IMAD.MOV.U32 R219, RZ, RZ, R60 ;  /* 0x000000ffffdb7224 */ /* 0x000fe400078e003c */
[----:B------:R-:W-:Y:S02]  /*dcf0*/  IMAD.MOV.U32 R60, RZ, RZ, R221 ;  /* 0x000000ffff3c7224 */ /* 0x000fe400078e00dd */
[----:B------:R-:W-:Y:S02]  /*dd00*/  IMAD.MOV.U32 R98, RZ, RZ, R50 ;  /* 0x000000ffff627224 */ /* 0x000fe400078e0032 */
[----:B------:R-:W-:Y:S02]  /*dd10*/  IMAD.MOV.U32 R50, RZ, RZ, R105 ;  /* 0x000000ffff327224 */ /* 0x000fe400078e0069 */
[----:B--2---:R-:W-:Y:S01]  /*dd20*/  IMAD.MOV.U32 R48, RZ, RZ, R49 ;  /* 0x000000ffff307224 */ /* 0x004fe200078e0031 */
[----:B------:R-:W-:-:S05]  /*dd30*/  MOV R49, R220 ;  /* 0x000000dc00317202 */ /* 0x000fca0000000f00 */
[----:B------:R-:W-:-:S05]  /*dd40*/  IMAD.WIDE R48, R4, 0x2, R48 ;  /* 0x0000000204307825 */ /* 0x000fca00078e0230 */
[----:B------:R1:W-:Y:S02]  /*dd50*/  STL [R1+0xa4], R48 ;  /* 0x0000a43001007387 */ /* 0x0003e40000100800 */
[----:B-1----:R-:W-:Y:S02]  /*dd60*/  IMAD.MOV.U32 R48, RZ, RZ, R233 ;  /* 0x000000ffff307224 */ /* 0x002fe400078e00e9 */
[----:B------:R-:W2:Y:S01]  /*dd70*/  LDL.LU R233, [R1+0x1b4] ;  /* 0x0001b40001e97983 */ /* 0x000ea20000300800 */
[----:B------:R-:W-:Y:S02]  /*dd80*/  IMAD.MOV.U32 R220, RZ, RZ, R97 ;  /* 0x000000ffffdc7224 */ /* 0x000fe400078e0061 */
[----:B------:R-:W-:Y:S02]  /*dd90*/  IMAD.MOV.U32 R97, RZ, RZ, R51 ;  /* 0x000000ffff617224 */ /* 0x000fe400078e0033 */
[----:B------:R-:W-:Y:S02]  /*dda0*/  IMAD.MOV.U32 R61, RZ, RZ, R220 ;  /* 0x000000ffff3d7224 */ /* 0x000fe400078e00dc */
[----:B------:R-:W-:-:S02]  /*ddb0*/  IMAD.MOV.U32 R51, RZ, RZ, R104 ;  /* 0x000000ffff337224 */ /* 0x000fc400078e0068 */
[----:B------:R-:W-:Y:S02]  /*ddc0*/  IMAD.MOV.U32 R104, RZ, RZ, R61 ;  /* 0x000000ffff687224 */ /* 0x000fe400078e003d */
[----:B------:R-:W-:Y:S02]  /*ddd0*/  IMAD.MOV.U32 R61, RZ, RZ, R106 ;  /* 0x000000ffff3d7224 */ /* 0x000fe400078e006a */
[----:B------:R-:W-:Y:S02]  /*dde0*/  IMAD.MOV.U32 R220, RZ, RZ, R49 ;  /* 0x000000ffffdc7224 */ /* 0x000fe400078e0031 */
[----:B------:R-:W-:Y:S01]  /*ddf0*/  IMAD.MOV.U32 R49, RZ, RZ, R222 ;  /* 0x000000ffff317224 */ /* 0x000fe200078e00de */
[----:B------:R-:W-:Y:S01]  /*de00*/  MOV R222, R104 ;  /* 0x0000006800de7202 */ /* 0x000fe20000000f00 */
[----:B------:R-:W-:-:S04]  /*de10*/  IMAD.WIDE R60, R4, 0x2, R60 ;  /* 0x00000002043c7825 */ /* 0x000fc800078e023c */
[----:B------:R-:W-:-:S04]  /*de20*/  IMAD.WIDE R50, R4, 0x2, R50 ;  /* 0x0000000204327825 */ /* 0x000fc800078e0232 */
[----:B------:R-:W-:Y:S02]  /*de30*/  IMAD.MOV.U32 R106, RZ, RZ, R61 ;  /* 0x000000ffff6a7224 */ /* 0x000fe400078e003d */
[----:B------:R-:W-:Y:S02]  /*de40*/  IMAD.MOV.U32 R61, RZ, RZ, R222 ;  /* 0x000000ffff3d7224 */ /* 0x000fe400078e00de */
[----:B------:R-:W-:-:S04]  /*de50*/  IMAD.WIDE R48, R4, 0x2, R48 ;  /* 0x0000000204307825 */ /* 0x000fc800078e0230 */
[----:B------:R-:W-:Y:S02]  /*de60*/  IMAD.MOV.U32 R104, RZ, RZ, R51 ;  /* 0x000000ffff687224 */ /* 0x000fe400078e0033 */
        /* <DEDUP_REMOVED lines=8> */
[----:B------:R-:W-:Y:S02]  /*def0*/  IMAD.MOV.U32 R50, RZ, RZ, R108 ;  /* 0x000000ffff327224 */ /* 0x000fe400078e006c */
        /* <DEDUP_REMOVED lines=15> */
[----:B----4-:R-:W-:Y:S02]  /*dff0*/  IMAD.MOV.U32 R60, RZ, RZ, R225 ;  /* 0x000000ffff3c7224 */ /* 0x010fe400078e00e1 */
[----:B-1----:R-:W-:Y:S02]  /*e000*/  IMAD.MOV.U32 R49, RZ, RZ, R131 ;  /* 0x000000ffff317224 */ /* 0x002fe400078e0083 */
[----:B---3--:R-:W-:Y:S01]  /*e010*/  IMAD.MOV.U32 R61, RZ, RZ, R112 ;  /* 0x000000ffff3d7224 */ /* 0x008fe200078e0070 */
[----:B------:R-:W-:Y:S01]  /*e020*/  MOV R108, R50 ;  /* 0x00000032006c7202 */ /* 0x000fe20000000f00 */
[----:B------:R-:W-:Y:S01]  /*e030*/  IMAD.MOV.U32 R50, RZ, RZ, R111 ;  /* 0x000000ffff327224 */ /* 0x000fe200078e006f */
[----:B------:R-:W3:Y:S01]  /*e040*/  LDL.LU R131, [R1+0x1ac] ;  /* 0x0001ac0001837983 */ /* 0x000ee20000300800 */
[----:B------:R-:W-:-:S02]  /*e050*/  IMAD.MOV.U32 R48, RZ, RZ, R49 ;  /* 0x000000ffff307224 */ /* 0x000fc400078e0031 */
[----:B------:R-:W-:-:S04]  /*e060*/  IMAD.WIDE R60, R4, 0x2, R60 ;  /* 0x00000002043c7825 */ /* 0x000fc800078e023c */
[----:B------:R-:W-:Y:S02]  /*e070*/  IMAD.MOV.U32 R49, RZ, RZ, R226 ;  /* 0x000000ffff317224 */ /* 0x000fe400078e00e2 */
[----:B------:R-:W-:Y:S02]  /*e080*/  IMAD.MOV.U32 R226, RZ, RZ, R110 ;  /* 0x000000ffffe27224 */ /* 0x000fe400078e006e */
[----:B------:R-:W-:-:S04]  /*e090*/  IMAD.WIDE R50, R4, 0x2, R50 ;  /* 0x0000000204327825 */ /* 0x000fc800078e0232 */
[----:B------:R-:W-:Y:S02]  /*e0a0*/  IMAD.MOV.U32 R112, RZ, RZ, R61 ;  /* 0x000000ffff707224 */ /* 0x000fe400078e003d */
[----:B------:R-:W-:Y:S02]  /*e0b0*/  IMAD.MOV.U32 R61, RZ, RZ, R226 ;  /* 0x000000ffff3d7224 */ /* 0x000fe400078e00e2 */
[----:B------:R-:W-:Y:S02]  /*e0c0*/  IMAD.MOV.U32 R110, RZ, RZ, R51 ;  /* 0x000000ffff6e7224 */ /* 0x000fe400078e0033 */
[----:B------:R-:W-:Y:S01]  /*e0d0*/  IMAD.WIDE R48, R4, 0x2, R48 ;  /* 0x0000000204307825 */ /* 0x000fe200078e0230 */
[----:B------:R-:W-:-:S03]  /*e0e0*/  MOV R111, R50 ;  /* 0x00000032006f7202 */ /* 0x000fc60000000f00 */
        /* <DEDUP_REMOVED lines=9> */
[----:B------:R-:W-:-:S04]  /*e180*/  IMAD.WIDE R50, R4, 0x2, R50 ;  /* 0x0000000204327825 */ /* 0x000fc800078e0232 */
[----:B-1----:R-:W-:Y:S02]  /*e190*/  IMAD.MOV.U32 R49, RZ, RZ, R228 ;  /* 0x000000ffff317224 */ /* 0x002fe400078e00e4 */
[----:B------:R-:W-:Y:S02]  /*e1a0*/  IMAD.MOV.U32 R228, RZ, RZ, R113 ;  /* 0x000000ffffe47224 */ /* 0x000fe400078e0071 */
[----:B------:R-:W-:Y:S02]  /*e1b0*/  IMAD.MOV.U32 R48, RZ, RZ, R132 ;  /* 0x000000ffff307224 */ /* 0x000fe400078e0084 */
[----:B------:R-:W-:Y:S01]  /*e1c0*/  IMAD.MOV.U32 R115, RZ, RZ, R61 ;  /* 0x000000ffff737224 */ /* 0x000fe200078e003d */
[----:B------:R-:W-:Y:S01]  /*e1d0*/  MOV R113, R51 ;  /* 0x0000003300717202 */ /* 0x000fe20000000f00 */
[----:B------:R-:W-:Y:S01]  /*e1e0*/  IMAD.MOV.U32 R61, RZ, RZ, R228 ;  /* 0x000000ffff3d7224 */ /* 0x000fe200078e00e4 */
[----:B------:R-:W4:Y:S01]  /*e1f0*/  LDL.LU R132, [R1+0x1a8] ;  /* 0x0001a80001847983 */ /* 0x000f220000300800 */
        /* <DEDUP_REMOVED lines=12> */
[----:B------:R-:W-:Y:S02]  /*e2c0*/  IMAD.MOV.U32 R230, RZ, RZ, R116 ;  /* 0x000000ffffe67224 */ /* 0x000fe400078e0074 */
[----:B------:R-:W-:Y:S02]  /*e2d0*/  IMAD.MOV.U32 R48, RZ, RZ, R136 ;  /* 0x000000ffff307224 */ /* 0x000fe400078e0088 */
[----:B------:R-:W-:-:S04]  /*e2e0*/  IMAD.WIDE R50, R4, 0x2, R50 ;  /* 0x0000000204327825 */ /* 0x000fc800078e0232 */
[----:B------:R-:W-:Y:S01]  /*e2f0*/  IMAD.MOV.U32 R118, RZ, RZ, R61 ;  /* 0x000000ffff767224 */ /* 0x000fe200078e003d */
[----:B------:R-:W-:Y:S01]  /*e300*/  MOV R229, R60 ;  /* 0x0000003c00e57202 */ /* 0x000fe20000000f00 */
[----:B------:R-:W-:Y:S01]  /*e310*/  IMAD.MOV.U32 R61, RZ, RZ, R230 ;  /* 0x000000ffff3d7224 */ /* 0x000fe200078e00e6 */
[----:B------:R-:W3:Y:S01]  /*e320*/  LDL.LU R136, [R1+0x1a4] ;  /* 0x0001a40001887983 */ /* 0x000ee20000300800 */
        /* <DEDUP_REMOVED lines=10> */
[----:B-1----:R-:W-:Y:S02]  /*e3d0*/  IMAD.MOV.U32 R48, RZ, RZ, R241 ;  /* 0x000000ffff307224 */ /* 0x002fe400078e00f1 */
[----:B------:R-:W-:Y:S01]  /*e3e0*/  IMAD.MOV.U32 R49, RZ, RZ, R232 ;  /* 0x000000ffff317224 */ /* 0x000fe200078e00e8 */
[----:B------:R-:W3:Y:S01]  /*e3f0*/  LDL.LU R241, [R1+0x1a0] ;  /* 0x0001a00001f17983 */ /* 0x000ee20000300800 */
[----:B------:R-:W-:-:S04]  /*e400*/  IMAD.WIDE R60, R4, 0x2, R60 ;  /* 0x00000002043c7825 */ /* 0x000fc800078e023c */
[----:B------:R-:W-:Y:S02]  /*e410*/  IMAD.MOV.U32 R232, RZ, RZ, R119 ;  /* 0x000000ffffe87224 */ /* 0x000fe400078e0077 */
[----:B------:R-:W-:Y:S01]  /*e420*/  IMAD.WIDE R48, R4, 0x2, R48 ;  /* 0x0000000204307825 */ /* 0x000fe200078e0230 */
[----:B------:R-:W-:-:S03]  /*e430*/  MOV R121, R61 ;  /* 0x0000003d00797202 */ /* 0x000fc60000000f00 */
[----:B------:R-:W-:Y:S01]  /*e440*/  IMAD.WIDE R50, R4, 0x2, R50 ;  /* 0x0000000204327825 */ /* 0x000fe200078e0232 */
[----:B------:R1:W-:Y:S03]  /*e450*/  STL [R1+0xbc], R48 ;  /* 0x0000bc3001007387 */ /* 0x0003e60000100800 */
[----:B------:R-:W-:Y:S02]  /*e460*/  IMAD.MOV.U32 R61, RZ, RZ, R232 ;  /* 0x000000ffff3d7224 */ /* 0x000fe400078e00e8 */
[----:B------:R-:W-:Y:S02]  /*e470*/  IMAD.MOV.U32 R232, RZ, RZ, R49 ;  /* 0x000000ffffe87224 */ /* 0x000fe400078e0031 */
[----:B------:R-:W-:Y:S02]  /*e480*/  IMAD.MOV.U32 R119, RZ, RZ, R51 ;  /* 0x000000ffff777224 */ /* 0x000fe400078e0033 */
[----:B------:R-:W-:-:S02]  /*e490*/  IMAD.MOV.U32 R51, RZ, RZ, R122 ;  /* 0x000000ffff337224 */ /* 0x000fc400078e007a */
[----:B-1----:R-:W-:Y:S02]  /*e4a0*/  IMAD.MOV.U32 R49, RZ, RZ, R244 ;  /* 0x000000ffff317224 */ /* 0x002fe400078e00f4 */
[----:B------:R-:W-:Y:S01]  /*e4b0*/  IMAD.MOV.U32 R231, RZ, RZ, R60 ;  /* 0x000000ffffe77224 */ /* 0x000fe200078e003c */
[----:B------:R-:W3:Y:S01]  /*e4c0*/  LDL.LU R244, [R1+0x19c] ;  /* 0x00019c0001f47983 */ /* 0x000ee20000300800 */
[----:B------:R-:W-:Y:S02]  /*e4d0*/  IMAD.MOV.U32 R122, RZ, RZ, R61 ;  /* 0x000000ffff7a7224 */ /* 0x000fe400078e003d */
[----:B------:R-:W-:Y:S02]  /*e4e0*/  IMAD.MOV.U32 R61, RZ, RZ, R124 ;  /* 0x000000ffff3d7224 */ /* 0x000fe400078e007c */
[----:B------:R-:W-:Y:S02]  /*e4f0*/  IMAD.MOV.U32 R48, RZ, RZ, R49 ;  /* 0x000000ffff307224 */ /* 0x000fe400078e0031 */
[----:B------:R-:W-:-:S02]  /*e500*/  IMAD.MOV.U32 R49, RZ, RZ, R234 ;  /* 0x000000ffff317224 */ /* 0x000fc400078e00ea */
[----:B------:R-:W-:Y:S02]  /*e510*/  IMAD.MOV.U32 R234, RZ, RZ, R122 ;  /* 0x000000ffffea7224 */ /* 0x000fe400078e007a */
[----:B------:R-:W-:-:S05]  /*e520*/  IMAD.WIDE R48, R4, 0x2, R48 ;  /* 0x0000000204307825 */ /* 0x000fca00078e0230 */
[----:B------:R1:W-:Y:S01]  /*e530*/  STL [R1+0xc0], R48 ;  /* 0x0000c03001007387 */ /* 0x0003e20000100800 */
[----:B--2---:R-:W-:-:S04]  /*e540*/  IMAD.MOV.U32 R60, RZ, RZ, R233 ;  /* 0x000000ffff3c7224 */ /* 0x004fc800078e00e9 */
[----:B------:R-:W-:-:S05]  /*e550*/  IMAD.WIDE R60, R4, 0x2, R60 ;  /* 0x00000002043c7825 */ /* 0x000fca00078e023c */
[----:B------:R-:W-:Y:S01]  /*e560*/  MOV R124, R61 ;  /* 0x0000003d007c7202 */ /* 0x000fe20000000f00 */
        /* <DEDUP_REMOVED lines=21> */
[----:B--2---:R-:W-:-:S02]  /*e6c0*/  IMAD.MOV.U32 R48, RZ, RZ, R49 ;  /* 0x000000ffff307224 */ /* 0x004fc400078e0031 */
[----:B------:R-:W-:Y:S02]  /*e6d0*/  IMAD.MOV.U32 R49, RZ, RZ, R236 ;  /* 0x000000ffff317224 */ /* 0x000fe400078e00ec */
[----:B------:R-:W-:Y:S02]  /*e6e0*/  IMAD.MOV.U32 R236, RZ, RZ, R125 ;  /* 0x000000ffffec7224 */ /* 0x000fe400078e007d */
[----:B------:R-:W-:-:S03]  /*e6f0*/  IMAD.MOV.U32 R125, RZ, RZ, R51 ;  /* 0x000000ffff7d7224 */ /* 0x000fc600078e0033 */
[----:B------:R-:W-:Y:S01]  /*e700*/  MOV R61, R236 ;  /* 0x000000ec003d7202 */ /* 0x000fe20000000f00 */
[----:B------:R-:W-:-:S04]  /*e710*/  IMAD.WIDE R48, R4, 0x2, R48 ;  /* 0x0000000204307825 */ /* 0x000fc800078e0230 */
[----:B------:R-:W-:Y:S02]  /*e720*/  IMAD.MOV.U32 R51, RZ, RZ, R128 ;  /* 0x000000ffff337224 */ /* 0x000fe400078e0080 */
[----:B------:R-:W-:Y:S02]  /*e730*/  IMAD.MOV.U32 R128, RZ, RZ, R61 ;  /* 0x000000ffff807224 */ /* 0x000fe400078e003d */
[----:B------:R-:W-:Y:S01]  /*e740*/  IMAD.MOV.U32 R61, RZ, RZ, R130 ;  /* 0x000000ffff3d7224 */ /* 0x000fe200078e0082 */
[----:B------:R1:W-:Y:S01]  /*e750*/  STL [R1+0xc4], R48 ;  /* 0x0000c43001007387 */ /* 0x0003e20000100800 */
[----:B------:R-:W-:Y:S02]  /*e760*/  IMAD.MOV.U32 R236, RZ, RZ, R49 ;  /* 0x000000ffffec7224 */ /* 0x000fe400078e0031 */
[----:B------:R-:W-:-:S04]  /*e770*/  IMAD.WIDE R60, R4, 0x2, R60 ;  /* 0x00000002043c7825 */ /* 0x000fc800078e023c */
[----:B------:R-:W-:-:S04]  /*e780*/  IMAD.WIDE R50, R4, 0x2, R50 ;  /* 0x0000000204327825 */ /* 0x000fc800078e0232 */
[----:B-1----:R-:W-:Y:S02]  /*e790*/  IMAD.MOV.U32 R49, RZ, RZ, R238 ;  /* 0x000000ffff317224 */ /* 0x002fe400078e00ee */
[----:B------:R-:W-:Y:S02]  /*e7a0*/  IMAD.MOV.U32 R48, RZ, RZ, R143 ;  /* 0x000000ffff307224 */ /* 0x000fe400078e008f */
[----:B------:R-:W-:Y:S01]  /*e7b0*/  IMAD.MOV.U32 R238, RZ, RZ, R128 ;  /* 0x000000ffffee7224 */ /* 0x000fe200078e0080 */
[----:B------:R-:W2:Y:S01]  /*e7c0*/  LDL.LU R143, [R1+0x198] ;  /* 0x00019800018f7983 */ /* 0x000ea20000300800 */
[----:B------:R-:W-:Y:S02]  /*e7d0*/  IMAD.MOV.U32 R130, RZ, RZ, R61 ;  /* 0x000000ffff827224 */ /* 0x000fe400078e003d */
[----:B------:R-:W-:-:S04]  /*e7e0*/  IMAD.WIDE R48, R4, 0x2, R48 ;  /* 0x0000000204307825 */ /* 0x000fc800078e0230 */
[----:B------:R-:W-:Y:S02]  /*e7f0*/  IMAD.MOV.U32 R61, RZ, RZ, R238 ;  /* 0x000000ffff3d7224 */ /* 0x000fe400078e00ee */
[----:B------:R-:W-:Y:S02]  /*e800*/  IMAD.MOV.U32 R128, RZ, RZ, R51 ;  /* 0x000000ffff807224 */ /* 0x000fe400078e0033 */
[----:B---3--:R-:W-:Y:S01]  /*e810*/  IMAD.MOV.U32 R51, RZ, RZ, R131 ;  /* 0x000000ffff337224 */ /* 0x008fe200078e0083 */
[----:B------:R1:W-:Y:S01]  /*e820*/  STL [R1+0xc8], R48 ;  /* 0x0000c83001007387 */ /* 0x0003e20000100800 */
[----:B------:R-:W-:Y:S01]  /*e830*/  IMAD.MOV.U32 R237, RZ, RZ, R60 ;  /* 0x000000ffffed7224 */ /* 0x000fe200078e003c */
[----:B------:R-:W-:Y:S01]  /*e840*/  MOV R238, R49 ;  /* 0x0000003100ee7202 */ /* 0x000fe20000000f00 */
        /* <DEDUP_REMOVED lines=8> */
[----:B----4-:R-:W-:Y:S02]  /*e8d0*/  IMAD.MOV.U32 R50, RZ, RZ, R132 ;  /* 0x000000ffff327224 */ /* 0x010fe400078e0084 */
[----:B------:R-:W-:Y:S02]  /*e8e0*/  IMAD.MOV.U32 R240, RZ, RZ, R131 ;  /* 0x000000fffff07224 */ /* 0x000fe400078e0083 */
[----:B------:R-:W-:-:S04]  /*e8f0*/  IMAD.WIDE R48, R4, 0x2, R48 ;  /* 0x0000000204307825 */ /* 0x000fc800078e0230 */
[----:B------:R-:W-:Y:S01]  /*e900*/  IMAD.MOV.U32 R133, RZ, RZ, R61 ;  /* 0x000000ffff857224 */ /* 0x000fe200078e003d */
[----:B------:R1:W-:Y:S01]  /*e910*/  STL [R1+0xcc], R48 ;  /* 0x0000cc3001007387 */ /* 0x0003e20000100800 */
[----:B------:R-:W-:-:S04]  /*e920*/  IMAD.WIDE R50, R4, 0x2, R50 ;  /* 0x0000000204327825 */ /* 0x000fc800078e0232 */
[----:B------:R-:W-:Y:S02]  /*e930*/  IMAD.MOV.U32 R61, RZ, RZ, R240 ;  /* 0x000000ffff3d7224 */ /* 0x000fe400078e00f0 */
[----:B------:R-:W-:Y:S02]  /*e940*/  IMAD.MOV.U32 R240, RZ, RZ, R49 ;  /* 0x000000fffff07224 */ /* 0x000fe400078e0031 */
[----:B------:R-:W-:Y:S01]  /*e950*/  IMAD.MOV.U32 R131, RZ, RZ, R51 ;  /* 0x000000ffff837224 */ /* 0x000fe200078e0033 */
[----:B-1----:R-:W-:Y:S01]  /*e960*/  MOV R49, R147 ;  /* 0x0000009300317202 */ /* 0x002fe20000000f00 */
[----:B------:R-:W-:Y:S01]  /*e970*/  IMAD.MOV.U32 R51, RZ, RZ, R134 ;  /* 0x000000ffff337224 */ /* 0x000fe200078e0086 */
[----:B------:R-:W4:Y:S01]  /*e980*/  LDL.LU R147, [R1+0x190] ;  /* 0x0001900001937983 */ /* 0x000f220000300800 */
[----:B------:R-:W-:Y:S02]  /*e990*/  IMAD.MOV.U32 R239, RZ, RZ, R60 ;  /* 0x000000ffffef7224 */ /* 0x000fe400078e003c */
[----:B------:R-:W-:-:S02]  /*e9a0*/  IMAD.MOV.U32 R134, RZ, RZ, R61 ;  /* 0x000000ffff867224 */ /* 0x000fc400078e003d */
[----:B------:R-:W-:Y:S02]  /*e9b0*/  IMAD.MOV.U32 R60, RZ, RZ, R241 ;  /* 0x000000ffff3c7224 */ /* 0x000fe400078e00f1 */
[----:B------:R-:W-:Y:S02]  /*e9c0*/  IMAD.MOV.U32 R61, RZ, RZ, R136 ;  /* 0x000000ffff3d7224 */ /* 0x000fe400078e0088 */
[----:B------:R-:W-:Y:S02]  /*e9d0*/  IMAD.MOV.U32 R48, RZ, RZ, R49 ;  /* 0x000000ffff307224 */ /* 0x000fe400078e0031 */
[----:B------:R-:W-:Y:S02]  /*e9e0*/  IMAD.MOV.U32 R49, RZ, RZ, R242 ;  /* 0x000000ffff317224 */ /* 0x000fe400078e00f2 */
        /* <DEDUP_REMOVED lines=17> */
[----:B------:R-:W-:Y:S01]  /*eb00*/  IMAD.MOV.U32 R135, RZ, RZ, R50 ;  /* 0x000000ffff877224 */ /* 0x000fe200078e0032 */
[----:B------:R-:W-:Y:S01]  /*eb10*/  MOV R50, R138 ;  /* 0x0000008a00327202 */ /* 0x000fe20000000f00 */
[----:B------:R-:W-:-:S04]  /*eb20*/  IMAD.WIDE R60, R4, 0x2, R60 ;  /* 0x00000002043c7825 */ /* 0x000fc800078e023c */
[----:B--2---:R-:W-:Y:S02]  /*eb30*/  IMAD.MOV.U32 R48, RZ, RZ, R49 ;  /* 0x000000ffff307224 */ /* 0x004fe400078e0031 */
[----:B------:R-:W-:-:S04]  /*eb40*/  IMAD.MOV.U32 R49, RZ, RZ, R244 ;  /* 0x000000ffff317224 */ /* 0x000fc800078e00f4 */
[----:B------:R-:W-:-:S05]  /*eb50*/  IMAD.WIDE R48, R4, 0x2, R48 ;  /* 0x0000000204307825 */ /* 0x000fca00078e0230 */
[----:B------:R1:W-:Y:S02]  /*eb60*/  STL [R1+0xd4], R48 ;  /* 0x0000d43001007387 */ /* 0x0003e40000100800 */
[----:B-1----:R-:W-:Y:S02]  /*eb70*/  IMAD.MOV.U32 R48, RZ, RZ, R249 ;  /* 0x000000ffff307224 */ /* 0x002fe400078e00f9 */
[----:B------:R-:W2:Y:S01]  /*eb80*/  LDL.LU R249, [R1+0x18c] ;  /* 0x00018c0001f97983 */ /* 0x000ea20000300800 */
[----:B------:R-:W-:Y:S02]  /*eb90*/  IMAD.MOV.U32 R244, RZ, RZ, R137 ;  /* 0x000000fffff47224 */ /* 0x000fe400078e0089 */
[----:B------:R-:W-:-:S04]  /*eba0*/  IMAD.WIDE R50, R4, 0x2, R50 ;  /* 0x0000000204327825 */ /* 0x000fc800078e0232 */
[----:B------:R-:W-:Y:S02]  /*ebb0*/  IMAD.MOV.U32 R139, RZ, RZ, R61 ;  /* 0x000000ffff8b7224 */ /* 0x000fe400078e003d */
[----:B------:R-:W-:Y:S02]  /*ebc0*/  IMAD.MOV.U32 R61, RZ, RZ, R244 ;  /* 0x000000ffff3d7224 */ /* 0x000fe400078e00f4 */
[----:B------:R-:W-:Y:S01]  /*ebd0*/  IMAD.MOV.U32 R137, RZ, RZ, R51 ;  /* 0x000000ffff897224 */ /* 0x000fe200078e0033 */
[----:B------:R-:W-:Y:S01]  /*ebe0*/  MOV R51, R140 ;  /* 0x0000008c00337202 */ /* 0x000fe20000000f00 */
[----:B------:R-:W-:Y:S02]  /*ebf0*/  IMAD.MOV.U32 R243, RZ, RZ, R60 ;  /* 0x000000fffff37224 */ /* 0x000fe400078e003c */
        /* <DEDUP_REMOVED lines=8> */
[----:B------:R-:W-:Y:S02]  /*ec80*/  IMAD.MOV.U32 R246, RZ, RZ, R140 ;  /* 0x000000fffff67224 */ /* 0x000fe400078e008c */
[----:B------:R-:W-:-:S04]  /*ec90*/  IMAD.WIDE R50, R4, 0x2, R50 ;  /* 0x0000000204327825 */ /* 0x000fc800078e0232 */
[----:B------:R-:W-:Y:S02]  /*eca0*/  IMAD.MOV.U32 R142, RZ, RZ, R61 ;  /* 0x000000ffff8e7224 */ /* 0x000fe400078e003d */
[----:B------:R-:W-:Y:S02]  /*ecb0*/  IMAD.MOV.U32 R61, RZ, RZ, R246 ;  /* 0x000000ffff3d7224 */ /* 0x000fe400078e00f6 */
[----:B------:R-:W-:-:S04]  /*ecc0*/  IMAD.WIDE R48, R4, 0x2, R48 ;  /* 0x0000000204307825 */ /* 0x000fc800078e0230 */
[----:B------:R-:W-:Y:S02]  /*ecd0*/  IMAD.MOV.U32 R140, RZ, RZ, R51 ;  /* 0x000000ffff8c7224 */ /* 0x000fe400078e0033 */
[----:B------:R-:W-:Y:S01]  /*ece0*/  IMAD.MOV.U32 R51, RZ, RZ, R143 ;  /* 0x000000ffff337224 */ /* 0x000fe200078e008f */
[----:B------:R-:W-:Y:S01]  /*ecf0*/  MOV R143, R61 ;  /* 0x0000003d008f7202 */ /* 0x000fe20000000f00 */
[----:B------:R-:W-:Y:S01]  /*ed00*/  IMAD.MOV.U32 R245, RZ, RZ, R60 ;  /* 0x000000fffff57224 */ /* 0x000fe200078e003c */
[----:B------:R1:W-:Y:S01]  /*ed10*/  STL [R1+0xd8], R48 ;  /* 0x0000d83001007387 */ /* 0x0003e20000100800 */
[----:B------:R-:W-:Y:S02]  /*ed20*/  IMAD.MOV.U32 R246, RZ, RZ, R49 ;  /* 0x000000fffff67224 */ /* 0x000fe400078e0031 */
[----:B------:R-:W-:Y:S02]  /*ed30*/  IMAD.MOV.U32 R60, RZ, RZ, R247 ;  /* 0x000000ffff3c7224 */ /* 0x000fe400078e00f7 */
[----:B------:R-:W-:-:S02]  /*ed40*/  IMAD.MOV.U32 R61, RZ, RZ, R145 ;  /* 0x000000ffff3d7224 */ /* 0x000fc400078e0091 */
[----:B------:R-:W-:Y:S02]  /*ed50*/  IMAD.MOV.U32 R141, RZ, RZ, R50 ;  /* 0x000000ffff8d7224 */ /* 0x000fe400078e0032 */
[----:B---3--:R-:W-:Y:S02]  /*ed60*/  IMAD.MOV.U32 R50, RZ, RZ, R144 ;  /* 0x000000ffff327224 */ /* 0x008fe400078e0090 */
[----:B-1----:R-:W-:Y:S02]  /*ed70*/  IMAD.MOV.U32 R48, RZ, RZ, R252 ;  /* 0x000000ffff307224 */ /* 0x002fe400078e00fc */
[----:B------:R-:W-:Y:S01]  /*ed80*/  IMAD.MOV.U32 R49, RZ, RZ, R248 ;  /* 0x000000ffff317224 */ /* 0x000fe200078e00f8 */
[----:B------:R-:W3:Y:S01]  /*ed90*/  LDL.LU R252, [R1+0x188] ;  /* 0x0001880001fc7983 */ /* 0x000ee20000300800 */
[----:B------:R-:W-:-:S04]  /*eda0*/  IMAD.WIDE R60, R4, 0x2, R60 ;  /* 0x00000002043c7825 */ /* 0x000fc800078e023c */
[----:B------:R-:W-:Y:S02]  /*edb0*/  IMAD.MOV.U32 R248, RZ, RZ, R143 ;  /* 0x000000fffff87224 */ /* 0x000fe400078e008f */
[----:B------:R-:W-:-:S04]  /*edc0*/  IMAD.WIDE R48, R4, 0x2, R48 ;  /* 0x0000000204307825 */ /* 0x000fc800078e0230 */
        /* <DEDUP_REMOVED lines=8> */
[----:B------:R-:W-:Y:S01]  /*ee50*/  MOV R146, R61 ;  /* 0x0000003d00927202 */ /* 0x000fe20000000f00 */
[----:B------:R-:W-:Y:S01]  /*ee60*/  IMAD.MOV.U32 R247, RZ, RZ, R60 ;  /* 0x000000fffff77224 */ /* 0x000fe200078e003c */
[----:B------:R-:W3:Y:S01]  /*ee70*/  LDL.LU R152, [R1+0x184] ;  /* 0x0001840001987983 */ /* 0x000ee20000300800 */
[----:B----4-:R-:W-:Y:S02]  /*ee80*/  IMAD.MOV.U32 R61, RZ, RZ, R147 ;  /* 0x000000ffff3d7224 */ /* 0x010fe400078e0093 */
[----:B------:R-:W-:Y:S02]  /*ee90*/  IMAD.MOV.U32 R48, RZ, RZ, R49 ;  /* 0x000000ffff307224 */ /* 0x000fe400078e0031 */
[----:B------:R-:W-:-:S02]  /*eea0*/  IMAD.MOV.U32 R49, RZ, RZ, R250 ;  /* 0x000000ffff317224 */ /* 0x000fc400078e00fa */
[----:B------:R-:W-:Y:S02]  /*eeb0*/  IMAD.MOV.U32 R250, RZ, RZ, R146 ;  /* 0x000000fffffa7224 */ /* 0x000fe400078e0092 */
[----:B------:R-:W-:-:S05]  /*eec0*/  IMAD.WIDE R48, R4, 0x2, R48 ;  /* 0x0000000204307825 */ /* 0x000fca00078e0230 */
[----:B------:R1:W-:Y:S01]  /*eed0*/  STL [R1+0xe0], R48 ;  /* 0x0000e03001007387 */ /* 0x0003e20000100800 */
[----:B--2---:R-:W-:-:S04]  /*eee0*/  IMAD.MOV.U32 R60, RZ, RZ, R249 ;  /* 0x000000ffff3c7224 */ /* 0x004fc800078e00f9 */
[----:B------:R-:W-:-:S04]  /*eef0*/  IMAD.WIDE R60, R4, 0x2, R60 ;  /* 0x00000002043c7825 */ /* 0x000fc800078e023c */
[----:B------:R-:W-:Y:S02]  /*ef00*/  IMAD.MOV.U32 R147, RZ, RZ, R61 ;  /* 0x000000ffff937224 */ /* 0x000fe400078e003d */
[----:B------:R-:W-:Y:S02]  /*ef10*/  IMAD.MOV.U32 R61, RZ, RZ, R250 ;  /* 0x000000ffff3d7224 */ /* 0x000fe400078e00fa */
[----:B------:R-:W-:Y:S02]  /*ef20*/  IMAD.MOV.U32 R250, RZ, RZ, R49 ;  /* 0x000000fffffa7224 */ /* 0x000fe400078e0031 */
[----:B-1----:R-:W2:Y:S01]  /*ef30*/  LDL.LU R49, [R1+0xe4] ;  /* 0x0000e40001317983 */ /* 0x002ea20000300800 */
[----:B------:R-:W-:Y:S02]  /*ef40*/  IMAD.MOV.U32 R144, RZ, RZ, R50 ;  /* 0x000000ffff907224 */ /* 0x000fe400078e0032 */
[----:B------:R-:W-:-:S04]  /*ef50*/  IMAD.MOV.U32 R50, RZ, RZ, R165 ;  /* 0x000000ffff327224 */ /* 0x000fc800078e00a5 */
[----:B------:R-:W-:-:S04]  /*ef60*/  IMAD.WIDE R50, R4, 0x2, R50 ;  /* 0x0000000204327825 */ /* 0x000fc800078e0232 */
[----:B------:R-:W-:Y:S02]  /*ef70*/  IMAD.MOV.U32 R146, RZ, RZ, R51 ;  /* 0x000000ffff927224 */ /* 0x000fe400078e0033 */
[----:B------:R-:W-:Y:S01]  /*ef80*/  IMAD.MOV.U32 R249, RZ, RZ, R60 ;  /* 0x000000fffff97224 */ /* 0x000fe200078e003c */
[----:B------:R-:W-:Y:S01]  /*ef90*/  MOV R60, R251 ;  /* 0x000000fb003c7202 */ /* 0x000fe20000000f00 */
[----:B------:R-:W-:Y:S02]  /*efa0*/  IMAD.MOV.U32 R51, RZ, RZ, R148 ;  /* 0x000000ffff337224 */ /* 0x000fe400078e0094 */
[----:B------:R-:W-:Y:S02]  /*efb0*/  IMAD.MOV.U32 R148, RZ, RZ, R61 ;  /* 0x000000ffff947224 */ /* 0x000fe400078e003d */
[----:B------:R-:W-:-:S04]  /*efc0*/  IMAD.MOV.U32 R61, RZ, RZ, R149 ;  /* 0x000000ffff3d7224 */ /* 0x000fc800078e0095 */
[----:B------:R-:W-:-:S04]  /*efd0*/  IMAD.WIDE R60, R4, 0x2, R60 ;  /* 0x00000002043c7825 */ /* 0x000fc800078e023c */
[----:B------:R-:W-:Y:S02]  /*efe0*/  IMAD.MOV.U32 R149, RZ, RZ, R61 ;  /* 0x000000ffff957224 */ /* 0x000fe400078e003d */
[----:B------:R-:W-:Y:S02]  /*eff0*/  IMAD.MOV.U32 R251, RZ, RZ, R60 ;  /* 0x000000fffffb7224 */ /* 0x000fe400078e003c */
[----:B------:R-:W-:Y:S02]  /*f000*/  IMAD.MOV.U32 R165, RZ, RZ, R50 ;  /* 0x000000ffffa57224 */ /* 0x000fe400078e0032 */
[----:B------:R-:W-:Y:S02]  /*f010*/  IMAD.MOV.U32 R50, RZ, RZ, R166 ;  /* 0x000000ffff327224 */ /* 0x000fe400078e00a6 */
[----:B--2---:R-:W-:Y:S02]  /*f020*/  IMAD.MOV.U32 R48, RZ, RZ, R49 ;  /* 0x000000ffff307224 */ /* 0x004fe400078e0031 */
[----:B---3--:R-:W-:-:S02]  /*f030*/  IMAD.MOV.U32 R49, RZ, RZ, R252 ;  /* 0x000000ffff317224 */ /* 0x008fc400078e00fc */
[----:B------:R-:W-:Y:S02]  /*f040*/  IMAD.MOV.U32 R252, RZ, RZ, R148 ;  /* 0x000000fffffc7224 */ /* 0x000fe400078e0094 */
[----:B------:R-:W-:-:S04]  /*f050*/  IMAD.WIDE R48, R4, 0x2, R48 ;  /* 0x0000000204307825 */ /* 0x000fc800078e0230 */
[----:B------:R-:W-:Y:S01]  /*f060*/  IMAD.MOV.U32 R61, RZ, RZ, R252 ;  /* 0x000000ffff3d7224 */ /* 0x000fe200078e00fc */
[----:B------:R1:W-:Y:S01]  /*f070*/  STL [R1+0xe4], R48 ;  /* 0x0000e43001007387 */ /* 0x0003e20000100800 */
[----:B------:R-:W-:Y:S02]  /*f080*/  IMAD.MOV.U32 R252, RZ, RZ, R49 ;  /* 0x000000fffffc7224 */ /* 0x000fe400078e0031 */
[----:B------:R-:W-:Y:S01]  /*f090*/  IMAD.MOV.U32 R60, RZ, RZ, R61 ;  /* 0x000000ffff3c7224 */ /* 0x000fe200078e003d */
[----:B------:R-:W-:Y:S01]  /*f0a0*/  MOV R61, R151 ;  /* 0x00000097003d7202 */ /* 0x000fe20000000f00 */
[----:B-1----:R-:W-:Y:S02]  /*f0b0*/  IMAD.MOV.U32 R49, RZ, RZ, R168 ;  /* 0x000000ffff317224 */ /* 0x002fe400078e00a8 */
[----:B------:R-:W2:Y:S02]  /*f0c0*/  LDL.LU R168, [R1+0x180] ;  /* 0x0001800001a87983 */ /* 0x000ea40000300800 */
[----:B------:R-:W-:-:S02]  /*f0d0*/  IMAD.MOV.U32 R151, RZ, RZ, R49 ;  /* 0x000000ffff977224 */ /* 0x000fc400078e0031 */
[----:B------:R-:W-:Y:S02]  /*f0e0*/  IMAD.MOV.U32 R49, RZ, RZ, R171 ;  /* 0x000000ffff317224 */ /* 0x000fe400078e00ab */
[----:B------:R-:W-:Y:S01]  /*f0f0*/  IMAD.MOV.U32 R48, RZ, RZ, R43 ;  /* 0x000000ffff307224 */ /* 0x000fe200078e002b */
[----:B------:R-:W3:Y:S04]  /*f100*/  LDL.LU R171, [R1+0x17c] ;  /* 0x00017c0001ab7983 */ /* 0x000ee80000300800 */
[----:B------:R-:W4:Y:S01]  /*f110*/  LDL.LU R43, [R1+0x178] ;  /* 0x00017800012b7983 */ /* 0x000f220000300800 */
[----:B------:R-:W-:-:S04]  /*f120*/  IMAD.WIDE R50, R4, 0x2, R50 ;  /* 0x0000000204327825 */ /* 0x000fc800078e0232 */
[----:B------:R-:W-:Y:S02]  /*f130*/  IMAD.MOV.U32 R166, RZ, RZ, R50 ;  /* 0x000000ffffa67224 */ /* 0x000fe400078e0032 */
[----:B------:R-:W-:Y:S02]  /*f140*/  IMAD.MOV.U32 R148, RZ, RZ, R51 ;  /* 0x000000ffff947224 */ /* 0x000fe400078e0033 */
[----:B------:R-:W-:Y:S02]  /*f150*/  IMAD.MOV.U32 R50, RZ, RZ, R167 ;  /* 0x000000ffff327224 */ /* 0x000fe400078e00a7 */
[----:B------:R-:W-:-:S04]  /*f160*/  IMAD.MOV.U32 R51, RZ, RZ, R150 ;  /* 0x000000ffff337224 */ /* 0x000fc800078e0096 */
[----:B------:R-:W-:-:S04]  /*f170*/  IMAD.WIDE R50, R4, 0x2, R50 ;  /* 0x0000000204327825 */ /* 0x000fc800078e0232 */
[----:B------:R-:W-:Y:S02]  /*f180*/  IMAD.MOV.U32 R167, RZ, RZ, R50 ;  /* 0x000000ffffa77224 */ /* 0x000fe400078e0032 */
[----:B------:R-:W-:Y:S02]  /*f190*/  IMAD.MOV.U32 R150, RZ, RZ, R51 ;  /* 0x000000ffff967224 */ /* 0x000fe400078e0033 */
[----:B------:R-:W-:-:S04]  /*f1a0*/  IMAD.WIDE R60, R4, 0x2, R60 ;  /* 0x00000002043c7825 */ /* 0x000fc800078e023c */
[----:B------:R-:W-:Y:S02]  /*f1b0*/  IMAD.MOV.U32 R50, RZ, RZ, R160 ;  /* 0x000000ffff327224 */ /* 0x000fe400078e00a0 */
[----:B------:R-:W-:Y:S01]  /*f1c0*/  IMAD.MOV.U32 R51, RZ, RZ, R151 ;  /* 0x000000ffff337224 */ /* 0x000fe200078e0097 */
[----:B------:R-:W2:Y:S01]  /*f1d0*/  LDL.LU R160, [R1+0x174] ;  /* 0x0001740001a07983 */ /* 0x000ea20000300800 */
[----:B------:R-:W-:-:S03]  /*f1e0*/  IMAD.WIDE R48, R4, 0x2, R48 ;  /* 0x0000000204307825 */ /* 0x000fc600078e0230 */
[----:B------:R-:W-:Y:S01]  /*f1f0*/  STL [R1], R60 ;  /* 0x0000003c01007387 */ /* 0x000fe20000100800 */
[----:B------:R-:W-:-:S03]  /*f200*/  LOP3.LUT R51, R51, R50, RZ, 0x3c, !PT ;  /* 0x0000003233337212 */ /* 0x000fc600078e3cff */
[----:B------:R-:W-:Y:S01]  /*f210*/  STL [R1+0xe8], R48 ;  /* 0x0000e83001007387 */ /* 0x000fe20000100800 */
[----:B------:R-:W-:-:S03]  /*f220*/  LOP3.LUT R50, R51, R50, RZ, 0x3c, !PT ;  /* 0x0000003233327212 */ /* 0x000fc600078e3cff */
[----:B------:R1:W-:Y:S01]  /*f230*/  STL [R1+0x4], R49 ;  /* 0x0000043101007387 */ /* 0x0003e20000100800 */
[----:B------:R-:W-:Y:S01]  /*f240*/  LOP3.LUT R51, R51, R50, RZ, 0x3c, !PT ;  /* 0x0000003233337212 */ /* 0x000fe200078e3cff */
[----:B-1----:R-:W-:-:S04]  /*f250*/  IMAD.MOV.U32 R49, RZ, RZ, R156 ;  /* 0x000000ffff317224 */ /* 0x002fc800078e009c */
[----:B------:R-:W-:Y:S01]  /*f260*/  IMAD.WIDE R50, R4, 0x2, R50 ;  /* 0x0000000204327825 */ /* 0x000fe200078e0232 */
[----:B------:R-:W2:Y:S03]  /*f270*/  LDL.LU R156, [R1+0x170] ;  /* 0x00017000019c7983 */ /* 0x000ea60000300800 */
[----:B------:R-:W-:Y:S02]  /*f280*/  IMAD.MOV.U32 R48, RZ, RZ, R49 ;  /* 0x000000ffff307224 */ /* 0x000fe400078e0031 */
[----:B------:R-:W-:-:S04]  /*f290*/  IMAD.MOV.U32 R49, RZ, RZ, R169 ;  /* 0x000000ffff317224 */ /* 0x000fc800078e00a9 */
[----:B------:R-:W-:-:S05]  /*f2a0*/  IMAD.WIDE R48, R4, 0x2, R48 ;  /* 0x0000000204307825 */ /* 0x000fca00078e0230 */
[----:B------:R-:W-:Y:S04]  /*f2b0*/  STL [R1+0x8], R48 ;  /* 0x0000083001007387 */ /* 0x000fe80000100800 */
[----:B------:R1:W-:Y:S04]  /*f2c0*/  STL [R1+0xec], R50 ;  /* 0x0000ec3201007387 */ /* 0x0003e80000100800 */
[----:B------:R0:W-:Y:S01]  /*f2d0*/  STL [R1+0xc], R51 ;  /* 0x00000c3301007387 */ /* 0x0001e20000100800 */
[----:B-1----:R-:W-:Y:S02]  /*f2e0*/  IMAD.MOV.U32 R50, RZ, RZ, R176 ;  /* 0x000000ffff327224 */ /* 0x002fe400078e00b0 */
[----:B0-----:R-:W-:Y:S01]  /*f2f0*/  IMAD.MOV.U32 R51, RZ, RZ, R179 ;  /* 0x000000ffff337224 */ /* 0x001fe200078e00b3 */
[----:B------:R-:W2:Y:S04]  /*f300*/  LDL.LU R176, [R1+0x16c] ;  /* 0x00016c0001b07983 */ /* 0x000ea80000300800 */
[-C--:B------:R-:W-:Y:S01]  /*f310*/  LOP3.LUT R51, R51, R50.reuse, RZ, 0x3c, !PT ;  /* 0x0000003233337212 */ /* 0x080fe200078e3cff */
[----:B------:R-:W-:Y:S01]  /*f320*/  IMAD.MOV.U32 R169, RZ, RZ, R49 ;  /* 0x000000ffffa97224 */ /* 0x000fe200078e0031 */
[----:B------:R-:W2:Y:S02]  /*f330*/  LDL.LU R179, [R1+0x168] ;  /* 0x0001680001b37983 */ /* 0x000ea40000300800 */
[----:B------:R-:W-:-:S04]  /*f340*/  LOP3.LUT R50, R51, R50, RZ, 0x3c, !PT ;  /* 0x0000003233327212 */ /* 0x000fc800078e3cff */
[----:B------:R-:W-:-:S05]  /*f350*/  LOP3.LUT R51, R51, R50, RZ, 0x3c, !PT ;  /* 0x0000003233337212 */ /* 0x000fca00078e3cff */
[----:B------:R-:W-:-:S04]  /*f360*/  IMAD.WIDE R50, R4, 0x2, R50 ;  /* 0x0000000204327825 */ /* 0x000fc800078e0232 */
[----:B---3--:R-:W-:Y:S02]  /*f370*/  IMAD.MOV.U32 R49, RZ, RZ, R171 ;  /* 0x000000ffff317224 */ /* 0x008fe400078e00ab */
[----:B----4-:R-:W-:Y:S02]  /*f380*/  IMAD.MOV.U32 R48, RZ, RZ, R43 ;  /* 0x000000ffff307224 */ /* 0x010fe400078e002b */
[----:B------:R-:W3:Y:S02]  /*f390*/  LDL.LU R43, [R1+0x164] ;  /* 0x00016400012b7983 */ /* 0x000ee40000300800 */
[----:B------:R-:W-:-:S05]  /*f3a0*/  IMAD.WIDE R48, R4, 0x2, R48 ;  /* 0x0000000204307825 */ /* 0x000fca00078e0230 */
[----:B------:R-:W-:Y:S04]  /*f3b0*/  STL [R1+0x10], R48 ;  /* 0x0000103001007387 */ /* 0x000fe80000100800 */
[----:B------:R-:W-:Y:S04]  /*f3c0*/  STL [R1+0xf0], R50 ;  /* 0x0000f03201007387 */ /* 0x000fe80000100800 */
[----:B------:R0:W-:Y:S04]  /*f3d0*/  STL [R1+0x14], R51 ;  /* 0x0000143301007387 */ /* 0x0001e80000100800 */
[----:B0-----:R-:W4:Y:S01]  /*f3e0*/  LDL.LU R51, [R1+0x1c] ;  /* 0x00001c0001337983 */ /* 0x001f220000300800 */
[----:B------:R-:W-:-:S02]  /*f3f0*/  IMAD.MOV.U32 R171, RZ, RZ, R49 ;  /* 0x000000ffffab7224 */ /* 0x000fc400078e0031 */
[----:B------:R-:W-:Y:S02]  /*f400*/  IMAD.MOV.U32 R48, RZ, RZ, R164 ;  /* 0x000000ffff307224 */ /* 0x000fe400078e00a4 */
[----:B------:R-:W-:Y:S01]  /*f410*/  IMAD.MOV.U32 R49, RZ, RZ, R173 ;  /* 0x000000ffff317224 */ /* 0x000fe200078e00ad */
[----:B--2---:R-:W-:Y:S01]  /*f420*/  MOV R50, R160 ;  /* 0x000000a000327202 */ /* 0x004fe20000000f00 */
[----:B------:R-:W2:Y:S02]  /*f430*/  LDL.LU R164, [R1+0x160] ;  /* 0x0001600001a47983 */ /* 0x000ea40000300800 */
[----:B------:R-:W-:Y:S02]  /*f440*/  IMAD.WIDE R48, R4, 0x2, R48 ;  /* 0x0000000204307825 */ /* 0x000fe400078e0230 */
[----:B------:R-:W2:Y:S02]  /*f450*/  LDL.LU R160, [R1+0x15c] ;  /* 0x00015c0001a07983 */ /* 0x000ea40000300800 */
[----:B------:R-:W-:-:S02]  /*f460*/  IMAD.MOV.U32 R173, RZ, RZ, R49 ;  /* 0x000000ffffad7224 */ /* 0x000fc400078e0031 */
[----:B------:R0:W-:Y:S02]  /*f470*/  STL [R1+0x18], R48 ;  /* 0x0000183001007387 */ /* 0x0001e40000100800 */
[----:B0-----:R-:W-:Y:S02]  /*f480*/  IMAD.MOV.U32 R49, RZ, RZ, R184 ;  /* 0x000000ffff317224 */ /* 0x001fe400078e00b8 */
[----:B------:R-:W2:Y:S02]  /*f490*/  LDL.LU R184, [R1+0x158] ;  /* 0x0001580001b87983 */ /* 0x000ea40000300800 */
[----:B------:R-:W-:Y:S02]  /*f4a0*/  IMAD.MOV.U32 R48, RZ, RZ, R49 ;  /* 0x000000ffff307224 */ /* 0x000fe400078e0031 */
[----:B------:R-:W-:-:S04]  /*f4b0*/  IMAD.MOV.U32 R49, RZ, RZ, R175 ;  /* 0x000000ffff317224 */ /* 0x000fc800078e00af */
[----:B------:R-:W-:-:S04]  /*f4c0*/  IMAD.WIDE R48, R4, 0x2, R48 ;  /* 0x0000000204307825 */ /* 0x000fc800078e0230 */
[----:B------:R-:W-:Y:S02]  /*f4d0*/  IMAD.MOV.U32 R175, RZ, RZ, R49 ;  /* 0x000000ffffaf7224 */ /* 0x000fe400078e0031 */
[----:B----4-:R-:W-:-:S05]  /*f4e0*/  IMAD.WIDE R50, R4, 0x2, R50 ;  /* 0x0000000204327825 */ /* 0x010fca00078e0232 */
[----:B------:R0:W-:Y:S04]  /*f4f0*/  STL [R1+0xf4], R50 ;  /* 0x0000f43201007387 */ /* 0x0001e80000100800 */
[----:B------:R1:W-:Y:S01]  /*f500*/  STL [R1+0x1c], R51 ;  /* 0x00001c3301007387 */ /* 0x0003e20000100800 */
[----:B0-----:R-:W-:Y:S02]  /*f510*/  IMAD.MOV.U32 R50, RZ, RZ, R42 ;  /* 0x000000ffff327224 */ /* 0x001fe400078e002a */
[----:B-1----:R-:W-:Y:S02]  /*f520*/  IMAD.MOV.U32 R51, RZ, RZ, R187 ;  /* 0x000000ffff337224 */ /* 0x002fe400078e00bb */
[----:B------:R-:W4:Y:S02]  /*f530*/  LDL.LU R187, [R1+0x154] ;  /* 0x0001540001bb7983 */ /* 0x000f240000300800 */
[----:B------:R-:W-:-:S02]  /*f540*/  IMAD.WIDE R50, R4, 0x2, R50 ;  /* 0x0000000204327825 */ /* 0x000fc400078e0232 */
[----:B------:R-:W4:Y:S04]  /*f550*/  LDL.LU R42, [R1+0x150] ;  /* 0x00015000012a7983 */ /* 0x000f280000300800 */
[----:B------:R0:W-:Y:S04]  /*f560*/  STL [R1+0x20], R48 ;  /* 0x0000203001007387 */ /* 0x0001e80000100800 */
[----:B------:R1:W-:Y:S04]  /*f570*/  STL [R1+0xf8], R50 ;  /* 0x0000f83201007387 */ /* 0x0003e80000100800 */
[----:B------:R2:W-:Y:S01]  /*f580*/  STL [R1+0x24], R51 ;  /* 0x0000243301007387 */ /* 0x0005e20000100800 */
[----:B0-----:R-:W-:-:S02]  /*f590*/  IMAD.MOV.U32 R48, RZ, RZ, R88 ;  /* 0x000000ffff307224 */ /* 0x001fc400078e0058 */
[----:B------:R-:W-:Y:S02]  /*f5a0*/  IMAD.MOV.U32 R49, RZ, RZ, R177 ;  /* 0x000000ffff317224 */ /* 0x000fe400078e00b1 */
[----:B-1----:R-:W-:Y:S02]  /*f5b0*/  IMAD.MOV.U32 R50, RZ, RZ, R84 ;  /* 0x000000ffff327224 */ /* 0x002fe400078e0054 */
[----:B--2---:R-:W-:Y:S02]  /*f5c0*/  IMAD.MOV.U32 R51, RZ, RZ, R89 ;  /* 0x000000ffff337224 */ /* 0x004fe400078e0059 */
[----:B------:R-:W-:-:S04]  /*f5d0*/  IMAD.WIDE R48, R4, 0x2, R48 ;  /* 0x0000000204307825 */ /* 0x000fc800078e0230 */
[----:B------:R-:W-:Y:S01]  /*f5e0*/  IMAD.WIDE R50, R4, 0x2, R50 ;  /* 0x0000000204327825 */ /* 0x000fe200078e0232 */
[----:B------:R3:W-:Y:S04]  /*f5f0*/  STL [R1+0x28], R48 ;  /* 0x0000283001007387 */ /* 0x0007e80000100800 */
[----:B------:R0:W-:Y:S04]  /*f600*/  STL [R1+0xfc], R50 ;  /* 0x0000fc3201007387 */ /* 0x0001e80000100800 */
[----:B------:R1:W-:Y:S04]  /*f610*/  STL [R1+0x2c], R51 ;  /* 0x00002c3301007387 */ /* 0x0003e80000100800 */
[----:B------:R-:W2:Y:S01]  /*f620*/  LDL.LU R84, [R1+0x104] ;  /* 0x0001040001547983 */ /* 0x000ea20000300800 */
[----:B------:R-:W-:-:S02]  /*f630*/  IMAD.MOV.U32 R177, RZ, RZ, R49 ;  /* 0x000000ffffb17224 */ /* 0x000fc400078e0031 */
[----:B---3--:R-:W-:Y:S02]  /*f640*/  IMAD.MOV.U32 R48, RZ, RZ, R43 ;  /* 0x000000ffff307224 */ /* 0x008fe400078e002b */
[----:B------:R-:W-:Y:S01]  /*f650*/  IMAD.MOV.U32 R49, RZ, RZ, R179 ;  /* 0x000000ffff317224 */ /* 0x000fe200078e00b3 */
[----:B------:R-:W3:Y:S01]  /*f660*/  LDL.LU R43, [R1+0x14c] ;  /* 0x00014c00012b7983 */ /* 0x000ee20000300800 */
[----:B0-----:R-:W-:Y:S02]  /*f670*/  IMAD.MOV.U32 R50, RZ, RZ, R91 ;  /* 0x000000ffff327224 */ /* 0x001fe400078e005b */
[----:B-1----:R-:W-:Y:S02]  /*f680*/  IMAD.MOV.U32 R51, RZ, RZ, R90 ;  /* 0x000000ffff337224 */ /* 0x002fe400078e005a */
[----:B------:R-:W-:-:S04]  /*f690*/  IMAD.WIDE R48, R4, 0x2, R48 ;  /* 0x0000000204307825 */ /* 0x000fc800078e0230 */
[----:B------:R-:W-:Y:S01]  /*f6a0*/  IMAD.WIDE R50, R4, 0x2, R50 ;  /* 0x0000000204327825 */ /* 0x000fe200078e0232 */
[----:B------:R0:W-:Y:S04]  /*f6b0*/  STL [R1+0x30], R48 ;  /* 0x0000303001007387 */ /* 0x0001e80000100800 */
[----:B------:R-:W-:Y:S04]  /*f6c0*/  STL [R1+0x100], R50 ;  /* 0x0001003201007387 */ /* 0x000fe80000100800 */
[----:B------:R1:W-:Y:S01]  /*f6d0*/  STL [R1+0x34], R51 ;  /* 0x0000343301007387 */ /* 0x0003e20000100800 */
[----:B0-----:R-:W-:-:S03]  /*f6e0*/  IMAD.MOV.U32 R48, RZ, RZ, R39 ;  /* 0x000000ffff307224 */ /* 0x001fc600078e0027 */
[----:B------:R-:W3:Y:S01]  /*f6f0*/  LDL.LU R39, [R1+0x148] ;  /* 0x0001480001277983 */ /* 0x000ee20000300800 */
[----:B------:R-:W-:Y:S02]  /*f700*/  IMAD.MOV.U32 R179, RZ, RZ, R49 ;  /* 0x000000ffffb37224 */ /* 0x000fe400078e0031 */
[----:B------:R-:W-:Y:S02]  /*f710*/  IMAD.MOV.U32 R49, RZ, RZ, R181 ;  /* 0x000000ffff317224 */ /* 0x000fe400078e00b5 */
[----:B-1----:R-:W-:Y:S02]  /*f720*/  IMAD.MOV.U32 R51, RZ, RZ, R164 ;  /* 0x000000ffff337224 */ /* 0x002fe400078e00a4 */
[----:B------:R-:W-:Y:S01]  /*f730*/  IMAD.WIDE R48, R4, 0x2, R48 ;  /* 0x0000000204307825 */ /* 0x000fe200078e0230 */
[----:B------:R-:W3:Y:S03]  /*f740*/  LDL.LU R164, [R1+0x144] ;  /* 0x0001440001a47983 */ /* 0x000ee60000300800 */
[----:B------:R-:W-:Y:S01]  /*f750*/  IMAD.MOV.U32 R181, RZ, RZ, R49 ;  /* 0x000000ffffb57224 */ /* 0x000fe200078e0031 */
[----:B------:R0:W-:Y:S02]  /*f760*/  STL [R1+0x38], R48 ;  /* 0x0000383001007387 */ /* 0x0001e40000100800 */
[----:B0-----:R-:W-:Y:S01]  /*f770*/  MOV R48, R85 ;  /* 0x0000005500307202 */ /* 0x001fe20000000f00 */
[----:B------:R-:W-:-:S04]  /*f780*/  IMAD.MOV.U32 R49, RZ, RZ, R183 ;  /* 0x000000ffff317224 */ /* 0x000fc800078e00b7 */
[----:B------:R-:W-:-:S04]  /*f790*/  IMAD.WIDE R48, R4, 0x2, R48 ;  /* 0x0000000204307825 */ /* 0x000fc800078e0230 */
[----:B------:R-:W-:Y:S02]  /*f7a0*/  IMAD.MOV.U32 R183, RZ, RZ, R49 ;  /* 0x000000ffffb77224 */ /* 0x000fe400078e0031 */
[----:B--2---:R-:W-:-:S04]  /*f7b0*/  IMAD.MOV.U32 R50, RZ, RZ, R84 ;  /* 0x000000ffff327224 */ /* 0x004fc800078e0054 */
[----:B------:R-:W-:-:S05]  /*f7c0*/  IMAD.WIDE R50, R4, 0x2, R50 ;  /* 0x0000000204327825 */ /* 0x000fca00078e0232 */
[----:B------:R0:W-:Y:S04]  /*f7d0*/  STL [R1+0x104], R50 ;  /* 0x0001043201007387 */ /* 0x0001e80000100800 */
[----:B------:R1:W-:Y:S01]  /*f7e0*/  STL [R1+0x3c], R51 ;  /* 0x00003c3301007387 */ /* 0x0003e20000100800 */
[----:B0-----:R-:W-:Y:S02]  /*f7f0*/  IMAD.MOV.U32 R50, RZ, RZ, R195 ;  /* 0x000000ffff327224 */ /* 0x001fe400078e00c3 */
[----:B-1----:R-:W-:Y:S02]  /*f800*/  IMAD.MOV.U32 R51, RZ, RZ, R192 ;  /* 0x000000ffff337224 */ /* 0x002fe400078e00c0 */
[----:B------:R-:W2:Y:S02]  /*f810*/  LDL.LU R192, [R1+0x140] ;  /* 0x0001400001c07983 */ /* 0x000ea40000300800 */
[----:B------:R-:W-:-:S02]  /*f820*/  IMAD.WIDE R50, R4, 0x2, R50 ;  /* 0x0000000204327825 */ /* 0x000fc400078e0232 */
[----:B------:R-:W2:Y:S04]  /*f830*/  LDL.LU R195, [R1+0x13c] ;  /* 0x00013c0001c37983 */ /* 0x000ea80000300800 */
[----:B------:R0:W-:Y:S04]  /*f840*/  STL [R1+0x40], R48 ;  /* 0x0000403001007387 */ /* 0x0001e80000100800 */
[----:B------:R1:W-:Y:S04]  /*f850*/  STL [R1+0x108], R50 ;  /* 0x0001083201007387 */ /* 0x0003e80000100800 */
[----:B------:R3:W-:Y:S01]  /*f860*/  STL [R1+0x44], R51 ;  /* 0x0000443301007387 */ /* 0x0007e20000100800 */
[----:B0-----:R-:W-:-:S02]  /*f870*/  IMAD.MOV.U32 R48, RZ, RZ, R86 ;  /* 0x000000ffff307224 */ /* 0x001fc400078e0056 */
[----:B------:R-:W-:Y:S02]  /*f880*/  IMAD.MOV.U32 R49, RZ, RZ, R185 ;  /* 0x000000ffff317224 */ /* 0x000fe400078e00b9 */
[----:B-1----:R-:W-:Y:S02]  /*f890*/  IMAD.MOV.U32 R50, RZ, RZ, R80 ;  /* 0x000000ffff327224 */ /* 0x002fe400078e0050 */
[----:B---3--:R-:W-:Y:S02]  /*f8a0*/  IMAD.MOV.U32 R51, RZ, RZ, R87 ;  /* 0x000000ffff337224 */ /* 0x008fe400078e0057 */
[----:B------:R-:W-:-:S04]  /*f8b0*/  IMAD.WIDE R48, R4, 0x2, R48 ;  /* 0x0000000204307825 */ /* 0x000fc800078e0230 */
[----:B------:R-:W-:Y:S01]  /*f8c0*/  IMAD.WIDE R50, R4, 0x2, R50 ;  /* 0x0000000204327825 */ /* 0x000fe200078e0232 */
[----:B------:R4:W-:Y:S03]  /*f8d0*/  STL [R1+0x48], R48 ;  /* 0x0000483001007387 */ /* 0x0009e60000100800 */
[----:B------:R-:W-:Y:S01]  /*f8e0*/  IMAD.MOV.U32 R185, RZ, RZ, R49 ;  /* 0x000000ffffb97224 */ /* 0x000fe200078e0031 */
[----:B------:R0:W-:Y:S04]  /*f8f0*/  STL [R1+0x10c], R50 ;  /* 0x00010c3201007387 */ /* 0x0001e80000100800 */
[----:B------:R1:W-:Y:S01]  /*f900*/  STL [R1+0x4c], R51 ;  /* 0x00004c3301007387 */ /* 0x0003e20000100800 */
[----:B----4-:R-:W-:-:S02]  /*f910*/  IMAD.MOV.U32 R48, RZ, RZ, R42 ;  /* 0x000000ffff307224 */ /* 0x010fc400078e002a */
[----:B------:R-:W-:Y:S01]  /*f920*/  IMAD.MOV.U32 R49, RZ, RZ, R187 ;  /* 0x000000ffff317224 */ /* 0x000fe200078e00bb */
[----:B------:R-:W3:Y:S01]  /*f930*/  LDL.LU R42, [R1+0x138] ;  /* 0x00013800012a7983 */ /* 0x000ee20000300800 */
[----:B0-----:R-:W-:Y:S02]  /*f940*/  IMAD.MOV.U32 R50, RZ, RZ, R100 ;  /* 0x000000ffff327224 */ /* 0x001fe400078e0064 */
[----:B-1----:R-:W-:Y:S02]  /*f950*/  IMAD.MOV.U32 R51, RZ, RZ, R81 ;  /* 0x000000ffff337224 */ /* 0x002fe400078e0051 */
[----:B------:R-:W-:-:S04]  /*f960*/  IMAD.WIDE R48, R4, 0x2, R48 ;  /* 0x0000000204307825 */ /* 0x000fc800078e0230 */
[----:B------:R-:W-:Y:S01]  /*f970*/  IMAD.WIDE R50, R4, 0x2, R50 ;  /* 0x0000000204327825 */ /* 0x000fe200078e0232 */
[----:B------:R-:W-:Y:S03]  /*f980*/  STL [R1+0x50], R48 ;  /* 0x0000503001007387 */ /* 0x000fe60000100800 */
[----:B------:R-:W-:Y:S01]  /*f990*/  IMAD.MOV.U32 R100, RZ, RZ, R101 ;  /* 0x000000ffff647224 */ /* 0x000fe200078e0065 */
[----:B------:R0:W-:Y:S01]  /*f9a0*/  STL [R1+0x110], R50 ;  /* 0x0001103201007387 */ /* 0x0001e20000100800 */
[----:B------:R-:W-:Y:S02]  /*f9b0*/  IMAD.MOV.U32 R101, RZ, RZ, R103 ;  /* 0x000000ffff657224 */ /* 0x000fe400078e0067 */
[----:B------:R-:W-:Y:S01]  /*f9c0*/  IMAD.MOV.U32 R103, RZ, RZ, R210 ;  /* 0x000000ffff677224 */ /* 0x000fe200078e00d2 */
[----:B------:R1:W-:Y:S04]  /*f9d0*/  STL [R1+0x54], R51 ;  /* 0x0000543301007387 */ /* 0x0003e80000100800 */
[----:B------:R-:W4:Y:S01]  /*f9e0*/  LDL.LU R210, [R1+0x74] ;  /* 0x0000740001d27983 */ /* 0x000f220000300800 */
[----:B0-----:R-:W-:-:S02]  /*f9f0*/  IMAD.MOV.U32 R50, RZ, RZ, R39 ;  /* 0x000000ffff327224 */ /* 0x001fc400078e0027 */
[----:B-1----:R-:W-:Y:S02]  /*fa00*/  IMAD.MOV.U32 R51, RZ, RZ, R43 ;  /* 0x000000ffff337224 */ /* 0x002fe400078e002b */
[----:B------:R-:W3:Y:S04]  /*fa10*/  LDL.LU R43, [R1+0x134] ;  /* 0x00013400012b7983 */ /* 0x000ee80000300800 */
[----:B------:R-:W3:Y:S01]  /*fa20*/  LDL.LU R39, [R1+0x130] ;  /* 0x0001300001277983 */ /* 0x000ee20000300800 */
[----:B------:R-:W-:Y:S02]  /*fa30*/  IMAD.MOV.U32 R151, RZ, RZ, R61 ;  /* 0x000000ffff977224 */ /* 0x000fe400078e003d */
[----:B------:R-:W-:Y:S02]  /*fa40*/  IMAD.MOV.U32 R60, RZ, RZ, R168 ;  /* 0x000000ffff3c7224 */ /* 0x000fe400078e00a8 */
[----:B------:R-:W-:-:S04]  /*fa50*/  IMAD.MOV.U32 R61, RZ, RZ, R152 ;  /* 0x000000ffff3d7224 */ /* 0x000fc800078e0098 */
[----:B------:R-:W-:-:S04]  /*fa60*/  IMAD.WIDE R60, R4, 0x2, R60 ;  /* 0x00000002043c7825 */ /* 0x000fc800078e023c */
[----:B------:R-:W-:Y:S01]  /*fa70*/  IMAD.MOV.U32 R168, RZ, RZ, R60 ;  /* 0x000000ffffa87224 */ /* 0x000fe200078e003c */
[----:B------:R-:W-:Y:S01]  /*fa80*/  MOV R152, R61 ;  /* 0x0000003d00987202 */ /* 0x000fe20000000f00 */
[----:B------:R-:W-:Y:S02]  /*fa90*/  IMAD.MOV.U32 R60, RZ, RZ, R170 ;  /* 0x000000ffff3c7224 */ /* 0x000fe400078e00aa */
[----:B------:R-:W-:-:S04]  /*faa0*/  IMAD.MOV.U32 R61, RZ, RZ, R153 ;  /* 0x000000ffff3d7224 */ /* 0x000fc800078e0099 */
        /* <DEDUP_REMOVED lines=28> */
[----:B------:R-:W-:-:S04]  /*fc70*/  IMAD.WIDE R60, R4, 0x2, R60 ;  /* 0x00000002043c7825 */ /* 0x000fc800078e023c */
[----:B------:R-:W-:-:S04]  /*fc80*/  IMAD.WIDE R48, R4, 0x2, R48 ;  /* 0x0000000204307825 */ /* 0x000fc800078e0230 */
[----:B------:R-:W-:Y:S01]  /*fc90*/  IMAD.WIDE R50, R4, 0x2, R50 ;  /* 0x0000000204327825 */ /* 0x000fe200078e0232 */
[----:B------:R0:W-:Y:S03]  /*fca0*/  STL [R1+0x58], R48 ;  /* 0x0000583001007387 */ /* 0x0001e60000100800 */
[----:B------:R-:W-:Y:S02]  /*fcb0*/  IMAD.MOV.U32 R180, RZ, RZ, R60 ;  /* 0x000000ffffb47224 */ /* 0x000fe400078e003c */
[----:B------:R-:W-:Y:S01]  /*fcc0*/  IMAD.MOV.U32 R158, RZ, RZ, R61 ;  /* 0x000000ffff9e7224 */ /* 0x000fe200078e003d */
[----:B------:R-:W-:Y:S01]  /*fcd0*/  STL [R1+0x114], R50 ;  /* 0x0001143201007387 */ /* 0x000fe20000100800 */
[----:B------:R-:W-:Y:S02]  /*fce0*/  IMAD.MOV.U32 R60, RZ, RZ, R182 ;  /* 0x000000ffff3c7224 */ /* 0x000fe400078e00b6 */
[----:B------:R-:W-:Y:S01]  /*fcf0*/  IMAD.MOV.U32 R61, RZ, RZ, R159 ;  /* 0x000000ffff3d7224 */ /* 0x000fe200078e009f */
[----:B------:R1:W-:Y:S01]  /*fd00*/  STL [R1+0x5c], R51 ;  /* 0x00005c3301007387 */ /* 0x0003e20000100800 */
[----:B------:R-:W-:-:S02]  /*fd10*/  IMAD.MOV.U32 R189, RZ, RZ, R49 ;  /* 0x000000ffffbd7224 */ /* 0x000fc400078e0031 */
[----:B0-----:R-:W-:Y:S02]  /*fd20*/  IMAD.MOV.U32 R48, RZ, RZ, R83 ;  /* 0x000000ffff307224 */ /* 0x001fe400078e0053 */
[----:B------:R-:W-:Y:S02]  /*fd30*/  IMAD.MOV.U32 R49, RZ, RZ, R191 ;  /* 0x000000ffff317224 */ /* 0x000fe400078e00bf */
[----:B------:R-:W-:Y:S01]  /*fd40*/  IMAD.WIDE R60, R4, 0x2, R60 ;  /* 0x00000002043c7825 */ /* 0x000fe200078e023c */
[----:B-1----:R-:W-:-:S03]  /*fd50*/  MOV R51, R62 ;  /* 0x0000003e00337202 */ /* 0x002fc60000000f00 */
[----:B------:R-:W-:Y:S02]  /*fd60*/  IMAD.MOV.U32 R50, RZ, RZ, R63 ;  /* 0x000000ffff327224 */ /* 0x000fe400078e003f */
[----:B------:R-:W-:-:S04]  /*fd70*/  IMAD.WIDE R48, R4, 0x2, R48 ;  /* 0x0000000204307825 */ /* 0x000fc800078e0230 */
[----:B------:R-:W-:Y:S02]  /*fd80*/  IMAD.MOV.U32 R182, RZ, RZ, R60 ;  /* 0x000000ffffb67224 */ /* 0x000fe400078e003c */
[----:B------:R-:W-:Y:S02]  /*fd90*/  IMAD.MOV.U32 R159, RZ, RZ, R61 ;  /* 0x000000ffff9f7224 */ /* 0x000fe400078e003d */
[----:B------:R-:W-:Y:S01]  /*fda0*/  IMAD.WIDE R50, R4, 0x2, R50 ;  /* 0x0000000204327825 */ /* 0x000fe200078e0232 */
[----:B------:R0:W-:Y:S03]  /*fdb0*/  STL [R1+0x60], R48 ;  /* 0x0000603001007387 */ /* 0x0001e60000100800 */
[----:B------:R-:W-:Y:S02]  /*fdc0*/  IMAD.MOV.U32 R60, RZ, RZ, R184 ;  /* 0x000000ffff3c7224 */ /* 0x000fe400078e00b8 */
[----:B------:R-:W-:Y:S01]  /*fdd0*/  IMAD.MOV.U32 R61, RZ, RZ, R160 ;  /* 0x000000ffff3d7224 */ /* 0x000fe200078e00a0 */
[----:B------:R1:W-:Y:S01]  /*fde0*/  STL [R1+0x118], R50 ;  /* 0x0001183201007387 */ /* 0x0003e20000100800 */
[----:B------:R-:W-:-:S02]  /*fdf0*/  IMAD.MOV.U32 R191, RZ, RZ, R49 ;  /* 0x000000ffffbf7224 */ /* 0x000fc400078e0031 */
[----:B------:R-:W-:Y:S01]  /*fe00*/  IMAD.WIDE R60, R4, 0x2, R60 ;  /* 0x00000002043c7825 */ /* 0x000fe200078e023c */
[----:B------:R1:W-:Y:S03]  /*fe10*/  STL [R1+0x64], R51 ;  /* 0x0000643301007387 */ /* 0x0003e60000100800 */
[----:B0-----:R-:W-:Y:S02]  /*fe20*/  IMAD.MOV.U32 R48, RZ, RZ, R100 ;  /* 0x000000ffff307224 */ /* 0x001fe400078e0064 */
[----:B------:R-:W-:Y:S02]  /*fe30*/  IMAD.MOV.U32 R49, RZ, RZ, R193 ;  /* 0x000000ffff317224 */ /* 0x000fe400078e00c1 */
[----:B-1----:R-:W-:Y:S02]  /*fe40*/  IMAD.MOV.U32 R50, RZ, RZ, R102 ;  /* 0x000000ffff327224 */ /* 0x002fe400078e0066 */
[----:B------:R-:W-:Y:S01]  /*fe50*/  IMAD.MOV.U32 R51, RZ, RZ, R101 ;  /* 0x000000ffff337224 */ /* 0x000fe200078e0065 */
[----:B------:R-:W-:Y:S01]  /*fe60*/  MOV R160, R61 ;  /* 0x0000003d00a07202 */ /* 0x000fe20000000f00 */
[----:B------:R-:W-:-:S02]  /*fe70*/  IMAD.MOV.U32 R184, RZ, RZ, R60 ;  /* 0x000000ffffb87224 */ /* 0x000fc400078e003c */
[----:B------:R-:W-:-:S04]  /*fe80*/  IMAD.WIDE R48, R4, 0x2, R48 ;  /* 0x0000000204307825 */ /* 0x000fc800078e0230 */
[----:B------:R-:W-:Y:S02]  /*fe90*/  IMAD.MOV.U32 R60, RZ, RZ, R186 ;  /* 0x000000ffff3c7224 */ /* 0x000fe400078e00ba */
[----:B------:R-:W-:Y:S02]  /*fea0*/  IMAD.MOV.U32 R61, RZ, RZ, R161 ;  /* 0x000000ffff3d7224 */ /* 0x000fe400078e00a1 */
[C---:B------:R-:W-:Y:S01]  /*feb0*/  IMAD.WIDE R50, R4.reuse, 0x2, R50 ;  /* 0x0000000204327825 */ /* 0x040fe200078e0232 */
[----:B------:R0:W-:Y:S03]  /*fec0*/  STL [R1+0x68], R48 ;  /* 0x0000683001007387 */ /* 0x0001e60000100800 */
[----:B------:R-:W-:Y:S01]  /*fed0*/  IMAD.WIDE R60, R4, 0x2, R60 ;  /* 0x00000002043c7825 */ /* 0x000fe200078e023c */
[----:B------:R-:W-:Y:S03]  /*fee0*/  STL [R1+0x11c], R50 ;  /* 0x00011c3201007387 */ /* 0x000fe60000100800 */
[----:B------:R-:W-:Y:S01]  /*fef0*/  IMAD.MOV.U32 R193, RZ, RZ, R49 ;  /* 0x000000ffffc17224 */ /* 0x000fe200078e0031 */
[----:B------:R2:W-:Y:S01]  /*ff00*/  STL [R1+0x6c], R51 ;  /* 0x00006c3301007387 */ /* 0x0005e20000100800 */
[----:B------:R-:W-:Y:S01]  /*ff10*/  IMAD.MOV.U32 R186, RZ, RZ, R60 ;  /* 0x000000ffffba7224 */ /* 0x000fe200078e003c */
[----:B0-----:R-:W-:Y:S01]  /*ff20*/  MOV R49, R194 ;  /* 0x000000c200317202 */ /* 0x001fe20000000f00 */
[----:B------:R-:W-:Y:S01]  /*ff30*/  IMAD.MOV.U32 R48, RZ, RZ, R103 ;  /* 0x000000ffff307224 */ /* 0x000fe200078e0067 */
[----:B------:R-:W-:Y:S01]  /*ff40*/  MOV R60, R188 ;  /* 0x000000bc003c7202 */ /* 0x000fe20000000f00 */
[----:B------:R-:W-:-:S02]  /*ff50*/  IMAD.MOV.U32 R161, RZ, RZ, R61 ;  /* 0x000000ffffa17224 */ /* 0x000fc400078e003d */
[----:B------:R-:W-:Y:S02]  /*ff60*/  IMAD.MOV.U32 R61, RZ, RZ, R162 ;  /* 0x000000ffff3d7224 */ /* 0x000fe400078e00a2 */
[----:B------:R-:W-:-:S04]  /*ff70*/  IMAD.WIDE R48, R4, 0x2, R48 ;  /* 0x0000000204307825 */ /* 0x000fc800078e0230 */
[----:B------:R-:W-:Y:S01]  /*ff80*/  IMAD.WIDE R60, R4, 0x2, R60 ;  /* 0x00000002043c7825 */ /* 0x000fe200078e023c */
[----:B------:R0:W-:Y:S03]  /*ff90*/  STL [R1+0x70], R48 ;  /* 0x0000703001007387 */ /* 0x0001e60000100800 */
[----:B------:R-:W-:Y:S02]  /*ffa0*/  IMAD.MOV.U32 R188, RZ, RZ, R60 ;  /* 0x000000ffffbc7224 */ /* 0x000fe400078e003c */
[----:B------:R-:W-:Y:S02]  /*ffb0*/  IMAD.MOV.U32 R162, RZ, RZ, R61 ;  /* 0x000000ffffa27224 */ /* 0x000fe400078e003d */
[----:B------:R-:W-:Y:S02]  /*ffc0*/  IMAD.MOV.U32 R60, RZ, RZ, R190 ;  /* 0x000000ffff3c7224 */ /* 0x000fe400078e00be */
[----:B------:R-:W-:-:S04]  /*ffd0*/  IMAD.MOV.U32 R61, RZ, RZ, R163 ;  /* 0x000000ffff3d7224 */ /* 0x000fc800078e00a3 */
[----:B------:R-:W-:-:S04]  /*ffe0*/  IMAD.WIDE R60, R4, 0x2, R60 ;  /* 0x00000002043c7825 */ /* 0x000fc800078e023c */
[----:B--2---:R-:W-:Y:S02]  /*fff0*/  IMAD.MOV.U32 R51, RZ, RZ, R195 ;  /* 0x000000ffff337224 */ /* 0x004fe400078e00c3 */
[----:B------:R-:W-:Y:S02]  /*10000*/  IMAD.MOV.U32 R190, RZ, RZ, R60 ;  /* 0x000000ffffbe7224 */ /* 0x000fe400078e003c */
[----:B------:R-:W-:Y:S02]  /*10010*/  IMAD.MOV.U32 R163, RZ, RZ, R61 ;  /* 0x000000ffffa37224 */ /* 0x000fe400078e003d */
[----:B------:R-:W-:Y:S02]  /*10020*/  IMAD.MOV.U32 R60, RZ, RZ, R192 ;  /* 0x000000ffff3c7224 */ /* 0x000fe400078e00c0 */
[----:B------:R-:W-:Y:S02]  /*10030*/  IMAD.MOV.U32 R61, RZ, RZ, R164 ;  /* 0x000000ffff3d7224 */ /* 0x000fe400078e00a4 */
[----:B------:R-:W-:Y:S01]  /*10040*/  IMAD.MOV.U32 R62, RZ, RZ, c[0x0][0x188] ;  /* 0x00006200ff3e7624 */ /* 0x000fe200078e00ff */
[----:B------:R-:W-:Y:S01]  /*10050*/  UIADD3 UR4, UR4, -0x80, URZ ;  /* 0xffffff8004047890 */ /* 0x000fe2000fffe03f */
[----:B------:R-:W-:-:S04]  /*10060*/  IMAD.WIDE R60, R4, 0x2, R60 ;  /* 0x00000002043c7825 */ /* 0x000fc800078e023c */
[----:B------:R-:W-:Y:S02]  /*10070*/  IMAD.SHL.U32 R62, R62, 0x80, RZ ;  /* 0x000000803e3e7824 */ /* 0x000fe400078e00ff */
[----:B------:R-:W-:-:S04]  /*10080*/  IMAD.WIDE R12, R4, 0x2, R12 ;  /* 0x00000002040c7825 */ /* 0x000fc800078e020c */
[----:B------:R-:W-:-:S04]  /*10090*/  IMAD.WIDE R18, R4, 0x2, R18 ;  /* 0x0000000204127825 */ /* 0x000fc800078e0212 */
[----:B------:R-:W-:-:S04]  /*100a0*/  IMAD.WIDE R24, R4, 0x2, R24 ;  /* 0x0000000204187825 */ /* 0x000fc800078e0218 */
[----:B------:R-:W-:-:S04]  /*100b0*/  IMAD.WIDE R30, R4, 0x2, R30 ;  /* 0x00000002041e7825 */ /* 0x000fc800078e021e */
[----:B------:R-:W-:Y:S02]  /*100c0*/  IMAD.MOV.U32 R192, RZ, RZ, R60 ;  /* 0x000000ffffc07224 */ /* 0x000fe400078e003c */
[----:B------:R-:W-:Y:S02]  /*100d0*/  IMAD.MOV.U32 R164, RZ, RZ, R61 ;  /* 0x000000ffffa47224 */ /* 0x000fe400078e003d */
[----:B----4-:R-:W-:-:S04]  /*100e0*/  IMAD.MOV.U32 R50, RZ, RZ, R210 ;  /* 0x000000ffff327224 */ /* 0x010fc800078e00d2 */
[----:B------:R-:W-:-:S05]  /*100f0*/  IMAD.WIDE R50, R4, 0x2, R50 ;  /* 0x0000000204327825 */ /* 0x000fca00078e0232 */
[----:B------:R0:W-:Y:S01]  /*10100*/  STL [R1+0x74], R50 ;  /* 0x0000743201007387 */ /* 0x0001e20000100800 */
[----:B---3--:R-:W-:-:S04]  /*10110*/  IADD3 R39, R39, -0x1, RZ ;  /* 0xffffffff27277810 */ /* 0x008fc80007ffe0ff */
[----:B------:R-:W-:Y:S01]  /*10120*/  ISETP.NE.U32.AND P0, PT, R39, RZ, PT ;  /* 0x000000ff2700720c */ /* 0x000fe20003f05070 */
[----:B------:R-:W-:-:S04]  /*10130*/  IMAD.WIDE R42, R62, 0x2, R42 ;  /* 0x000000023e2a7825 */ /* 0x000fc800078e022a */
[----:B------:R-:W-:Y:S02]  /*10140*/  IMAD.MOV.U32 R194, RZ, RZ, R49 ;  /* 0x000000ffffc27224 */ /* 0x000fe400078e0031 */
[----:B------:R-:W-:-:S06]  /*10150*/  IMAD.MOV.U32 R195, RZ, RZ, R51 ;  /* 0x000000ffffc37224 */ /* 0x000fcc00078e0033 */
[----:B0-----:R-:W-:Y:S01]  /*10160*/  @!P0 CALL.REL.NOINC `(.L_x_2) ;  /* 0x0000001000008944 */ /* 0x001fe20003c00000 */
[----:B------:R-:W-:Y:S05]  /*10170*/  BRA `(.L_x_3) ;  /* 0xffff88e000007947 */ /* 0x000fea000383ffff */
.L_x_2:
[----:B------:R-:W-:Y:S02]  /*10180*/  F2FP.PACK_AB R2, R59, R95 ;  /* 0x0000005f3b02723e */ /* 0x000fe400000000ff */
[----:B------:R-:W-:Y:S02]  /*10190*/  F2FP.PACK_AB R4, R75, R79 ;  /* 0x0000004f4b04723e */ /* 0x000fe400000000ff */
[----:B------:R-:W-:Y:S02]  /*101a0*/  F2FP.PACK_AB R6, R57, R93 ;  /* 0x0000005d3906723e */ /* 0x000fe400000000ff */
[----:B------:R-:W-:Y:S02]  /*101b0*/  F2FP.PACK_AB R8, R73, R77 ;  /* 0x0000004d4908723e */ /* 0x000fe400000000ff */
[----:B------:R-:W-:Y:S02]  /*101c0*/  F2FP.PACK_AB R3, R47, R55 ;  /* 0x000000372f03723e */ /* 0x000fe400000000ff */
[----:B------:R-:W-:-:S02]  /*101d0*/  F2FP.PACK_AB R59, R46, R54 ;  /* 0x000000362e3b723e */ /* 0x000fc400000000ff */
        /* <DEDUP_REMOVED lines=10> */
.L_x_1:
[----:B-1---5:R-:W2:Y:S04]  /*10280*/  LDL.LU R0, [R1+0x12c] ;  /* 0x00012c0001007983 */ /* 0x022ea80000300800 */
[----:B------:R-:W3:Y:S04]  /*10290*/  LDL.LU R13, [R1+0x128] ;  /* 0x00012800010d7983 */ /* 0x000ee80000300800 */
[----:B------:R-:W4:Y:S04]  /*102a0*/  LDL.LU R30, [R1+0x120] ;  /* 0x00012000011e7983 */ /* 0x000f280000300800 */
[----:B------:R-:W3:Y:S04]  /*102b0*/  LDL.LU R29, [R1+0x124] ;  /* 0x00012400011d7983 */ /* 0x000ee80000300800 */
[----:B------:R-:W0:Y:S04]  /*102c0*/  S2R R12, SR_TID.X ;  /* 0x00000000000c7919 */ /* 0x000e280000002100 */
[----:B------:R-:W1:Y:S01]  /*102d0*/  S2R R10, SR_TID.X ;  /* 0x00000000000a7919 */ /* 0x000e620000002100 */
[----:B0-----:R-:W-:-:S04]  /*102e0*/  SHF.R.S32.HI R11, RZ, 0x4, R12 ;  /* 0x00000004ff0b7819 */ /* 0x001fc8000001140c */
[----:B------:R-:W-:Y:S02]  /*102f0*/  SGXT R11, R11, 0x1 ;  /* 0x000000010b0b781a */ /* 0x000fe40000000200 */
[----:B-1----:R-:W-:Y:S02]  /*10300*/  LOP3.LUT R14, R10, 0xe0, RZ, 0xc0, !PT ;  /* 0x000000e00a0e7812 */ /* 0x002fe400078ec0ff */
[----:B------:R-:W-:Y:S02]  /*10310*/  LOP3.LUT R10, R12, 0xc, RZ, 0xc0, !PT ;  /* 0x0000000c0c0a7812 */ /* 0x000fe400078ec0ff */
[----:B------:R-:W-:-:S05]  /*10320*/  LOP3.LUT R11, R11, 0x1020, RZ, 0xc0, !PT ;  /* 0x000010200b0b7812 */ /* 0x000fca00078ec0ff */
[----:B------:R-:W-:Y:S01]  /*10330*/  IMAD R11, R10, 0x2, R11 ;  /* 0x000000020a0b7824 */ /* 0x000fe200078e020b */
[----:B------:R-:W-:-:S04]  /*10340*/  SHF.R.U32.HI R33, RZ, 0x5, R12 ;  /* 0x00000005ff217819 */ /* 0x000fc8000001160c */
[----:B------:R-:W-:Y:S01]  /*10350*/  SGXT.U32 R33, R33, 0x3 ;  /* 0x000000032121781a */ /* 0x000fe20000000000 */
[----:B------:R-:W-:Y:S01]  /*10360*/  BAR.SYNC.DEFER_BLOCKING 0x0 ;  /* 0x0000000000007b1d */ /* 0x000fe20000010000 */
[----:B--2---:R-:W-:-:S05]  /*10370*/  LOP3.LUT R0, R0, 0x60, RZ, 0xc0, !PT ;  /* 0x0000006000007812 */ /* 0x004fca00078ec0ff */
[----:B------:R-:W-:-:S05]  /*10380*/  IMAD R0, R14, 0x10, R0 ;  /* 0x000000100e007824 */ /* 0x000fca00078e0200 */
[----:B------:R-:W-:-:S04]  /*10390*/  LOP3.LUT R11, R11, R0, RZ, 0x3c, !PT ;  /* 0x000000000b0b7212 */ /* 0x000fc800078e3cff */
[----:B------:R-:W-:Y:S01]  /*103a0*/  LOP3.LUT R19, R11, 0x40, RZ, 0x3c, !PT ;  /* 0x000000400b137812 */ /* 0x000fe200078e3cff */
[----:B------:R-:W-:Y:S04]  /*103b0*/  STS.64 [R11], R72 ;  /* 0x000000480b007388 */ /* 0x000fe80000000a00 */
[----:B------:R-:W-:Y:S04]  /*103c0*/  STS.64 [R11+0x100], R8 ;  /* 0x000100080b007388 */ /* 0x000fe80000000a00 */
[----:B------:R-:W-:Y:S04]  /*103d0*/  STS.64 [R11+0x80], R56 ;  /* 0x000080380b007388 */ /* 0x000fe80000000a00 */
[----:B------:R-:W-:Y:S04]  /*103e0*/  STS.64 [R11+0x180], R6 ;  /* 0x000180060b007388 */ /* 0x000fe80000000a00 */
[----:B------:R-:W-:Y:S04]  /*103f0*/  STS.64 [R19+0x2000], R74 ;  /* 0x0020004a13007388 */ /* 0x000fe80000000a00 */
[----:B------:R0:W-:Y:S04]  /*10400*/  STS.64 [R19+0x2100], R4 ;  /* 0x0021000413007388 */ /* 0x0001e80000000a00 */
[----:B------:R-:W-:Y:S04]  /*10410*/  STS.64 [R19+0x2080], R58 ;  /* 0x0020803a13007388 */ /* 0x000fe80000000a00 */
[----:B------:R1:W-:Y:S01]  /*10420*/  STS.64 [R19+0x2180], R2 ;  /* 0x0021800213007388 */ /* 0x0003e20000000a00 */
[----:B---3--:R-:W-:-:S05]  /*10430*/  LOP3.LUT R13, R13, 0x1f8, RZ, 0xc0, !PT ;  /* 0x000001f80d0d7812 */ /* 0x008fca00078ec0ff */
[----:B------:R-:W-:Y:S01]  /*10440*/  IMAD R13, R10, 0x400, R13 ;  /* 0x000004000a0d7824 */ /* 0x000fe200078e020d */
[----:B------:R-:W-:-:S04]  /*10450*/  SHF.R.U32.HI R10, RZ, 0x1, R12 ;  /* 0x00000001ff0a7819 */ /* 0x000fc8000001160c */
[----:B------:R-:W-:Y:S01]  /*10460*/  LOP3.LUT R31, R13, 0x60, R10, 0x78, !PT ;  /* 0x000000600d1f7812 */ /* 0x000fe200078e780a */
[----:B------:R-:W-:Y:S01]  /*10470*/  BAR.SYNC.DEFER_BLOCKING 0x0 ;  /* 0x0000000000007b1d */ /* 0x000fe20000010000 */
[C---:B------:R-:W-:Y:S01]  /*10480*/  ISETP.GE.AND P0, PT, R29.reuse, c[0x0][0x178], PT ;  /* 0x00005e001d007a0c */ /* 0x040fe20003f06270 */
[----:B0-----:R-:W-:Y:S01]  /*10490*/  IMAD R4, R29, c[0x0][0x194], RZ ;  /* 0x000065001d047a24 */ /* 0x001fe200078e02ff */
[----:B----4-:R-:W-:-:S03]  /*104a0*/  LOP3.LUT R0, R30, R33, RZ, 0xfc, !PT ;  /* 0x000000211e007212 */ /* 0x010fc600078efcff */
[----:B------:R-:W0:Y:S04]  /*104b0*/  LDS.64 R36, [R31] ;  /* 0x000000001f247984 */ /* 0x000e280000000a00 */
[----:B------:R-:W2:Y:S04]  /*104c0*/  LDS.64 R38, [R31+0x200] ;  /* 0x000200001f267984 */ /* 0x000ea80000000a00 */
[----:B------:R-:W3:Y:S04]  /*104d0*/  LDS.64 R40, [R31+0x400] ;  /* 0x000400001f287984 */ /* 0x000ee80000000a00 */
[----:B------:R-:W4:Y:S04]  /*104e0*/  LDS.64 R42, [R31+0x600] ;  /* 0x000600001f2a7984 */ /* 0x000f280000000a00 */
[----:B------:R-:W0:Y:S01]  /*104f0*/  LDS.64 R44, [R31+0x800] ;  /* 0x000800001f2c7984 */ /* 0x000e220000000a00 */
[----:B-1----:R-:W-:-:S02]  /*10500*/  LOP3.LUT R2, R30, 0x8, R33, 0xfe, !PT ;  /* 0x000000081e027812 */ /* 0x002fc400078efe21 */
[C---:B------:R-:W-:Y:S01]  /*10510*/  ISETP.LT.AND P2, PT, R0.reuse, c[0x0][0x17c], !P0 ;  /* 0x00005f0000007a0c */ /* 0x040fe20004741270 */
[----:B------:R-:W-:Y:S01]  /*10520*/  IMAD R0, R0, c[0x0][0x198], RZ ;  /* 0x0000660000007a24 */ /* 0x000fe200078e02ff */
[C-C-:B------:R-:W-:Y:S01]  /*10530*/  LOP3.LUT R10, R30.reuse, 0xf0, R33.reuse, 0xfe, !PT ;  /* 0x000000f01e0a7812 */ /* 0x140fe200078efe21 */
[----:B------:R-:W1:Y:S01]  /*10540*/  LDS.64 R46, [R31+0xa00] ;  /* 0x000a00001f2e7984 */ /* 0x000e620000000a00 */
[C-C-:B------:R-:W-:Y:S02]  /*10550*/  LOP3.LUT R13, R30.reuse, 0xe8, R33.reuse, 0xfe, !PT ;  /* 0x000000e81e0d7812 */ /* 0x140fe400078efe21 */
[C-C-:B------:R-:W-:Y:S01]  /*10560*/  LOP3.LUT R12, R30.reuse, 0xe0, R33.reuse, 0xfe, !PT ;  /* 0x000000e01e0c7812 */ /* 0x140fe200078efe21 */
[----:B------:R-:W0:Y:S01]  /*10570*/  LDS.64 R48, [R31+0xc00] ;  /* 0x000c00001f307984 */ /* 0x000e220000000a00 */
[C-C-:B------:R-:W-:Y:S02]  /*10580*/  LOP3.LUT R14, R30.reuse, 0xd8, R33.reuse, 0xfe, !PT ;  /* 0x000000d81e0e7812 */ /* 0x140fe400078efe21 */
[C-C-:B------:R-:W-:Y:S01]  /*10590*/  LOP3.LUT R15, R30.reuse, 0xd0, R33.reuse, 0xfe, !PT ;  /* 0x000000d01e0f7812 */ /* 0x140fe200078efe21 */
[----:B------:R-:W0:Y:S01]  /*105a0*/  LDS.64 R50, [R31+0xe00] ;  /* 0x000e00001f327984 */ /* 0x000e220000000a00 */
[----:B------:R-:W-:-:S02]  /*105b0*/  LOP3.LUT R16, R30, 0xc8, R33, 0xfe, !PT ;  /* 0x000000c81e107812 */ /* 0x000fc400078efe21 */
[C-C-:B------:R-:W-:Y:S02]  /*105c0*/  LOP3.LUT R17, R30.reuse, 0xc0, R33.reuse, 0xfe, !PT ;  /* 0x000000c01e117812 */ /* 0x140fe400078efe21 */
[C-C-:B------:R-:W-:Y:S02]  /*105d0*/  LOP3.LUT R18, R30.reuse, 0xb8, R33.reuse, 0xfe, !PT ;  /* 0x000000b81e127812 */ /* 0x140fe400078efe21 */
[C-C-:B------:R-:W-:Y:S02]  /*105e0*/  LOP3.LUT R34, R30.reuse, 0xb0, R33.reuse, 0xfe, !PT ;  /* 0x000000b01e227812 */ /* 0x140fe400078efe21 */
[C-C-:B------:R-:W-:Y:S02]  /*105f0*/  LOP3.LUT R52, R30.reuse, 0xa8, R33.reuse, 0xfe, !PT ;  /* 0x000000a81e347812 */ /* 0x140fe400078efe21 */
[C-C-:B------:R-:W-:Y:S02]  /*10600*/  LOP3.LUT R53, R30.reuse, 0xa0, R33.reuse, 0xfe, !PT ;  /* 0x000000a01e357812 */ /* 0x140fe400078efe21 */
        /* <DEDUP_REMOVED lines=19> */
[----:B------:R-:W-:Y:S01]  /*10740*/  LEA R33, P4, R4, c[0x0][0x170], 0x1 ;  /* 0x00005c0004217a11 */ /* 0x000fe200078808ff */
[C---:B------:R-:W-:Y:S01]  /*10750*/  IMAD R5, R2.reuse, c[0x0][0x198], RZ ;  /* 0x0000660002057a24 */ /* 0x040fe200078e02ff */
[----:B------:R-:W-:Y:S02]  /*10760*/  ISETP.LT.AND P5, PT, R2, c[0x0][0x17c], !P0 ;  /* 0x00005f0002007a0c */ /* 0x000fe400047a1270 */
[----:B------:R-:W-:Y:S02]  /*10770*/  LEA.HI.X.SX32 R35, R4, c[0x0][0x174], 0x1, P4 ;  /* 0x00005d0004237a11 */ /* 0x000fe400020f0eff */
[----:B------:R-:W-:Y:S02]  /*10780*/  LEA R2, P6, R0, R33, 0x1 ;  /* 0x0000002100027211 */ /* 0x000fe400078c08ff */
[----:B------:R-:W-:Y:S01]  /*10790*/  ISETP.LT.AND P1, PT, R10, c[0x0][0x17c], !P0 ;  /* 0x00005f000a007a0c */ /* 0x000fe20004721270 */
[C---:B------:R-:W-:Y:S01]  /*107a0*/  IMAD R10, R3.reuse, c[0x0][0x198], RZ ;  /* 0x00006600030a7a24 */ /* 0x040fe200078e02ff */
[----:B------:R-:W-:-:S02]  /*107b0*/  ISETP.LT.AND P3, PT, R3, c[0x0][0x17c], !P0 ;  /* 0x00005f0003007a0c */ /* 0x000fc40004761270 */
[----:B------:R-:W-:Y:S02]  /*107c0*/  LEA R4, P4, R5, R33, 0x1 ;  /* 0x0000002105047211 */ /* 0x000fe400078808ff */
[----:B------:R-:W-:Y:S01]  /*107d0*/  LEA.HI.X.SX32 R3, R0, R35, 0x1, P6 ;  /* 0x0000002300037211 */ /* 0x000fe200030f0eff */
[----:B------:R-:W-:Y:S01]  /*107e0*/  IMAD R29, R7, c[0x0][0x198], RZ ;  /* 0x00006600071d7a24 */ /* 0x000fe200078e02ff */
[C---:B------:R-:W-:Y:S02]  /*107f0*/  LEA R6, P6, R10.reuse, R33, 0x1 ;  /* 0x000000210a067211 */ /* 0x040fe400078c08ff */
[-C--:B------:R-:W-:Y:S01]  /*10800*/  LEA.HI.X.SX32 R5, R5, R35.reuse, 0x1, P4 ;  /* 0x0000002305057211 */ /* 0x080fe200020f0eff */
[----:B0-----:R0:W-:Y:S01]  /*10810*/  @P2 STG.E.U16 [R2.64], R36 ;  /* 0x0000002402002986 */ /* 0x0011e2000c101506 */
[----:B------:R-:W-:Y:S01]  /*10820*/  ISETP.LT.AND P2, PT, R7, c[0x0][0x17c], !P0 ;  /* 0x00005f0007007a0c */ /* 0x000fe20004741270 */
[----:B------:R-:W-:Y:S01]  /*10830*/  IMAD R30, R9, c[0x0][0x198], RZ ;  /* 0x00006600091e7a24 */ /* 0x000fe200078e02ff */
[----:B------:R-:W-:Y:S01]  /*10840*/  LEA.HI.X.SX32 R7, R10, R35, 0x1, P6 ;  /* 0x000000230a077211 */ /* 0x000fe200030f0eff */
[----:B--2---:R2:W-:Y:S01]  /*10850*/  @P5 STG.E.U16 [R4.64], R38 ;  /* 0x0000002604005986 */ /* 0x0045e2000c101506 */
[----:B------:R-:W-:-:S02]  /*10860*/  LEA R8, P4, R29, R33, 0x1 ;  /* 0x000000211d087211 */ /* 0x000fc400078808ff */
[----:B------:R-:W-:Y:S01]  /*10870*/  ISETP.LT.AND P5, PT, R9, c[0x0][0x17c], !P0 ;  /* 0x00005f0009007a0c */ /* 0x000fe200047a1270 */
[----:B---3--:R3:W-:Y:S01]  /*10880*/  @P3 STG.E.U16 [R6.64], R40 ;  /* 0x0000002806003986 */ /* 0x0087e2000c101506 */
[----:B------:R-:W-:Y:S02]  /*10890*/  LEA.HI.X.SX32 R9, R29, R35, 0x1, P4 ;  /* 0x000000231d097211 */ /* 0x000fe400020f0eff */
[C---:B------:R-:W-:Y:S01]  /*108a0*/  ISETP.LT.AND P3, PT, R28.reuse, c[0x0][0x17c], !P0 ;  /* 0x00005f001c007a0c */ /* 0x040fe20004761270 */
[----:B------:R-:W-:Y:S01]  /*108b0*/  IMAD R28, R28, c[0x0][0x198], RZ ;  /* 0x000066001c1c7a24 */ /* 0x000fe200078e02ff */
[C---:B0-----:R-:W-:Y:S01]  /*108c0*/  LEA R2, P4, R30.reuse, R33, 0x1 ;  /* 0x000000211e027211 */ /* 0x041fe200078808ff */
[----:B----4-:R0:W-:Y:S01]  /*108d0*/  @P2 STG.E.U16 [R8.64], R42 ;  /* 0x0000002a08002986 */ /* 0x0101e2000c101506 */
[C---:B------:R-:W-:Y:S01]  /*108e0*/  ISETP.LT.AND P2, PT, R11.reuse, c[0x0][0x17c], !P0 ;  /* 0x00005f000b007a0c */ /* 0x040fe20004741270 */
[----:B--2---:R-:W-:Y:S01]  /*108f0*/  IMAD R5, R11, c[0x0][0x198], RZ ;  /* 0x000066000b057a24 */ /* 0x004fe200078e02ff */
[----:B------:R-:W-:-:S02]  /*10900*/  LEA.HI.X.SX32 R3, R30, R35, 0x1, P4 ;  /* 0x000000231e037211 */ /* 0x000fc400020f0eff */
[C---:B------:R-:W-:Y:S01]  /*10910*/  ISETP.LT.AND P4, PT, R27.reuse, c[0x0][0x17c], !P0 ;  /* 0x00005f001b007a0c */ /* 0x040fe20004781270 */
[----:B------:R-:W-:Y:S01]  /*10920*/  IMAD R27, R27, c[0x0][0x198], RZ ;  /* 0x000066001b1b7a24 */ /* 0x000fe200078e02ff */
[CC--:B------:R-:W-:Y:S01]  /*10930*/  LEA R10, P6, R28.reuse, R33.reuse, 0x1 ;  /* 0x000000211c0a7211 */ /* 0x0c0fe200078c08ff */
[----:B------:R2:W-:Y:S01]  /*10940*/  @P5 STG.E.U16 [R2.64], R44 ;  /* 0x0000002c02005986 */ /* 0x0005e2000c101506 */
[----:B------:R-:W-:Y:S02]  /*10950*/  LEA R4, P5, R5, R33, 0x1 ;  /* 0x0000002105047211 */ /* 0x000fe400078a08ff */
[----:B------:R-:W-:Y:S02]  /*10960*/  LEA.HI.X.SX32 R11, R28, R35, 0x1, P6 ;  /* 0x000000231c0b7211 */ /* 0x000fe400030f0eff */
[----:B---3--:R-:W-:Y:S01]  /*10970*/  LEA R6, P6, R27, R33, 0x1 ;  /* 0x000000211b067211 */ /* 0x008fe200078c08ff */
[----:B0-----:R-:W-:Y:S01]  /*10980*/  IMAD R9, R26, c[0x0][0x198], RZ ;  /* 0x000066001a097a24 */ /* 0x001fe200078e02ff */
[----:B------:R-:W-:-:S02]  /*10990*/  LEA.HI.X.SX32 R5, R5, R35, 0x1, P5 ;  /* 0x0000002305057211 */ /* 0x000fc400028f0eff */
[----:B------:R-:W-:Y:S01]  /*109a0*/  LEA.HI.X.SX32 R7, R27, R35, 0x1, P6 ;  /* 0x000000231b077211 */ /* 0x000fe200030f0eff */
[----:B-1----:R-:W-:Y:S01]  /*109b0*/  @P3 STG.E.U16 [R10.64], R46 ;  /* 0x0000002e0a003986 */ /* 0x002fe2000c101506 */
[----:B------:R-:W-:-:S03]  /*109c0*/  ISETP.LT.AND P5, PT, R26, c[0x0][0x17c], !P0 ;  /* 0x00005f001a007a0c */ /* 0x000fc600047a1270 */
[----:B------:R0:W-:Y:S01]  /*109d0*/  @P2 STG.E.U16 [R4.64], R48 ;  /* 0x0000003004002986 */ /* 0x0001e2000c101506 */
[----:B------:R-:W-:-:S03]  /*109e0*/  LEA R8, P2, R9, R33, 0x1 ;  /* 0x0000002109087211 */ /* 0x000fc600078408ff */
[----:B------:R1:W-:Y:S01]  /*109f0*/  @P4 STG.E.U16 [R6.64], R50 ;  /* 0x0000003206004986 */ /* 0x0003e2000c101506 */
[C---:B------:R-:W-:Y:S01]  /*10a00*/  ISETP.LT.AND P4, PT, R25.reuse, c[0x0][0x17c], !P0 ;  /* 0x00005f0019007a0c */ /* 0x040fe20004781270 */
[----:B------:R-:W-:Y:S01]  /*10a10*/  IMAD R25, R25, c[0x0][0x198], RZ ;  /* 0x0000660019197a24 */ /* 0x000fe200078e02ff */
[----:B------:R-:W-:Y:S02]  /*10a20*/  LEA.HI.X.SX32 R9, R9, R35, 0x1, P2 ;  /* 0x0000002309097211 */ /* 0x000fe400010f0eff */
[----:B------:R-:W-:Y:S02]  /*10a30*/  PRMT R36, R36, 0x7632, R36 ;  /* 0x0000763224247816 */ /* 0x000fe40000000024 */
[C---:B------:R-:W-:Y:S01]  /*10a40*/  ISETP.LT.AND P2, PT, R24.reuse, c[0x0][0x17c], !P0 ;  /* 0x00005f0018007a0c */ /* 0x040fe20004741270 */
[----:B------:R-:W-:Y:S01]  /*10a50*/  IMAD R24, R24, c[0x0][0x198], RZ ;  /* 0x0000660018187a24 */ /* 0x000fe200078e02ff */
[----:B--2---:R-:W-:Y:S01]  /*10a60*/  LEA R2, P6, R25, R33, 0x1 ;  /* 0x0000002119027211 */ /* 0x004fe200078c08ff */
[----:B------:R-:W-:Y:S01]  /*10a70*/  @P5 STG.E.U16 [R8.64], R36 ;  /* 0x0000002408005986 */ /* 0x000fe2000c101506 */
[----:B------:R-:W-:-:S02]  /*10a80*/  PRMT R38, R38, 0x7632, R38 ;  /* 0x0000763226267816 */ /* 0x000fc40000000026 */
[C---:B0-----:R-:W-:Y:S02]  /*10a90*/  LEA R4, P5, R24.reuse, R33, 0x1 ;  /* 0x0000002118047211 */ /* 0x041fe400078a08ff */
[-C--:B------:R-:W-:Y:S02]  /*10aa0*/  LEA.HI.X.SX32 R3, R25, R35.reuse, 0x1, P6 ;  /* 0x0000002319037211 */ /* 0x080fe400030f0eff */
[C---:B------:R-:W-:Y:S01]  /*10ab0*/  ISETP.LT.AND P6, PT, R23.reuse, c[0x0][0x17c], !P0 ;  /* 0x00005f0017007a0c */ /* 0x040fe200047c1270 */
[----:B------:R-:W-:Y:S01]  /*10ac0*/  IMAD R23, R23, c[0x0][0x198], RZ ;  /* 0x0000660017177a24 */ /* 0x000fe200078e02ff */
[----:B------:R-:W-:Y:S02]  /*10ad0*/  LEA.HI.X.SX32 R5, R24, R35, 0x1, P5 ;  /* 0x0000002318057211 */ /* 0x000fe400028f0eff */
[----:B------:R-:W-:Y:S01]  /*10ae0*/  PRMT R40, R40, 0x7632, R40 ;  /* 0x0000763228287816 */ /* 0x000fe20000000028 */
[----:B------:R0:W-:Y:S01]  /*10af0*/  @P4 STG.E.U16 [R2.64], R38 ;  /* 0x0000002602004986 */ /* 0x0001e2000c101506 */
[----:B-1----:R-:W-:-:S03]  /*10b00*/  LEA R6, P4, R23, R33, 0x1 ;  /* 0x0000002117067211 */ /* 0x002fc600078808ff */
[----:B------:R-:W-:Y:S01]  /*10b10*/  @P2 STG.E.U16 [R4.64], R40 ;  /* 0x0000002804002986 */ /* 0x000fe2000c101506 */
[C---:B------:R-:W-:Y:S01]  /*10b20*/  ISETP.LT.AND P2, PT, R22.reuse, c[0x0][0x17c], !P0 ;  /* 0x00005f0016007a0c */ /* 0x040fe20004741270 */
[----:B------:R-:W-:Y:S01]  /*10b30*/  IMAD R22, R22, c[0x0][0x198], RZ ;  /* 0x0000660016167a24 */ /* 0x000fe200078e02ff */
[----:B------:R-:W-:Y:S01]  /*10b40*/  LEA.HI.X.SX32 R7, R23, R35, 0x1, P4 ;  /* 0x0000002317077211 */ /* 0x000fe200020f0eff */
[C---:B------:R-:W-:Y:S01]  /*10b50*/  IMAD R10, R21.reuse, c[0x0][0x198], RZ ;  /* 0x00006600150a7a24 */ /* 0x040fe200078e02ff */
[----:B------:R-:W-:Y:S02]  /*10b60*/  ISETP.LT.AND P4, PT, R21, c[0x0][0x17c], !P0 ;  /* 0x00005f0015007a0c */ /* 0x000fe40004781270 */
[----:B0-----:R-:W-:Y:S02]  /*10b70*/  PRMT R3, R42, 0x7632, R3 ;  /* 0x000076322a037816 */ /* 0x001fe40000000003 */
[----:B------:R-:W-:-:S03]  /*10b80*/  LEA R8, P5, R22, R33, 0x1 ;  /* 0x0000002116087211 */ /* 0x000fc600078a08ff */
[----:B------:R0:W-:Y:S01]  /*10b90*/  @P6 STG.E.U16 [R6.64], R3 ;  /* 0x0000000306006986 */ /* 0x0001e2000c101506 */
[----:B------:R-:W-:Y:S02]  /*10ba0*/  LEA R2, P6, R10, R33, 0x1 ;  /* 0x000000210a027211 */ /* 0x000fe400078c08ff */
[----:B------:R-:W-:Y:S02]  /*10bb0*/  PRMT R44, R44, 0x7632, R44 ;  /* 0x000076322c2c7816 */ /* 0x000fe4000000002c */
[-C--:B------:R-:W-:Y:S02]  /*10bc0*/  LEA.HI.X.SX32 R9, R22, R35.reuse, 0x1, P5 ;  /* 0x0000002316097211 */ /* 0x080fe400028f0eff */
[----:B------:R-:W-:Y:S02]  /*10bd0*/  PRMT R46, R46, 0x7632, R46 ;  /* 0x000076322e2e7816 */ /* 0x000fe4000000002e */
[C---:B------:R-:W-:Y:S01]  /*10be0*/  ISETP.LT.AND P5, PT, R20.reuse, c[0x0][0x17c], !P0 ;  /* 0x00005f0014007a0c */ /* 0x040fe200047a1270 */
[----:B------:R-:W-:Y:S01]  /*10bf0*/  IMAD R20, R20, c[0x0][0x198], RZ ;  /* 0x0000660014147a24 */ /* 0x000fe200078e02ff */
[----:B0-----:R-:W-:Y:S01]  /*10c00*/  LEA.HI.X.SX32 R3, R10, R35, 0x1, P6 ;  /* 0x000000230a037211 */ /* 0x001fe200030f0eff */
[----:B------:R0:W-:Y:S01]  /*10c10*/  @P2 STG.E.U16 [R8.64], R44 ;  /* 0x0000002c08002986 */ /* 0x0001e2000c101506 */
[----:B------:R-:W-:-:S02]  /*10c20*/  IMAD.MOV.U32 R21, RZ, RZ, c[0x0][0x198] ;  /* 0x00006600ff157624 */ /* 0x000fc400078e00ff */
[C---:B------:R-:W-:Y:S01]  /*10c30*/  LEA R4, P2, R20.reuse, R33, 0x1 ;  /* 0x0000002114047211 */ /* 0x040fe200078408ff */
[----:B------:R1:W-:Y:S01]  /*10c40*/  @P4 STG.E.U16 [R2.64], R46 ;  /* 0x0000002e02004986 */ /* 0x0003e2000c101506 */
[C---:B------:R-:W-:Y:S01]  /*10c50*/  ISETP.LT.AND P4, PT, R19.reuse, c[0x0][0x17c], !P0 ;  /* 0x00005f0013007a0c */ /* 0x040fe20004781270 */
[----:B------:R-:W-:Y:S01]  /*10c60*/  IMAD R19, R19, c[0x0][0x198], RZ ;  /* 0x0000660013137a24 */ /* 0x000fe200078e02ff */
[----:B------:R-:W-:Y:S01]  /*10c70*/  LEA.HI.X.SX32 R5, R20, R35, 0x1, P2 ;  /* 0x0000002314057211 */ /* 0x000fe200010f0eff */
[----:B------:R-:W-:Y:S01]  /*10c80*/  IMAD R0, R21, 0x80, R0 ;  /* 0x0000008015007824 */ /* 0x000fe200078e0200 */
[----:B------:R-:W-:Y:S02]  /*10c90*/  PRMT R48, R48, 0x7632, R48 ;  /* 0x0000763230307816 */ /* 0x000fe40000000030 */
[----:B------:R-:W-:Y:S02]  /*10ca0*/  ISETP.LT.AND P2, PT, R57, c[0x0][0x17c], !P0 ;  /* 0x00005f0039007a0c */ /* 0x000fe40004741270 */
[----:B------:R-:W-:Y:S01]  /*10cb0*/  LEA R6, P6, R19, R33, 0x1 ;  /* 0x0000002113067211 */ /* 0x000fe200078c08ff */
[----:B------:R2:W-:Y:S01]  /*10cc0*/  @P5 STG.E.U16 [R4.64], R48 ;  /* 0x0000003004005986 */ /* 0x0005e2000c101506 */
[----:B------:R-:W-:Y:S01]  /*10cd0*/  PRMT R50, R50, 0x7632, R50 ;  /* 0x0000763232327816 */ /* 0x000fe20000000032 */
[----:B0-----:R-:W-:Y:S01]  /*10ce0*/  IMAD R9, R21, 0x8, R0 ;  /* 0x0000000815097824 */ /* 0x001fe200078e0200 */
[----:B------:R-:W-:-:S02]  /*10cf0*/  LEA.HI.X.SX32 R7, R19, R35, 0x1, P6 ;  /* 0x0000002313077211 */ /* 0x000fc400030f0eff */
[----:B-1----:R-:W-:Y:S02]  /*10d00*/  LEA R2, P5, R0, R33, 0x1 ;  /* 0x0000002100027211 */ /* 0x002fe400078a08ff */
[----:B------:R-:W-:Y:S01]  /*10d10*/  ISETP.LT.AND P6, PT, R56, c[0x0][0x17c], !P0 ;  /* 0x00005f0038007a0c */ /* 0x000fe200047c1270 */
[----:B------:R0:W-:Y:S01]  /*10d20*/  @P4 STG.E.U16 [R6.64], R50 ;  /* 0x0000003206004986 */ /* 0x0001e2000c101506 */
[----:B------:R-:W-:Y:S01]  /*10d30*/  LEA.HI.X.SX32 R3, R0, R35, 0x1, P5 ;  /* 0x0000002300037211 */ /* 0x000fe200028f0eff */
[----:B------:R-:W-:Y:S01]  /*10d40*/  IMAD R0, R21, 0x8, R9 ;  /* 0x0000000815007824 */ /* 0x000fe200078e0209 */
[----:B------:R-:W-:Y:S02]  /*10d50*/  LEA R8, P5, R9, R33, 0x1 ;  /* 0x0000002109087211 */ /* 0x000fe400078a08ff */
[----:B------:R-:W-:Y:S01]  /*10d60*/  ISETP.LT.AND P4, PT, R55, c[0x0][0x17c], !P0 ;  /* 0x00005f0037007a0c */ /* 0x000fe20004781270 */
[----:B------:R1:W-:Y:S01]  /*10d70*/  @P2 STG.E.U16 [R2.64], R37 ;  /* 0x0000002502002986 */ /* 0x0003e2000c101506 */
[----:B------:R-:W-:-:S02]  /*10d80*/  LEA.HI.X.SX32 R9, R9, R35, 0x1, P5 ;  /* 0x0000002309097211 */ /* 0x000fc400028f0eff */
[----:B--2---:R-:W-:Y:S02]  /*10d90*/  LEA R4, P2, R0, R33, 0x1 ;  /* 0x0000002100047211 */ /* 0x004fe400078408ff */
[C---:B------:R-:W-:Y:S02]  /*10da0*/  LEA R10, R21.reuse, R0, 0x3 ;  /* 0x00000000150a7211 */ /* 0x040fe400078e18ff */
[----:B------:R-:W-:Y:S01]  /*10db0*/  ISETP.LT.AND P5, PT, R54, c[0x0][0x17c], !P0 ;  /* 0x00005f0036007a0c */ /* 0x000fe200047a1270 */
[----:B------:R2:W-:Y:S01]  /*10dc0*/  @P6 STG.E.U16 [R8.64], R39 ;  /* 0x0000002708006986 */ /* 0x0005e2000c101506 */
[----:B------:R-:W-:Y:S01]  /*10dd0*/  LEA.HI.X.SX32 R5, R0, R35, 0x1, P2 ;  /* 0x0000002300057211 */ /* 0x000fe200010f0eff */
[----:B------:R-:W-:Y:S01]  /*10de0*/  IMAD R0, R21, 0x8, R10 ;  /* 0x0000000815007824 */ /* 0x000fe200078e020a */
[C---:B0-----:R-:W-:Y:S02]  /*10df0*/  LEA R6, P6, R10.reuse, R33, 0x1 ;  /* 0x000000210a067211 */ /* 0x041fe400078c08ff */
[----:B------:R-:W-:Y:S01]  /*10e00*/  ISETP.LT.AND P2, PT, R53, c[0x0][0x17c], !P0 ;  /* 0x00005f0035007a0c */ /* 0x000fe20004741270 */
[----:B------:R0:W-:Y:S01]  /*10e10*/  @P4 STG.E.U16 [R4.64], R41 ;  /* 0x0000002904004986 */ /* 0x0001e2000c101506 */
[----:B------:R-:W-:Y:S01]  /*10e20*/  LEA.HI.X.SX32 R7, R10, R35, 0x1, P6 ;  /* 0x000000230a077211 */ /* 0x000fe200030f0eff */
[----:B------:R-:W-:Y:S01]  /*10e30*/  IMAD R10, R21, 0x8, R0 ;  /* 0x00000008150a7824 */ /* 0x000fe200078e0200 */
[----:B-1----:R-:W-:-:S02]  /*10e40*/  LEA R2, P4, R0, R33, 0x1 ;  /* 0x0000002100027211 */ /* 0x002fc400078808ff */
[----:B------:R-:W-:Y:S01]  /*10e50*/  ISETP.LT.AND P6, PT, R52, c[0x0][0x17c], !P0 ;  /* 0x00005f0034007a0c */ /* 0x000fe200047c1270 */
[----:B------:R1:W-:Y:S01]  /*10e60*/  @P5 STG.E.U16 [R6.64], R43 ;  /* 0x0000002b06005986 */ /* 0x0003e2000c101506 */
[----:B------:R-:W-:Y:S01]  /*10e70*/  LEA.HI.X.SX32 R3, R0, R35, 0x1, P4 ;  /* 0x0000002300037211 */ /* 0x000fe200020f0eff */
[C---:B------:R-:W-:Y:S01]  /*10e80*/  IMAD R0, R21.reuse, 0x8, R10 ;  /* 0x0000000815007824 */ /* 0x040fe200078e020a */
[----:B--2---:R-:W-:Y:S02]  /*10e90*/  LEA R8, P5, R10, R33, 0x1 ;  /* 0x000000210a087211 */ /* 0x004fe400078a08ff */
[----:B------:R-:W-:Y:S01]  /*10ea0*/  ISETP.LT.AND P4, PT, R34, c[0x0][0x17c], !P0 ;  /* 0x00005f0022007a0c */ /* 0x000fe20004781270 */
[----:B------:R2:W-:Y:S01]  /*10eb0*/  @P2 STG.E.U16 [R2.64], R45 ;  /* 0x0000002d02002986 */ /* 0x0005e2000c101506 */
[----:B------:R-:W-:Y:S01]  /*10ec0*/  LEA.HI.X.SX32 R9, R10, R35, 0x1, P5 ;  /* 0x000000230a097211 */ /* 0x000fe200028f0eff */
[----:B------:R-:W-:Y:S01]  /*10ed0*/  IMAD R10, R21, 0x8, R0 ;  /* 0x00000008150a7824 */ /* 0x000fe200078e0200 */
[----:B0-----:R-:W-:-:S03]  /*10ee0*/  LEA R4, P2, R0, R33, 0x1 ;  /* 0x0000002100047211 */ /* 0x001fc600078408ff */
[----:B------:R0:W-:Y:S01]  /*10ef0*/  @P6 STG.E.U16 [R8.64], R47 ;  /* 0x0000002f08006986 */ /* 0x0001e2000c101506 */
[----:B------:R-:W-:Y:S01]  /*10f00*/  LEA.HI.X.SX32 R5, R0, R35, 0x1, P2 ;  /* 0x0000002300057211 */ /* 0x000fe200010f0eff */
[C---:B------:R-:W-:Y:S01]  /*10f10*/  IMAD R0, R21.reuse, 0x8, R10 ;  /* 0x0000000815007824 */ /* 0x040fe200078e020a */
[----:B-1----:R-:W-:Y:S02]  /*10f20*/  LEA R6, P6, R10, R33, 0x1 ;  /* 0x000000210a067211 */ /* 0x002fe400078c08ff */
[----:B------:R-:W-:Y:S01]  /*10f30*/  ISETP.LT.AND P5, PT, R18, c[0x0][0x17c], !P0 ;  /* 0x00005f0012007a0c */ /* 0x000fe200047a1270 */
[----:B------:R1:W-:Y:S01]  /*10f40*/  @P4 STG.E.U16 [R4.64], R49 ;  /* 0x0000003104004986 */ /* 0x0003e2000c101506 */
[----:B------:R-:W-:Y:S01]  /*10f50*/  LEA.HI.X.SX32 R7, R10, R35, 0x1, P6 ;  /* 0x000000230a077211 */ /* 0x000fe200030f0eff */
[----:B------:R-:W-:Y:S01]  /*10f60*/  IMAD R10, R21, 0x8, R0 ;  /* 0x00000008150a7824 */ /* 0x000fe200078e0200 */
[----:B--2---:R-:W-:Y:S02]  /*10f70*/  LEA R2, P6, R0, R33, 0x1 ;  /* 0x0000002100027211 */ /* 0x004fe400078c08ff */
[----:B------:R-:W-:-:S02]  /*10f80*/  ISETP.LT.AND P4, PT, R17, c[0x0][0x17c], !P0 ;  /* 0x00005f0011007a0c */ /* 0x000fc40004781270 */
[----:B------:R-:W-:Y:S02]  /*10f90*/  ISETP.LT.AND P2, PT, R16, c[0x0][0x17c], !P0 ;  /* 0x00005f0010007a0c */ /* 0x000fe40004741270 */
[----:B------:R-:W-:Y:S01]  /*10fa0*/  LEA.HI.X.SX32 R3, R0, R35, 0x1, P6 ;  /* 0x0000002300037211 */ /* 0x000fe200030f0eff */
[----:B------:R-:W-:Y:S01]  /*10fb0*/  IMAD R0, R21, 0x8, R10 ;  /* 0x0000000815007824 */ /* 0x000fe200078e020a */
[C---:B0-----:R-:W-:Y:S02]  /*10fc0*/  LEA R8, P6, R10.reuse, R33, 0x1 ;  /* 0x000000210a087211 */ /* 0x041fe400078c08ff */
[----:B------:R-:W-:Y:S01]  /*10fd0*/  PRMT R37, R37, 0x7632, R37 ;  /* 0x0000763225257816 */ /* 0x000fe20000000025 */
[----:B------:R-:W-:Y:S01]  /*10fe0*/  IMAD R11, R21, 0x8, R0 ;  /* 0x00000008150b7824 */ /* 0x000fe200078e0200 */
[----:B------:R-:W-:Y:S02]  /*10ff0*/  LEA.HI.X.SX32 R9, R10, R35, 0x1, P6 ;  /* 0x000000230a097211 */ /* 0x000fe400030f0eff */
[----:B------:R-:W-:Y:S01]  /*11000*/  PRMT R39, R39, 0x7632, R39 ;  /* 0x0000763227277816 */ /* 0x000fe20000000027 */
[----:B------:R0:W-:Y:S01]  /*11010*/  @P5 STG.E.U16 [R6.64], R51 ;  /* 0x0000003306005986 */ /* 0x0001e2000c101506 */
[----:B------:R-:W-:Y:S01]  /*11020*/  ISETP.LT.AND P3, PT, R12, c[0x0][0x17c], !P0 ;  /* 0x00005f000c007a0c */ /* 0x000fe20004761270 */
[----:B------:R-:W-:-:S02]  /*11030*/  IMAD R12, R21, 0x8, R11 ;  /* 0x00000008150c7824 */ /* 0x000fc400078e020b */
[----:B------:R-:W-:Y:S01]  /*11040*/  @P4 STG.E.U16 [R2.64], R37 ;  /* 0x0000002502004986 */ /* 0x000fe2000c101506 */
[----:B------:R-:W-:Y:S01]  /*11050*/  ISETP.LT.AND P5, PT, R15, c[0x0][0x17c], !P0 ;  /* 0x00005f000f007a0c */ /* 0x000fe200047a1270 */
[----:B------:R-:W-:Y:S02]  /*11060*/  IMAD R15, R21, 0x8, R12 ;  /* 0x00000008150f7824 */ /* 0x000fe400078e020c */
[----:B------:R2:W-:Y:S01]  /*11070*/  @P2 STG.E.U16 [R8.64], R39 ;  /* 0x0000002708002986 */ /* 0x0005e2000c101506 */
[----:B-1----:R-:W-:-:S04]  /*11080*/  LEA R4, P2, R0, R33, 0x1 ;  /* 0x0000002100047211 */ /* 0x002fc800078408ff */
[----:B------:R-:W-:Y:S01]  /*11090*/  LEA.HI.X.SX32 R5, R0, R35, 0x1, P2 ;  /* 0x0000002300057211 */ /* 0x000fe200010f0eff */
[----:B------:R-:W-:Y:S01]  /*110a0*/  IMAD R0, R21, 0x8, R15 ;  /* 0x0000000815007824 */ /* 0x000fe200078e020f */
[----:B0-----:R-:W-:-:S04]  /*110b0*/  LEA R6, P4, R11, R33, 0x1 ;  /* 0x000000210b067211 */ /* 0x001fc800078808ff */
[----:B--2---:R-:W-:Y:S02]  /*110c0*/  LEA R8, P2, R0, R33, 0x1 ;  /* 0x0000002100087211 */ /* 0x004fe400078408ff */
[----:B------:R-:W-:Y:S02]  /*110d0*/  LEA.HI.X.SX32 R7, R11, R35, 0x1, P4 ;  /* 0x000000230b077211 */ /* 0x000fe400020f0eff */
[----:B------:R-:W-:Y:S02]  /*110e0*/  ISETP.LT.AND P4, PT, R14, c[0x0][0x17c], !P0 ;  /* 0x00005f000e007a0c */ /* 0x000fe40004781270 */
[----:B------:R-:W-:Y:S02]  /*110f0*/  LEA R10, P6, R12, R33, 0x1 ;  /* 0x000000210c0a7211 */ /* 0x000fe400078c08ff */
[----:B------:R-:W-:Y:S02]  /*11100*/  LEA.HI.X.SX32 R9, R0, R35, 0x1, P2 ;  /* 0x0000002300097211 */ /* 0x000fe400010f0eff */
[----:B------:R-:W-:-:S02]  /*11110*/  ISETP.LT.AND P2, PT, R13, c[0x0][0x17c], !P0 ;  /* 0x00005f000d007a0c */ /* 0x000fc40004741270 */
[----:B------:R-:W-:Y:S02]  /*11120*/  ISETP.LT.AND P0, PT, R32, c[0x0][0x17c], !P0 ;  /* 0x00005f0020007a0c */ /* 0x000fe40004701270 */
[----:B------:R-:W-:Y:S02]  /*11130*/  LEA.HI.X.SX32 R11, R12, R35, 0x1, P6 ;  /* 0x000000230c0b7211 */ /* 0x000fe400030f0eff */
[----:B------:R-:W-:Y:S02]  /*11140*/  LEA R2, P6, R15, R33, 0x1 ;  /* 0x000000210f027211 */ /* 0x000fe400078c08ff */
[----:B------:R-:W-:Y:S02]  /*11150*/  PRMT R41, R41, 0x7632, R41 ;  /* 0x0000763229297816 */ /* 0x000fe40000000029 */
[----:B------:R-:W-:Y:S01]  /*11160*/  PRMT R43, R43, 0x7632, R43 ;  /* 0x000076322b2b7816 */ /* 0x000fe2000000002b */
[----:B------:R-:W-:Y:S01]  /*11170*/  IMAD R16, R21, 0x8, R0 ;  /* 0x0000000815107824 */ /* 0x000fe200078e0200 */
[----:B------:R-:W-:-:S02]  /*11180*/  PRMT R45, R45, 0x7632, R45 ;  /* 0x000076322d2d7816 */ /* 0x000fc4000000002d */
[----:B------:R-:W-:Y:S02]  /*11190*/  LEA.HI.X.SX32 R3, R15, R35, 0x1, P6 ;  /* 0x000000230f037211 */ /* 0x000fe400030f0eff */
[----:B------:R-:W-:Y:S01]  /*111a0*/  PRMT R47, R47, 0x7632, R47 ;  /* 0x000076322f2f7816 */ /* 0x000fe2000000002f */
[----:B------:R0:W-:Y:S01]  /*111b0*/  @P5 STG.E.U16 [R4.64], R41 ;  /* 0x0000002904005986 */ /* 0x0001e2000c101506 */
[----:B------:R-:W-:-:S03]  /*111c0*/  PRMT R49, R49, 0x7632, R49 ;  /* 0x0000763231317816 */ /* 0x000fc60000000031 */
[----:B------:R0:W-:Y:S01]  /*111d0*/  @P4 STG.E.U16 [R6.64], R43 ;  /* 0x0000002b06004986 */ /* 0x0001e2000c101506 */
[----:B------:R-:W-:-:S03]  /*111e0*/  LEA R12, P6, R16, R33, 0x1 ;  /* 0x00000021100c7211 */ /* 0x000fc600078c08ff */
[----:B------:R0:W-:Y:S04]  /*111f0*/  @P3 STG.E.U16 [R10.64], R45 ;  /* 0x0000002d0a003986 */ /* 0x0001e8000c101506 */
[----:B------:R0:W-:Y:S01]  /*11200*/  @P2 STG.E.U16 [R2.64], R47 ;  /* 0x0000002f02002986 */ /* 0x0001e2000c101506 */
[----:B------:R-:W-:-:S03]  /*11210*/  LEA.HI.X.SX32 R13, R16, R35, 0x1, P6 ;  /* 0x00000023100d7211 */ /* 0x000fc600030f0eff */
[----:B------:R0:W-:Y:S01]  /*11220*/  @P1 STG.E.U16 [R8.64], R49 ;  /* 0x0000003108001986 */ /* 0x0001e2000c101506 */
[----:B------:R-:W-:Y:S05]  /*11230*/  @!P0 EXIT ;  /* 0x000000000000894d */ /* 0x000fea0003800000 */
[----:B0-----:R-:W-:-:S05]  /*11240*/  PRMT R6, R51, 0x7632, R6 ;  /* 0x0000763233067816 */ /* 0x001fca0000000006 */
[----:B------:R-:W-:Y:S01]  /*11250*/  STG.E.U16 [R12.64], R6 ;  /* 0x000000060c007986 */ /* 0x000fe2000c101506 */
[----:B------:R-:W-:Y:S05]  /*11260*/  EXIT ;  /* 0x000000000000794d */ /* 0x000fea0003800000 */
.L_x_4:
[----:B------:R-:W-:-:S00]  /*11270*/  BRA `(.L_x_4) ;  /* 0xfffffff000007947 */ /* 0x000fc0000383ffff */
[----:B------:R-:W-:-:S00]  /*11280*/  NOP ;  /* 0x0000000000007918 */ /* 0x000fc00000000000 */
[----:B------:R-:W-:-:S00]  /*11290*/  NOP ;  /* 0x0000000000007918 */ /* 0x000fc00000000000 */
[----:B------:R-:W-:-:S00]  /*112a0*/  NOP ;  /* 0x0000000000007918 */ /* 0x000fc00000000000 */
[----:B------:R-:W-:-:S00]  /*112b0*/  NOP ;  /* 0x0000000000007918 */ /* 0x000fc00000000000 */
[----:B------:R-:W-:-:S00]  /*112c0*/  NOP ;  /* 0x0000000000007918 */ /* 0x000fc00000000000 */
[----:B------:R-:W-:-:S00]  /*112d0*/  NOP ;  /* 0x0000000000007918 */ /* 0x000fc00000000000 */
[----:B------:R-:W-:-:S00]  /*112e0*/  NOP ;  /* 0x0000000000007918 */ /* 0x000fc00000000000 */
[----:B------:R-:W-:-:S00]  /*112f0*/  NOP ;  /* 0x0000000000007918 */ /* 0x000fc00000000000 */
.L_x_5:


//--------------------- .nv.shared.matmul_kernel  --------------------------
	.section	.nv.shared.matmul_kernel,"aw",@nobits
	.sectionflags	@""
	.align	16
